// auto-generated by cutlass_sweep.gemm — config: {"arch": "sm_90", "cluster_m": 2, "cluster_n": 1, "dtype": "e4m3", "dtype_b": "e4m3", "layout": "nt", "stages": 0, "tile_k": 64, "tile_m": 384, "tile_n": 96}
#include "cutlass/cutlass.h"
#include "cutlass/gemm/collective/collective_builder.hpp"
#include "cutlass/gemm/device/gemm_universal_adapter.h"
#include "cutlass/gemm/kernel/gemm_universal.hpp"
#include "cutlass/epilogue/collective/collective_builder.hpp"

using ElemA = cutlass::float_e4m3_t;
using ElemB = cutlass::float_e4m3_t;
using ElemCD = cutlass::float_e4m3_t;
using Acc  = float;
using TileShape    = cute::Shape<cute::_384, cute::_96, cute::_64>;
using ClusterShape = cute::Shape<cute::_2, cute::_1, cute::_1>;

using CollectiveEpilogue = typename cutlass::epilogue::collective::CollectiveBuilder<
    cutlass::arch::Sm90, cutlass::arch::OpClassTensorOp,
    TileShape, ClusterShape,
    cutlass::epilogue::collective::EpilogueTileAuto,
    Acc, Acc,
    ElemCD, cutlass::layout::RowMajor, 128 / cutlass::sizeof_bits<ElemCD>::value,
    ElemCD, cutlass::layout::RowMajor, 128 / cutlass::sizeof_bits<ElemCD>::value,
    cutlass::epilogue::collective::EpilogueScheduleAuto
  >::CollectiveOp;

using CollectiveMainloop = typename cutlass::gemm::collective::CollectiveBuilder<
    cutlass::arch::Sm90, cutlass::arch::OpClassTensorOp,
    ElemA, cutlass::layout::RowMajor, 128 / cutlass::sizeof_bits<ElemA>::value,
    ElemB, cutlass::layout::ColumnMajor, 128 / cutlass::sizeof_bits<ElemB>::value,
    Acc,
    TileShape, ClusterShape,
    cutlass::gemm::collective::StageCountAutoCarveout<static_cast<int>(sizeof(typename CollectiveEpilogue::SharedStorage))>,
    cutlass::gemm::collective::KernelScheduleAuto
  >::CollectiveOp;

using GemmKernel = cutlass::gemm::kernel::GemmUniversal<
    cute::Shape<int,int,int,int>,
    CollectiveMainloop,
    CollectiveEpilogue
>;
using Gemm = cutlass::gemm::device::GemmUniversalAdapter<GemmKernel>;

// Force the device kernel symbol into the cubin without needing a host main.
auto* _anchor = &cutlass::device_kernel<GemmKernel>;


// ===== COMPILED SASS (sm_90a) =====

	.target	sm_90a

	.elftype	@"ET_EXEC"


//--------------------- .note.nv.tkinfo           --------------------------
	.section	.note.nv.tkinfo,"",@"SHT_NOTE"
	.sectionflags	@"SHF_NOTE_NV_TKINFO"
	.tkinfo
        /*0018*/ 	.word	0x00000002
        /*0030*/ 	.string	""
        /*0030*/ 	.string	"ptxas"
        /*0030*/ 	.string	"Cuda compilation tools, release 13.0, V13.0.88"
        /*0030*/ 	.string	"Build cuda_13.0.r13.0/compiler.36424714_0"
        /*0030*/ 	.string	"-arch sm_90a -m 64 "



//--------------------- .note.nv.cuinfo           --------------------------
	.section	.note.nv.cuinfo,"",@"SHT_NOTE"
	.sectionflags	@"SHF_NOTE_NV_CUINFO"
        /*0018*/ 	.short	0x0002
        /*001a*/ 	.short	0x005a
        /*001c*/ 	.short	0x0082
	.zero		2


//--------------------- .nv.info                  --------------------------
	.section	.nv.info,"",@"SHT_CUDA_INFO"
	.align	4


	//----- nvinfo : EIATTR_REGCOUNT
	.align		4
        /*0000*/ 	.byte	0x04, 0x2f
        /*0002*/ 	.short	(.L_12 - .L_11)
	.align		4
.L_11:
        /*0004*/ 	.word	index@(_ZN7cutlass13device_kernelINS_4gemm6kernel13GemmUniversalIN4cute5tupleIJiiiiEEENS1_10collective13CollectiveMmaINS1_37MainloopSm90TmaGmmaWarpSpecializedFP8ILi7ENS5_IJNS4_1CILi2EEENSA_ILi1EEESC_EEENS1_35KernelTmaWarpSpecializedCooperativeEEENS5_IJNSA_ILi384EEENSA_ILi96EEENSA_ILi64EEEEEENS_12float_e4m3_tENS5_IJlSC_lEEESK_SL_NS4_8TiledMMAINS4_8MMA_AtomIJNS4_4SM904GMMA30MMA_64x96x32_F32E4M3E4M3_SS_TNILNSP_7ScaleInE1ELSR_1EEEEEENS4_6LayoutISD_NS5_IJSC_NSA_ILi0EEESV_EEEEENS5_IJNS4_10UnderscoreESY_SY_EEEEENS4_13SM90_TMA_LOADENS4_14ComposedLayoutINS4_7SwizzleILi2ELi4ELi3EEENS4_18smem_ptr_flag_bitsILi8EEENSU_INS5_IJNSA_ILi8EEESI_EEENS5_IJSI_SC_EEEEEEEvNS4_8identityENS4_23SM90_TMA_LOAD_MULTICASTES1B_vS1C_EENS_8epilogue10collective6detail29Sm90TmaWarpSpecializedAdapterINS1G_15DefaultEpilogueISK_SL_SL_NS1F_6thread17LinearCombinationISK_Li1EffLNS1K_9ScaleType4KindE0ELNS_15FloatRoundStyleE2ESK_EENS1_15EpilogueDefaultEEEEEvvEEEEvNT_6ParamsE)
        /*0008*/ 	.word	0x000000a8


	//----- nvinfo : EIATTR_FRAME_SIZE
	.align		4
.L_12:
        /*000c*/ 	.byte	0x04, 0x11
        /*000e*/ 	.short	(.L_14 - .L_13)
	.align		4
.L_13:
        /*0010*/ 	.word	index@(_ZN7cutlass13device_kernelINS_4gemm6kernel13GemmUniversalIN4cute5tupleIJiiiiEEENS1_10collective13CollectiveMmaINS1_37MainloopSm90TmaGmmaWarpSpecializedFP8ILi7ENS5_IJNS4_1CILi2EEENSA_ILi1EEESC_EEENS1_35KernelTmaWarpSpecializedCooperativeEEENS5_IJNSA_ILi384EEENSA_ILi96EEENSA_ILi64EEEEEENS_12float_e4m3_tENS5_IJlSC_lEEESK_SL_NS4_8TiledMMAINS4_8MMA_AtomIJNS4_4SM904GMMA30MMA_64x96x32_F32E4M3E4M3_SS_TNILNSP_7ScaleInE1ELSR_1EEEEEENS4_6LayoutISD_NS5_IJSC_NSA_ILi0EEESV_EEEEENS5_IJNS4_10UnderscoreESY_SY_EEEEENS4_13SM90_TMA_LOADENS4_14ComposedLayoutINS4_7SwizzleILi2ELi4ELi3EEENS4_18smem_ptr_flag_bitsILi8EEENSU_INS5_IJNSA_ILi8EEESI_EEENS5_IJSI_SC_EEEEEEEvNS4_8identityENS4_23SM90_TMA_LOAD_MULTICASTES1B_vS1C_EENS_8epilogue10collective6detail29Sm90TmaWarpSpecializedAdapterINS1G_15DefaultEpilogueISK_SL_SL_NS1F_6thread17LinearCombinationISK_Li1EffLNS1K_9ScaleType4KindE0ELNS_15FloatRoundStyleE2ESK_EENS1_15EpilogueDefaultEEEEEvvEEEEvNT_6ParamsE)
        /*0014*/ 	.word	0x000001a8


	//----- nvinfo : EIATTR_MIN_STACK_SIZE
	.align		4
.L_14:
        /*0018*/ 	.byte	0x04, 0x12
        /*001a*/ 	.short	(.L_16 - .L_15)
	.align		4
.L_15:
        /*001c*/ 	.word	index@(_ZN7cutlass13device_kernelINS_4gemm6kernel13GemmUniversalIN4cute5tupleIJiiiiEEENS1_10collective13CollectiveMmaINS1_37MainloopSm90TmaGmmaWarpSpecializedFP8ILi7ENS5_IJNS4_1CILi2EEENSA_ILi1EEESC_EEENS1_35KernelTmaWarpSpecializedCooperativeEEENS5_IJNSA_ILi384EEENSA_ILi96EEENSA_ILi64EEEEEENS_12float_e4m3_tENS5_IJlSC_lEEESK_SL_NS4_8TiledMMAINS4_8MMA_AtomIJNS4_4SM904GMMA30MMA_64x96x32_F32E4M3E4M3_SS_TNILNSP_7ScaleInE1ELSR_1EEEEEENS4_6LayoutISD_NS5_IJSC_NSA_ILi0EEESV_EEEEENS5_IJNS4_10UnderscoreESY_SY_EEEEENS4_13SM90_TMA_LOADENS4_14ComposedLayoutINS4_7SwizzleILi2ELi4ELi3EEENS4_18smem_ptr_flag_bitsILi8EEENSU_INS5_IJNSA_ILi8EEESI_EEENS5_IJSI_SC_EEEEEEEvNS4_8identityENS4_23SM90_TMA_LOAD_MULTICASTES1B_vS1C_EENS_8epilogue10collective6detail29Sm90TmaWarpSpecializedAdapterINS1G_15DefaultEpilogueISK_SL_SL_NS1F_6thread17LinearCombinationISK_Li1EffLNS1K_9ScaleType4KindE0ELNS_15FloatRoundStyleE2ESK_EENS1_15EpilogueDefaultEEEEEvvEEEEvNT_6ParamsE)
        /*0020*/ 	.word	0x000001a8
.L_16:


//--------------------- .nv.compat                --------------------------
	.section	.nv.compat,"",@"SHT_CUDA_COMPAT_INFO"
	.align	4
        /*0000*/ 	.byte	0x02, 0x09, 0x01, 0x00, 0x02, 0x02, 0x04, 0x00, 0x02, 0x05, 0x05, 0x00, 0x03, 0x07, 0x01, 0x01
        /*0010*/ 	.byte	0x02, 0x03, 0x01, 0x00, 0x02, 0x06, 0x01, 0x00, 0x04, 0x0b, 0x08, 0x00, 0x00, 0x00, 0x00, 0x00
        /*0020*/ 	.byte	0x00, 0x00, 0x00, 0x00


//--------------------- .nv.info._ZN7cutlass13device_kernelINS_4gemm6kernel13GemmUniversalIN4cute5tupleIJiiiiEEENS1_10collective13CollectiveMmaINS1_37MainloopSm90TmaGmmaWarpSpecializedFP8ILi7ENS5_IJNS4_1CILi2EEENSA_ILi1EEESC_EEENS1_35KernelTmaWarpSpecializedCooperativeEEENS5_IJNSA_ILi384EEENSA_ILi96EEENSA_ILi64EEEEEENS_12float_e4m3_tENS5_IJlSC_lEEESK_SL_NS4_8TiledMMAINS4_8MMA_AtomIJNS4_4SM904GMMA30MMA_64x96x32_F32E4M3E4M3_SS_TNILNSP_7ScaleInE1ELSR_1EEEEEENS4_6LayoutISD_NS5_IJSC_NSA_ILi0EEESV_EEEEENS5_IJNS4_10UnderscoreESY_SY_EEEEENS4_13SM90_TMA_LOADENS4_14ComposedLayoutINS4_7SwizzleILi2ELi4ELi3EEENS4_18smem_ptr_flag_bitsILi8EEENSU_INS5_IJNSA_ILi8EEESI_EEENS5_IJSI_SC_EEEEEEEvNS4_8identityENS4_23SM90_TMA_LOAD_MULTICASTES1B_vS1C_EENS_8epilogue10collective6detail29Sm90TmaWarpSpecializedAdapterINS1G_15DefaultEpilogueISK_SL_SL_NS1F_6thread17LinearCombinationISK_Li1EffLNS1K_9ScaleType4KindE0ELNS_15FloatRoundStyleE2ESK_EENS1_15EpilogueDefaultEEEEEvvEEEEvNT_6ParamsE --------------------------
	.section	.nv.info._ZN7cutlass13device_kernelINS_4gemm6kernel13GemmUniversalIN4cute5tupleIJiiiiEEENS1_10collective13CollectiveMmaINS1_37MainloopSm90TmaGmmaWarpSpecializedFP8ILi7ENS5_IJNS4_1CILi2EEENSA_ILi1EEESC_EEENS1_35KernelTmaWarpSpecializedCooperativeEEENS5_IJNSA_ILi384EEENSA_ILi96EEENSA_ILi64EEEEEENS_12float_e4m3_tENS5_IJlSC_lEEESK_SL_NS4_8TiledMMAINS4_8MMA_AtomIJNS4_4SM904GMMA30MMA_64x96x32_F32E4M3E4M3_SS_TNILNSP_7ScaleInE1ELSR_1EEEEEENS4_6LayoutISD_NS5_IJSC_NSA_ILi0EEESV_EEEEENS5_IJNS4_10UnderscoreESY_SY_EEEEENS4_13SM90_TMA_LOADENS4_14ComposedLayoutINS4_7SwizzleILi2ELi4ELi3EEENS4_18smem_ptr_flag_bitsILi8EEENSU_INS5_IJNSA_ILi8EEESI_EEENS5_IJSI_SC_EEEEEEEvNS4_8identityENS4_23SM90_TMA_LOAD_MULTICASTES1B_vS1C_EENS_8epilogue10collective6detail29Sm90TmaWarpSpecializedAdapterINS1G_15DefaultEpilogueISK_SL_SL_NS1F_6thread17LinearCombinationISK_Li1EffLNS1K_9ScaleType4KindE0ELNS_15FloatRoundStyleE2ESK_EENS1_15EpilogueDefaultEEEEEvvEEEEvNT_6ParamsE,"",@"SHT_CUDA_INFO"
	.sectionflags	@""
	.align	4


	//----- nvinfo : EIATTR_CUDA_API_VERSION
	.align		4
        /*0000*/ 	.byte	0x04, 0x37
        /*0002*/ 	.short	(.L_18 - .L_17)
.L_17:
        /*0004*/ 	.word	0x00000082


	//----- nvinfo : EIATTR_KPARAM_INFO
	.align		4
.L_18:
        /*0008*/ 	.byte	0x04, 0x17
        /*000a*/ 	.short	(.L_20 - .L_19)
.L_19:
        /*000c*/ 	.word	0x00000000
        /*0010*/ 	.short	0x0000
        /*0012*/ 	.short	0x0070
        /*0014*/ 	.byte	0x00, 0xf0, 0x01, 0x10


	//----- nvinfo : EIATTR_SPARSE_MMA_MASK
	.align		4
.L_20:
        /*0018*/ 	.byte	0x03, 0x50
        /*001a*/ 	.short	0x0000


	//----- nvinfo : EIATTR_MAXREG_COUNT
	.align		4
        /*001c*/ 	.byte	0x03, 0x1b
        /*001e*/ 	.short	0x00a8


	//----- nvinfo : EIATTR_NUM_BARRIERS
	.align		4
        /*0020*/ 	.byte	0x02, 0x4c
        /*0022*/ 	.byte	0x01
	.zero		1


	//----- nvinfo : EIATTR_ANNOTATIONS
	.align		4
        /*0024*/ 	.byte	0x04, 0x55
        /*0026*/ 	.short	(.L_22 - .L_21)


	//   ....[0]....
.L_21:
        /*0028*/ 	.word	0x00000001
        /*002c*/ 	.byte	0x90, 0x07, 0x00, 0x00, 0x01, 0x00, 0x00, 0x00, 0x60, 0x08, 0x00, 0x00, 0x01, 0x00, 0x00, 0x00
        /* <DEDUP_REMOVED lines=374> */
        /*179c*/ 	.byte	0xa0, 0x6e, 0x01, 0x00, 0x01, 0x00, 0x00, 0x00, 0xf0, 0x6e, 0x01, 0x00


	//----- nvinfo : EIATTR_MERCURY_ISA_VERSION
	.align		4
.L_22:
        /*17a8*/ 	.byte	0x03, 0x5f
        /*17aa*/ 	.short	0x0101


	//----- nvinfo : EIATTR_INT_WARP_WIDE_INSTR_OFFSETS
	.align		4
        /*17ac*/ 	.byte	0x04, 0x31
        /*17ae*/ 	.short	(.L_24 - .L_23)


	//   ....[0]....
.L_23:
        /*17b0*/ 	.word	0x000005b0


	//   ....[1]....
        /*17b4*/ 	.word	0x000005d0


	//   ....[2]....
        /*17b8*/ 	.word	0x00000730


	//----- nvinfo : EIATTR_COOP_GROUP_MASK_REGIDS
	.align		4
.L_24:
        /*17bc*/ 	.byte	0x04, 0x29
        /*17be*/ 	.short	(.L_26 - .L_25)


	//   ....[0]....
.L_25:
        /*17c0*/ 	.word	0xffffffff


	//   ....[1]....
        /*17c4*/ 	.word	0xffffffff


	//   ....[2]....
        /*17c8*/ 	.word	0xffffffff


	//   ....[3]....
        /*17cc*/ 	.word	0xffffffff


	//   ....[4]....
        /*17d0*/ 	.word	0xffffffff


	//   ....[5]....
        /*17d4*/ 	.word	0xffffffff


	//----- nvinfo : EIATTR_COOP_GROUP_INSTR_OFFSETS
	.align		4
.L_26:
        /*17d8*/ 	.byte	0x04, 0x28
        /*17da*/ 	.short	(.L_28 - .L_27)


	//   ....[0]....
.L_27:
        /*17dc*/ 	.word	0x00000070


	//   ....[1]....
        /*17e0*/ 	.word	0x00000080


	//   ....[2]....
        /*17e4*/ 	.word	0x000001a0


	//   ....[3]....
        /*17e8*/ 	.word	0x00000420


	//   ....[4]....
        /*17ec*/ 	.word	0x000008a0


	//   ....[5]....
        /*17f0*/ 	.word	0x00001a30


	//----- nvinfo : EIATTR_REG_RECONFIG
	.align		4
.L_28:
        /*17f4*/ 	.byte	0x01, 0x54
	.zero		2


	//----- nvinfo : EIATTR_MBARRIER_INSTR_OFFSETS
	.align		4
        /*17f8*/ 	.byte	0x04, 0x39
        /*17fa*/ 	.short	(.L_30 - .L_29)


	//   ....[0]....
.L_29:
        /*17fc*/ 	.word	0x00000320
        /*1800*/ 	.word	0x000000ff
        /*1804*/ 	.word	0x00000000
        /*1808*/ 	.short	0x0100
        /*180a*/ 	.byte	0x09
	.zero		1


	//   ....[1]....
        /*180c*/ 	.word	0x00000330
        /*1810*/ 	.word	0x000000ff
        /*1814*/ 	.word	0x00000038
        /*1818*/ 	.short	0x0100
        /*181a*/ 	.byte	0x09
	.zero		1


	//   ....[2]....
        /*181c*/ 	.word	0x00000340
        /*1820*/ 	.word	0x000000ff
        /*1824*/ 	.word	0x00000008
        /*1828*/ 	.short	0x0100
        /*182a*/ 	.byte	0x09
	.zero		1


	//   ....[3]....
        /*182c*/ 	.word	0x00000350
        /*1830*/ 	.word	0x000000ff
        /*1834*/ 	.word	0x00000040
        /*1838*/ 	.short	0x0100
        /*183a*/ 	.byte	0x09
	.zero		1


	//   ....[4]....
        /*183c*/ 	.word	0x00000360
        /*1840*/ 	.word	0x000000ff
        /*1844*/ 	.word	0x00000010
        /*1848*/ 	.short	0x0100
        /*184a*/ 	.byte	0x09
	.zero		1


	//   ....[5]....
        /*184c*/ 	.word	0x00000370
        /*1850*/ 	.word	0x000000ff
        /*1854*/ 	.word	0x00000048
        /*1858*/ 	.short	0x0100
        /*185a*/ 	.byte	0x09
	.zero		1


	//   ....[6]....
        /*185c*/ 	.word	0x00000380
        /*1860*/ 	.word	0x000000ff
        /*1864*/ 	.word	0x00000018
        /*1868*/ 	.short	0x0100
        /*186a*/ 	.byte	0x09
	.zero		1


	//   ....[7]....
        /*186c*/ 	.word	0x00000390
        /*1870*/ 	.word	0x000000ff
        /*1874*/ 	.word	0x00000050
        /*1878*/ 	.short	0x0100
        /*187a*/ 	.byte	0x09
	.zero		1


	//   ....[8]....
        /*187c*/ 	.word	0x000003a0
        /*1880*/ 	.word	0x000000ff
        /*1884*/ 	.word	0x00000020
        /*1888*/ 	.short	0x0100
        /*188a*/ 	.byte	0x09
	.zero		1


	//   ....[9]....
        /*188c*/ 	.word	0x000003b0
        /*1890*/ 	.word	0x000000ff
        /*1894*/ 	.word	0x00000058
        /*1898*/ 	.short	0x0100
        /*189a*/ 	.byte	0x09
	.zero		1


	//   ....[10]....
        /*189c*/ 	.word	0x000003c0
        /*18a0*/ 	.word	0x000000ff
        /*18a4*/ 	.word	0x00000028
        /*18a8*/ 	.short	0x0100
        /*18aa*/ 	.byte	0x09
	.zero		1


	//   ....[11]....
        /*18ac*/ 	.word	0x000003d0
        /*18b0*/ 	.word	0x000000ff
        /*18b4*/ 	.word	0x00000060
        /*18b8*/ 	.short	0x0100
        /*18ba*/ 	.byte	0x09
	.zero		1


	//   ....[12]....
        /*18bc*/ 	.word	0x000003e0
        /*18c0*/ 	.word	0x000000ff
        /*18c4*/ 	.word	0x00000030
        /*18c8*/ 	.short	0x0100
        /*18ca*/ 	.byte	0x09
	.zero		1


	//   ....[13]....
        /*18cc*/ 	.word	0x000003f0
        /*18d0*/ 	.word	0x000000ff
        /*18d4*/ 	.word	0x00000068
        /*18d8*/ 	.short	0x0100
        /*18da*/ 	.byte	0x09
	.zero		1


	//   ....[14]....
        /*18dc*/ 	.word	0x000007c0
        /*18e0*/ 	.word	0x000000ff
        /*18e4*/ 	.word	0x00000080
        /*18e8*/ 	.short	0x0100
        /*18ea*/ 	.byte	0x06
	.zero		1


	//   ....[15]....
        /*18ec*/ 	.word	0x00000840
        /*18f0*/ 	.word	0x000000ff
        /*18f4*/ 	.word	0x00000088
        /*18f8*/ 	.short	0x0100
        /*18fa*/ 	.byte	0x06
	.zero		1


	//   ....[16]....
        /*18fc*/ 	.word	0x00002100
        /*1900*/ 	.word	0x000000ff
        /*1904*/ 	.word	0x00000000
        /*1908*/ 	.short	0x010a
        /*190a*/ 	.byte	0x06
	.zero		1


	//   ....[17]....
        /*190c*/ 	.word	0x00002140
        /*1910*/ 	.word	0x000000ff
        /*1914*/ 	.word	0x00000000
        /*1918*/ 	.short	0x010a
        /*191a*/ 	.byte	0x06
	.zero		1


	//   ....[18]....
        /*191c*/ 	.word	0x00003950
        /*1920*/ 	.word	0x000000ff
        /*1924*/ 	.word	0x00000000
        /*1928*/ 	.short	0x010a
        /*192a*/ 	.byte	0x10
	.zero		1


	//   ....[19]....
        /*192c*/ 	.word	0x00003990
        /*1930*/ 	.word	0x000000ff
        /*1934*/ 	.word	0x00000000
        /*1938*/ 	.short	0x010a
        /*193a*/ 	.byte	0x10
	.zero		1


	//   ....[20]....
        /*193c*/ 	.word	0x000050e0
        /*1940*/ 	.word	0x000000e5
        /*1944*/ 	.word	0x00000000
        /*1948*/ 	.short	0x0101
        /*194a*/ 	.byte	0x3f
	.zero		1


	//   ....[21]....
        /*194c*/ 	.word	0x00006930
        /*1950*/ 	.word	0x00000018
        /*1954*/ 	.word	0x00000000
        /*1958*/ 	.short	0x0101
        /*195a*/ 	.byte	0x3f
	.zero		1


	//   ....[22]....
        /*195c*/ 	.word	0x00015f20
        /*1960*/ 	.word	0x0000000f
        /*1964*/ 	.word	0x00000038
        /*1968*/ 	.short	0x010a
        /*196a*/ 	.byte	0x3f
	.zero		1


	//   ....[23]....
        /*196c*/ 	.word	0x00016320
        /*1970*/ 	.word	0x00000004
        /*1974*/ 	.word	0x00000088
        /*1978*/ 	.short	0x0101
        /*197a*/ 	.byte	0x3f
	.zero		1


	//   ....[24]....
        /*197c*/ 	.word	0x00016a90
        /*1980*/ 	.word	0x00000007
        /*1984*/ 	.word	0x00000000
        /*1988*/ 	.short	0x010a
        /*198a*/ 	.byte	0x3f
	.zero		1


	//   ....[25]....
        /*198c*/ 	.word	0x00016b10
        /*1990*/ 	.word	0x00000009
        /*1994*/ 	.word	0x00000000
        /*1998*/ 	.short	0x010a
        /*199a*/ 	.byte	0x3f
	.zero		1


	//   ....[26]....
        /*199c*/ 	.word	0x00016ba0
        /*19a0*/ 	.word	0x00000006
        /*19a4*/ 	.word	0x00000000
        /*19a8*/ 	.short	0x010a
        /*19aa*/ 	.byte	0x3f
	.zero		1


	//   ....[27]....
        /*19ac*/ 	.word	0x00016c30
        /*19b0*/ 	.word	0x00000009
        /*19b4*/ 	.word	0x00000000
        /*19b8*/ 	.short	0x010a
        /*19ba*/ 	.byte	0x3f
	.zero		1


	//   ....[28]....
        /*19bc*/ 	.word	0x00016cc0
        /*19c0*/ 	.word	0x00000006
        /*19c4*/ 	.word	0x00000000
        /*19c8*/ 	.short	0x010a
        /*19ca*/ 	.byte	0x3f
	.zero		1


	//   ....[29]....
        /*19cc*/ 	.word	0x00016d50
        /*19d0*/ 	.word	0x00000009
        /*19d4*/ 	.word	0x00000000
        /*19d8*/ 	.short	0x010a
        /*19da*/ 	.byte	0x3f
	.zero		1


	//   ....[30]....
        /*19dc*/ 	.word	0x00016de0
        /*19e0*/ 	.word	0x00000003
        /*19e4*/ 	.word	0x00000000
        /*19e8*/ 	.short	0x010a
        /*19ea*/ 	.byte	0x3f
	.zero		1


	//   ....[31]....
        /*19ec*/ 	.word	0x00016e50
        /*19f0*/ 	.word	0x00000009
        /*19f4*/ 	.word	0x00000000
        /*19f8*/ 	.short	0x010a
        /*19fa*/ 	.byte	0x3f
	.zero		1


	//   ....[32]....
        /*19fc*/ 	.word	0x00016ec0
        /*1a00*/ 	.word	0x00000000
        /*1a04*/ 	.word	0x00000000
        /*1a08*/ 	.short	0x010a
        /*1a0a*/ 	.byte	0x3f
	.zero		1


	//   ....[33]....
        /*1a0c*/ 	.word	0x00016fa0
        /*1a10*/ 	.word	0x0000000f
        /*1a14*/ 	.word	0x00000038
        /*1a18*/ 	.short	0x010a
        /*1a1a*/ 	.byte	0x3f
	.zero		1


	//   ....[34]....
        /*1a1c*/ 	.word	0x00017070
        /*1a20*/ 	.word	0x00000007
        /*1a24*/ 	.word	0x00000000
        /*1a28*/ 	.short	0x010a
        /*1a2a*/ 	.byte	0x3f
	.zero		1


	//   ....[35]....
        /*1a2c*/ 	.word	0x000170c0
        /*1a30*/ 	.word	0x00000009
        /*1a34*/ 	.word	0x00000000
        /*1a38*/ 	.short	0x010a
        /*1a3a*/ 	.byte	0x3f
	.zero		1


	//   ....[36]....
        /*1a3c*/ 	.word	0x00017110
        /*1a40*/ 	.word	0x00000006
        /*1a44*/ 	.word	0x00000000
        /*1a48*/ 	.short	0x010a
        /*1a4a*/ 	.byte	0x3f
	.zero		1


	//   ....[37]....
        /*1a4c*/ 	.word	0x00017160
        /*1a50*/ 	.word	0x00000009
        /*1a54*/ 	.word	0x00000000
        /*1a58*/ 	.short	0x010a
        /*1a5a*/ 	.byte	0x3f
	.zero		1


	//   ....[38]....
        /*1a5c*/ 	.word	0x000171b0
        /*1a60*/ 	.word	0x00000006
        /*1a64*/ 	.word	0x00000000
        /*1a68*/ 	.short	0x010a
        /*1a6a*/ 	.byte	0x3f
	.zero		1


	//   ....[39]....
        /*1a6c*/ 	.word	0x00017200
        /*1a70*/ 	.word	0x00000009
        /*1a74*/ 	.word	0x00000000
        /*1a78*/ 	.short	0x010a
        /*1a7a*/ 	.byte	0x3f
	.zero		1


	//----- nvinfo : EIATTR_NUM_MBARRIERS
	.align		4
.L_30:
        /*1a7c*/ 	.byte	0x03, 0x38
        /*1a7e*/ 	.short	0x0010


	//----- nvinfo : EIATTR_EXIT_INSTR_OFFSETS
	.align		4
        /*1a80*/ 	.byte	0x04, 0x1c
        /*1a82*/ 	.short	(.L_32 - .L_31)


	//   ....[0]....
.L_31:
        /*1a84*/ 	.word	0x00000a50


	//   ....[1]....
        /*1a88*/ 	.word	0x000012f0


	//   ....[2]....
        /*1a8c*/ 	.word	0x000155f0


	//   ....[3]....
        /*1a90*/ 	.word	0x00015bb0


	//   ....[4]....
        /*1a94*/ 	.word	0x00016e30


	//----- nvinfo : EIATTR_MAX_THREADS
	.align		4
.L_32:
        /*1a98*/ 	.byte	0x04, 0x05
        /*1a9a*/ 	.short	(.L_34 - .L_33)
.L_33:
        /*1a9c*/ 	.word	0x00000180
        /*1aa0*/ 	.word	0x00000001
        /*1aa4*/ 	.word	0x00000001


	//----- nvinfo : EIATTR_CRS_STACK_SIZE
	.align		4
.L_34:
        /*1aa8*/ 	.byte	0x04, 0x1e
        /*1aaa*/ 	.short	(.L_36 - .L_35)
.L_35:
        /*1aac*/ 	.word	0x00000000


	//----- nvinfo : EIATTR_CBANK_PARAM_SIZE
	.align		4
.L_36:
        /*1ab0*/ 	.byte	0x03, 0x19
        /*1ab2*/ 	.short	0x0470


	//----- nvinfo : EIATTR_PARAM_CBANK
	.align		4
        /*1ab4*/ 	.byte	0x04, 0x0a
        /*1ab6*/ 	.short	(.L_38 - .L_37)
	.align		4
.L_37:
        /*1ab8*/ 	.word	index@(.nv.constant0._ZN7cutlass13device_kernelINS_4gemm6kernel13GemmUniversalIN4cute5tupleIJiiiiEEENS1_10collective13CollectiveMmaINS1_37MainloopSm90TmaGmmaWarpSpecializedFP8ILi7ENS5_IJNS4_1CILi2EEENSA_ILi1EEESC_EEENS1_35KernelTmaWarpSpecializedCooperativeEEENS5_IJNSA_ILi384EEENSA_ILi96EEENSA_ILi64EEEEEENS_12float_e4m3_tENS5_IJlSC_lEEESK_SL_NS4_8TiledMMAINS4_8MMA_AtomIJNS4_4SM904GMMA30MMA_64x96x32_F32E4M3E4M3_SS_TNILNSP_7ScaleInE1ELSR_1EEEEEENS4_6LayoutISD_NS5_IJSC_NSA_ILi0EEESV_EEEEENS5_IJNS4_10UnderscoreESY_SY_EEEEENS4_13SM90_TMA_LOADENS4_14ComposedLayoutINS4_7SwizzleILi2ELi4ELi3EEENS4_18smem_ptr_flag_bitsILi8EEENSU_INS5_IJNSA_ILi8EEESI_EEENS5_IJSI_SC_EEEEEEEvNS4_8identityENS4_23SM90_TMA_LOAD_MULTICASTES1B_vS1C_EENS_8epilogue10collective6detail29Sm90TmaWarpSpecializedAdapterINS1G_15DefaultEpilogueISK_SL_SL_NS1F_6thread17LinearCombinationISK_Li1EffLNS1K_9ScaleType4KindE0ELNS_15FloatRoundStyleE2ESK_EENS1_15EpilogueDefaultEEEEEvvEEEEvNT_6ParamsE)
        /*1abc*/ 	.short	0x0210
        /*1abe*/ 	.short	0x0470


	//----- nvinfo : EIATTR_SW_WAR
	.align		4
.L_38:
        /*1ac0*/ 	.byte	0x04, 0x36
        /*1ac2*/ 	.short	(.L_40 - .L_39)
.L_39:
        /*1ac4*/ 	.word	0x00000008
.L_40:


//--------------------- .nv.callgraph             --------------------------
	.section	.nv.callgraph,"",@"SHT_CUDA_CALLGRAPH"
	.align	4
	.sectionentsize	8
	.align		4
        /*0000*/ 	.word	0x00000000
	.align		4
        /*0004*/ 	.word	0xffffffff
	.align		4
        /*0008*/ 	.word	0x00000000
	.align		4
        /*000c*/ 	.word	0xfffffffe
	.align		4
        /*0010*/ 	.word	0x00000000
	.align		4
        /*0014*/ 	.word	0xfffffffd
	.align		4
        /*0018*/ 	.word	0x00000000
	.align		4
        /*001c*/ 	.word	0xfffffffc


//--------------------- .nv.constant4             --------------------------
	.section	.nv.constant4,"a",@progbits
	.align	8
	.align		8
.nv.constant4:
        /*0000*/ 	.dword	_ZN40_INTERNAL_0fc87c58_4_k_cu_72cc33e8_125164cuda3std3__45__cpo5beginE
	.align		8
        /*0008*/ 	.dword	_ZN40_INTERNAL_0fc87c58_4_k_cu_72cc33e8_125164cuda3std3__45__cpo3endE
	.align		8
        /*0010*/ 	.dword	_ZN40_INTERNAL_0fc87c58_4_k_cu_72cc33e8_125164cuda3std3__45__cpo6cbeginE
	.align		8
        /*0018*/ 	.dword	_ZN40_INTERNAL_0fc87c58_4_k_cu_72cc33e8_125164cuda3std3__45__cpo4cendE
	.align		8
        /*0020*/ 	.dword	_ZN40_INTERNAL_0fc87c58_4_k_cu_72cc33e8_125164cuda3std3__442_GLOBAL__N__0fc87c58_4_k_cu_72cc33e8_125166ignoreE
	.align		8
        /*0028*/ 	.dword	_ZN40_INTERNAL_0fc87c58_4_k_cu_72cc33e8_125164cuda3std3__419piecewise_constructE
	.align		8
        /*0030*/ 	.dword	_ZN40_INTERNAL_0fc87c58_4_k_cu_72cc33e8_125164cuda3std3__48in_placeE
	.align		8
        /*0038*/ 	.dword	_ZN40_INTERNAL_0fc87c58_4_k_cu_72cc33e8_125164cuda3std6ranges3__45__cpo4swapE
	.align		8
        /*0040*/ 	.dword	_ZN40_INTERNAL_0fc87c58_4_k_cu_72cc33e8_125164cuda3std6ranges3__45__cpo9iter_moveE
	.align		8
        /*0048*/ 	.dword	_ZN40_INTERNAL_0fc87c58_4_k_cu_72cc33e8_125164cute7productE
	.align		8
        /*0050*/ 	.dword	_ZN40_INTERNAL_0fc87c58_4_k_cu_72cc33e8_125164cute1_E


//--------------------- .text._ZN7cutlass13device_kernelINS_4gemm6kernel13GemmUniversalIN4cute5tupleIJiiiiEEENS1_10collective13CollectiveMmaINS1_37MainloopSm90TmaGmmaWarpSpecializedFP8ILi7ENS5_IJNS4_1CILi2EEENSA_ILi1EEESC_EEENS1_35KernelTmaWarpSpecializedCooperativeEEENS5_IJNSA_ILi384EEENSA_ILi96EEENSA_ILi64EEEEEENS_12float_e4m3_tENS5_IJlSC_lEEESK_SL_NS4_8TiledMMAINS4_8MMA_AtomIJNS4_4SM904GMMA30MMA_64x96x32_F32E4M3E4M3_SS_TNILNSP_7ScaleInE1ELSR_1EEEEEENS4_6LayoutISD_NS5_IJSC_NSA_ILi0EEESV_EEEEENS5_IJNS4_10UnderscoreESY_SY_EEEEENS4_13SM90_TMA_LOADENS4_14ComposedLayoutINS4_7SwizzleILi2ELi4ELi3EEENS4_18smem_ptr_flag_bitsILi8EEENSU_INS5_IJNSA_ILi8EEESI_EEENS5_IJSI_SC_EEEEEEEvNS4_8identityENS4_23SM90_TMA_LOAD_MULTICASTES1B_vS1C_EENS_8epilogue10collective6detail29Sm90TmaWarpSpecializedAdapterINS1G_15DefaultEpilogueISK_SL_SL_NS1F_6thread17LinearCombinationISK_Li1EffLNS1K_9ScaleType4KindE0ELNS_15FloatRoundStyleE2ESK_EENS1_15EpilogueDefaultEEEEEvvEEEEvNT_6ParamsE --------------------------
	.section	.text._ZN7cutlass13device_kernelINS_4gemm6kernel13GemmUniversalIN4cute5tupleIJiiiiEEENS1_10collective13CollectiveMmaINS1_37MainloopSm90TmaGmmaWarpSpecializedFP8ILi7ENS5_IJNS4_1CILi2EEENSA_ILi1EEESC_EEENS1_35KernelTmaWarpSpecializedCooperativeEEENS5_IJNSA_ILi384EEENSA_ILi96EEENSA_ILi64EEEEEENS_12float_e4m3_tENS5_IJlSC_lEEESK_SL_NS4_8TiledMMAINS4_8MMA_AtomIJNS4_4SM904GMMA30MMA_64x96x32_F32E4M3E4M3_SS_TNILNSP_7ScaleInE1ELSR_1EEEEEENS4_6LayoutISD_NS5_IJSC_NSA_ILi0EEESV_EEEEENS5_IJNS4_10UnderscoreESY_SY_EEEEENS4_13SM90_TMA_LOADENS4_14ComposedLayoutINS4_7SwizzleILi2ELi4ELi3EEENS4_18smem_ptr_flag_bitsILi8EEENSU_INS5_IJNSA_ILi8EEESI_EEENS5_IJSI_SC_EEEEEEEvNS4_8identityENS4_23SM90_TMA_LOAD_MULTICASTES1B_vS1C_EENS_8epilogue10collective6detail29Sm90TmaWarpSpecializedAdapterINS1G_15DefaultEpilogueISK_SL_SL_NS1F_6thread17LinearCombinationISK_Li1EffLNS1K_9ScaleType4KindE0ELNS_15FloatRoundStyleE2ESK_EENS1_15EpilogueDefaultEEEEEvvEEEEvNT_6ParamsE,"ax",@progbits
	.align	128
.text._ZN7cutlass13device_kernelINS_4gemm6kernel13GemmUniversalIN4cute5tupleIJiiiiEEENS1_10collective13CollectiveMmaINS1_37MainloopSm90TmaGmmaWarpSpecializedFP8ILi7ENS5_IJNS4_1CILi2EEENSA_ILi1EEESC_EEENS1_35KernelTmaWarpSpecializedCooperativeEEENS5_IJNSA_ILi384EEENSA_ILi96EEENSA_ILi64EEEEEENS_12float_e4m3_tENS5_IJlSC_lEEESK_SL_NS4_8TiledMMAINS4_8MMA_AtomIJNS4_4SM904GMMA30MMA_64x96x32_F32E4M3E4M3_SS_TNILNSP_7ScaleInE1ELSR_1EEEEEENS4_6LayoutISD_NS5_IJSC_NSA_ILi0EEESV_EEEEENS5_IJNS4_10UnderscoreESY_SY_EEEEENS4_13SM90_TMA_LOADENS4_14ComposedLayoutINS4_7SwizzleILi2ELi4ELi3EEENS4_18smem_ptr_flag_bitsILi8EEENSU_INS5_IJNSA_ILi8EEESI_EEENS5_IJSI_SC_EEEEEEEvNS4_8identityENS4_23SM90_TMA_LOAD_MULTICASTES1B_vS1C_EENS_8epilogue10collective6detail29Sm90TmaWarpSpecializedAdapterINS1G_15DefaultEpilogueISK_SL_SL_NS1F_6thread17LinearCombinationISK_Li1EffLNS1K_9ScaleType4KindE0ELNS_15FloatRoundStyleE2ESK_EENS1_15EpilogueDefaultEEEEEvvEEEEvNT_6ParamsE:
        .type           _ZN7cutlass13device_kernelINS_4gemm6kernel13GemmUniversalIN4cute5tupleIJiiiiEEENS1_10collective13CollectiveMmaINS1_37MainloopSm90TmaGmmaWarpSpecializedFP8ILi7ENS5_IJNS4_1CILi2EEENSA_ILi1EEESC_EEENS1_35KernelTmaWarpSpecializedCooperativeEEENS5_IJNSA_ILi384EEENSA_ILi96EEENSA_ILi64EEEEEENS_12float_e4m3_tENS5_IJlSC_lEEESK_SL_NS4_8TiledMMAINS4_8MMA_AtomIJNS4_4SM904GMMA30MMA_64x96x32_F32E4M3E4M3_SS_TNILNSP_7ScaleInE1ELSR_1EEEEEENS4_6LayoutISD_NS5_IJSC_NSA_ILi0EEESV_EEEEENS5_IJNS4_10UnderscoreESY_SY_EEEEENS4_13SM90_TMA_LOADENS4_14ComposedLayoutINS4_7SwizzleILi2ELi4ELi3EEENS4_18smem_ptr_flag_bitsILi8EEENSU_INS5_IJNSA_ILi8EEESI_EEENS5_IJSI_SC_EEEEEEEvNS4_8identityENS4_23SM90_TMA_LOAD_MULTICASTES1B_vS1C_EENS_8epilogue10collective6detail29Sm90TmaWarpSpecializedAdapterINS1G_15DefaultEpilogueISK_SL_SL_NS1F_6thread17LinearCombinationISK_Li1EffLNS1K_9ScaleType4KindE0ELNS_15FloatRoundStyleE2ESK_EENS1_15EpilogueDefaultEEEEEvvEEEEvNT_6ParamsE,@function
        .size           _ZN7cutlass13device_kernelINS_4gemm6kernel13GemmUniversalIN4cute5tupleIJiiiiEEENS1_10collective13CollectiveMmaINS1_37MainloopSm90TmaGmmaWarpSpecializedFP8ILi7ENS5_IJNS4_1CILi2EEENSA_ILi1EEESC_EEENS1_35KernelTmaWarpSpecializedCooperativeEEENS5_IJNSA_ILi384EEENSA_ILi96EEENSA_ILi64EEEEEENS_12float_e4m3_tENS5_IJlSC_lEEESK_SL_NS4_8TiledMMAINS4_8MMA_AtomIJNS4_4SM904GMMA30MMA_64x96x32_F32E4M3E4M3_SS_TNILNSP_7ScaleInE1ELSR_1EEEEEENS4_6LayoutISD_NS5_IJSC_NSA_ILi0EEESV_EEEEENS5_IJNS4_10UnderscoreESY_SY_EEEEENS4_13SM90_TMA_LOADENS4_14ComposedLayoutINS4_7SwizzleILi2ELi4ELi3EEENS4_18smem_ptr_flag_bitsILi8EEENSU_INS5_IJNSA_ILi8EEESI_EEENS5_IJSI_SC_EEEEEEEvNS4_8identityENS4_23SM90_TMA_LOAD_MULTICASTES1B_vS1C_EENS_8epilogue10collective6detail29Sm90TmaWarpSpecializedAdapterINS1G_15DefaultEpilogueISK_SL_SL_NS1F_6thread17LinearCombinationISK_Li1EffLNS1K_9ScaleType4KindE0ELNS_15FloatRoundStyleE2ESK_EENS1_15EpilogueDefaultEEEEEvvEEEEvNT_6ParamsE,(.L_x_86 - _ZN7cutlass13device_kernelINS_4gemm6kernel13GemmUniversalIN4cute5tupleIJiiiiEEENS1_10collective13CollectiveMmaINS1_37MainloopSm90TmaGmmaWarpSpecializedFP8ILi7ENS5_IJNS4_1CILi2EEENSA_ILi1EEESC_EEENS1_35KernelTmaWarpSpecializedCooperativeEEENS5_IJNSA_ILi384EEENSA_ILi96EEENSA_ILi64EEEEEENS_12float_e4m3_tENS5_IJlSC_lEEESK_SL_NS4_8TiledMMAINS4_8MMA_AtomIJNS4_4SM904GMMA30MMA_64x96x32_F32E4M3E4M3_SS_TNILNSP_7ScaleInE1ELSR_1EEEEEENS4_6LayoutISD_NS5_IJSC_NSA_ILi0EEESV_EEEEENS5_IJNS4_10UnderscoreESY_SY_EEEEENS4_13SM90_TMA_LOADENS4_14ComposedLayoutINS4_7SwizzleILi2ELi4ELi3EEENS4_18smem_ptr_flag_bitsILi8EEENSU_INS5_IJNSA_ILi8EEESI_EEENS5_IJSI_SC_EEEEEEEvNS4_8identityENS4_23SM90_TMA_LOAD_MULTICASTES1B_vS1C_EENS_8epilogue10collective6detail29Sm90TmaWarpSpecializedAdapterINS1G_15DefaultEpilogueISK_SL_SL_NS1F_6thread17LinearCombinationISK_Li1EffLNS1K_9ScaleType4KindE0ELNS_15FloatRoundStyleE2ESK_EENS1_15EpilogueDefaultEEEEEvvEEEEvNT_6ParamsE)
        .other          _ZN7cutlass13device_kernelINS_4gemm6kernel13GemmUniversalIN4cute5tupleIJiiiiEEENS1_10collective13CollectiveMmaINS1_37MainloopSm90TmaGmmaWarpSpecializedFP8ILi7ENS5_IJNS4_1CILi2EEENSA_ILi1EEESC_EEENS1_35KernelTmaWarpSpecializedCooperativeEEENS5_IJNSA_ILi384EEENSA_ILi96EEENSA_ILi64EEEEEENS_12float_e4m3_tENS5_IJlSC_lEEESK_SL_NS4_8TiledMMAINS4_8MMA_AtomIJNS4_4SM904GMMA30MMA_64x96x32_F32E4M3E4M3_SS_TNILNSP_7ScaleInE1ELSR_1EEEEEENS4_6LayoutISD_NS5_IJSC_NSA_ILi0EEESV_EEEEENS5_IJNS4_10UnderscoreESY_SY_EEEEENS4_13SM90_TMA_LOADENS4_14ComposedLayoutINS4_7SwizzleILi2ELi4ELi3EEENS4_18smem_ptr_flag_bitsILi8EEENSU_INS5_IJNSA_ILi8EEESI_EEENS5_IJSI_SC_EEEEEEEvNS4_8identityENS4_23SM90_TMA_LOAD_MULTICASTES1B_vS1C_EENS_8epilogue10collective6detail29Sm90TmaWarpSpecializedAdapterINS1G_15DefaultEpilogueISK_SL_SL_NS1F_6thread17LinearCombinationISK_Li1EffLNS1K_9ScaleType4KindE0ELNS_15FloatRoundStyleE2ESK_EENS1_15EpilogueDefaultEEEEEvvEEEEvNT_6ParamsE,@"STO_CUDA_ENTRY STV_DEFAULT"
_ZN7cutlass13device_kernelINS_4gemm6kernel13GemmUniversalIN4cute5tupleIJiiiiEEENS1_10collective13CollectiveMmaINS1_37MainloopSm90TmaGmmaWarpSpecializedFP8ILi7ENS5_IJNS4_1CILi2EEENSA_ILi1EEESC_EEENS1_35KernelTmaWarpSpecializedCooperativeEEENS5_IJNSA_ILi384EEENSA_ILi96EEENSA_ILi64EEEEEENS_12float_e4m3_tENS5_IJlSC_lEEESK_SL_NS4_8TiledMMAINS4_8MMA_AtomIJNS4_4SM904GMMA30MMA_64x96x32_F32E4M3E4M3_SS_TNILNSP_7ScaleInE1ELSR_1EEEEEENS4_6LayoutISD_NS5_IJSC_NSA_ILi0EEESV_EEEEENS5_IJNS4_10UnderscoreESY_SY_EEEEENS4_13SM90_TMA_LOADENS4_14ComposedLayoutINS4_7SwizzleILi2ELi4ELi3EEENS4_18smem_ptr_flag_bitsILi8EEENSU_INS5_IJNSA_ILi8EEESI_EEENS5_IJSI_SC_EEEEEEEvNS4_8identityENS4_23SM90_TMA_LOAD_MULTICASTES1B_vS1C_EENS_8epilogue10collective6detail29Sm90TmaWarpSpecializedAdapterINS1G_15DefaultEpilogueISK_SL_SL_NS1F_6thread17LinearCombinationISK_Li1EffLNS1K_9ScaleType4KindE0ELNS_15FloatRoundStyleE2ESK_EENS1_15EpilogueDefaultEEEEEvvEEEEvNT_6ParamsE:
[----:B------:R-:W0:Y:S02]  /*0000*/  LDC R1, c[0x0][0x28] ;  /* 0x00000a00ff017b82 */ /* 0x000e240000000800 */
[----:B0-----:R-:W-:Y:S01]  /*0010*/  VIADD R1, R1, 0xfffffe58 ;  /* 0xfffffe5801017836 */ /* 0x001fe20000000000 */
[----:B------:R-:W0:Y:S01]  /*0020*/  S2R R4, SR_TID.X ;  /* 0x0000000000047919 */ /* 0x000e220000002100 */
[----:B------:R-:W-:Y:S01]  /*0030*/  ELECT P0, URZ, PT ;  /* 0x00000000003f782f */ /* 0x000fe20003800000 */
[----:B------:R-:W-:Y:S01]  /*0040*/  BSSY B0, `(.L_x_0) ;  /* 0x0000015000007945 */ /* 0x000fe20003800000 */
[--C-:B0-----:R-:W-:Y:S02]  /*0050*/  SHF.R.U32.HI R0, RZ, 0x5, R4.reuse ;  /* 0x00000005ff007819 */ /* 0x101fe40000011604 */
[----:B------:R-:W-:-:S03]  /*0060*/  SHF.R.U32.HI R2, RZ, 0x7, R4 ;  /* 0x00000007ff027819 */ /* 0x000fc60000011604 */
[----:B------:R-:W0:Y:S04]  /*0070*/  SHFL.IDX PT, R3, R0, RZ, 0x1f ;  /* 0x00001fff00037589 */ /* 0x000e2800000e0000 */
[----:B------:R-:W1:Y:S01]  /*0080*/  SHFL.IDX PT, R2, R2, RZ, 0x1f ;  /* 0x00001fff02027589 */ /* 0x000e6200000e0000 */
[----:B0-----:R-:W-:Y:S02]  /*0090*/  R2UR UR4, R3 ;  /* 0x00000000030472ca */ /* 0x001fe400000e0000 */
[----:B-1----:R-:W-:-:S11]  /*00a0*/  R2UR UR6, R2 ;  /* 0x00000000020672ca */ /* 0x002fd600000e0000 */
[----:B------:R-:W-:Y:S02]  /*00b0*/  USHF.R.S32.HI UR5, URZ, 0x1f, UR4 ;  /* 0x0000001f3f057899 */ /* 0x000fe40008011404 */
[----:B------:R-:W-:Y:S02]  /*00c0*/  ISETP.NE.OR P0, PT, RZ, UR4, !P0 ;  /* 0x00000004ff007c0c */ /* 0x000fe4000c705670 */
[----:B------:R-:W-:-:S04]  /*00d0*/  ULEA.HI UR5, UR5, UR4, URZ, 0x2 ;  /* 0x0000000405057291 */ /* 0x000fc8000f8f103f */
[----:B------:R-:W-:-:S04]  /*00e0*/  ULOP3.LUT UR5, UR5, 0xfffffffc, URZ, 0xc0, !UPT ;  /* 0xfffffffc05057892 */ /* 0x000fc8000f8ec03f */
[----:B------:R-:W-:-:S03]  /*00f0*/  UIADD3 UR8, UR4, -UR5, URZ ;  /* 0x8000000504087290 */ /* 0x000fc6000fffe03f */
[----:B------:R-:W-:Y:S09]  /*0100*/  @P0 BRA `(.L_x_1) ;  /* 0x0000000000200947 */ /* 0x000ff20003800000 */
[----:B------:R-:W-:Y:S02]  /*0110*/  ULDC.64 UR4, c[0x0][0x198] ;  /* 0x0000660000047ab9 */ /* 0x000fe40000000a00 */
[----:B------:R-:W-:Y:S02]  /*0120*/  UIADD3 UR10, UP0, UR4, 0xf0, URZ ;  /* 0x000000f0040a7890 */ /* 0x000fe4000ff1e03f */
[----:B------:R-:W-:Y:S02]  /*0130*/  UIADD3 UR4, UP1, UR4, 0x1f0, URZ ;  /* 0x000001f004047890 */ /* 0x000fe4000ff3e03f */
[----:B------:R-:W-:Y:S02]  /*0140*/  UIADD3.X UR11, URZ, UR5, URZ, UP0, !UPT ;  /* 0x000000053f0b7290 */ /* 0x000fe400087fe43f */
[----:B------:R-:W-:-:S07]  /*0150*/  UIADD3.X UR5, URZ, UR5, URZ, UP1, !UPT ;  /* 0x000000053f057290 */ /* 0x000fce0008ffe43f */
[----:B------:R0:W-:Y:S02]  /*0160*/  UTMACCTL.PF [UR10] ;  /* 0x000000000a0079b9 */ /* 0x0001e40008040000 */
[----:B------:R0:W-:Y:S02]  /*0170*/  UTMACCTL.PF [UR4] ;  /* 0x00000000040079b9 */ /* 0x0001e40008040000 */
[----:B0-----:R-:W-:Y:S01]  /*0180*/  NOP ;  /* 0x0000000000007918 */ /* 0x001fe20000000000 */
.L_x_1:
[----:B------:R-:W-:Y:S05]  /*0190*/  BSYNC B0 ;  /* 0x0000000000007941 */ /* 0x000fea0003800000 */
.L_x_0:
[----:B------:R-:W0:Y:S01]  /*01a0*/  SHFL.IDX PT, R3, R0, RZ, 0x1f ;  /* 0x00001fff00037589 */ /* 0x000e2200000e0000 */
[----:B------:R-:W-:Y:S01]  /*01b0*/  UISETP.NE.AND UP0, UPT, UR8, 0x3, UPT ;  /* 0x000000030800788c */ /* 0x000fe2000bf05270 */
[----:B------:R-:W-:Y:S01]  /*01c0*/  ISETP.NE.AND P1, PT, RZ, UR6, PT ;  /* 0x00000006ff007c0c */ /* 0x000fe2000bf25270 */
[----:B------:R-:W-:Y:S02]  /*01d0*/  UIADD3 UR10, UR6, -0x1, URZ ;  /* 0xffffffff060a7890 */ /* 0x000fe4000fffe03f */
[----:B------:R-:W-:Y:S02]  /*01e0*/  UISETP.EQ.OR UP0, UPT, UR8, URZ, !UP0 ;  /* 0x0000003f0800728c */ /* 0x000fe4000c702670 */
[----:B------:R-:W-:Y:S02]  /*01f0*/  UISETP.GE.U32.AND UP1, UPT, UR10, 0x2, UPT ;  /* 0x000000020a00788c */ /* 0x000fe4000bf26070 */
[----:B------:R-:W-:-:S04]  /*0200*/  UISETP.EQ.AND UP0, UPT, UR6, URZ, UP0 ;  /* 0x0000003f0600728c */ /* 0x000fc80008702270 */
[----:B------:R-:W-:-:S04]  /*0210*/  USEL UR13, URZ, 0x1, !UP0 ;  /* 0x000000013f0d7887 */ /* 0x000fc8000c000000 */
[----:B------:R-:W-:Y:S01]  /*0220*/  USEL UR13, UR13, 0x2, UP1 ;  /* 0x000000020d0d7887 */ /* 0x000fe20008800000 */
[----:B0-----:R-:W-:-:S13]  /*0230*/  ISETP.NE.AND P0, PT, R3, RZ, PT ;  /* 0x000000ff0300720c */ /* 0x001fda0003f05270 */
[----:B------:R-:W-:Y:S05]  /*0240*/  @P0 BRA `(.L_x_2) ;  /* 0x0000000000700947 */ /* 0x000fea0003800000 */
[----:B------:R-:W0:Y:S01]  /*0250*/  S2UR UR9, SR_CgaCtaId ;  /* 0x00000000000979c3 */ /* 0x000e220000008800 */
[----:B------:R-:W-:Y:S01]  /*0260*/  UMOV UR4, 0x400 ;  /* 0x0000040000047882 */ /* 0x000fe20000000000 */
[----:B------:R-:W-:Y:S01]  /*0270*/  UMOV UR5, 0x1 ;  /* 0x0000000100057882 */ /* 0x000fe20000000000 */
[----:B------:R-:W-:Y:S01]  /*0280*/  UMOV UR6, 0x4 ;  /* 0x0000000400067882 */ /* 0x000fe20000000000 */
[----:B------:R-:W-:Y:S01]  /*0290*/  ELECT P0, URZ, PT ;  /* 0x00000000003f782f */ /* 0x000fe20003800000 */
[----:B------:R-:W-:-:S04]  /*02a0*/  UIADD3 UR6, -UR6, 0x100000, URZ ;  /* 0x0010000006067890 */ /* 0x000fc8000fffe13f */
[----:B------:R-:W-:Y:S02]  /*02b0*/  USHF.L.U32 UR7, UR6, 0xb, URZ ;  /* 0x0000000b06077899 */ /* 0x000fe4000800063f */
[----:B------:R-:W-:Y:S02]  /*02c0*/  USHF.L.U32 UR6, UR6, 0x1, URZ ;  /* 0x0000000106067899 */ /* 0x000fe4000800063f */
[----:B0-----:R-:W-:Y:S02]  /*02d0*/  ULEA UR9, UR9, UR4, 0x18 ;  /* 0x0000000409097291 */ /* 0x001fe4000f8ec03f */
[----:B------:R-:W-:-:S04]  /*02e0*/  UIADD3 UR4, -UR5, 0x100000, URZ ;  /* 0x0010000005047890 */ /* 0x000fc8000fffe13f */
[----:B------:R-:W-:Y:S02]  /*02f0*/  USHF.L.U32 UR5, UR4, 0xb, URZ ;  /* 0x0000000b04057899 */ /* 0x000fe4000800063f */
[----:B------:R-:W-:Y:S01]  /*0300*/  USHF.L.U32 UR4, UR4, 0x1, URZ ;  /* 0x0000000104047899 */ /* 0x000fe2000800063f */
[----:B------:R-:W0:Y:S11]  /*0310*/  FENCE.VIEW.ASYNC.S ;  /* 0x00000000000073c6 */ /* 0x000e360000000000 */
[----:B0-----:R0:W1:Y:S01]  /*0320*/  SYNCS.EXCH.64 URZ, [UR9], UR4 ;  /* 0x00000004093f75b2 */ /* 0x0010620008000100 */
[----:B------:R0:W2:Y:S01]  /*0330*/  SYNCS.EXCH.64 URZ, [UR9+0x38], UR6 ;  /* 0x00003806093f75b2 */ /* 0x0000a20008000100 */
[----:B------:R0:W3:Y:S01]  /*0340*/  SYNCS.EXCH.64 URZ, [UR9+0x8], UR4 ;  /* 0x00000804093f75b2 */ /* 0x0000e20008000100 */
[----:B------:R0:W4:Y:S01]  /*0350*/  SYNCS.EXCH.64 URZ, [UR9+0x40], UR6 ;  /* 0x00004006093f75b2 */ /* 0x0001220008000100 */
[----:B------:R0:W0:Y:S01]  /*0360*/  SYNCS.EXCH.64 URZ, [UR9+0x10], UR4 ;  /* 0x00001004093f75b2 */ /* 0x0000220008000100 */
        /* <DEDUP_REMOVED lines=9> */
[----:B------:R-:W-:Y:S01]  /*0400*/  NOP ;  /* 0x0000000000007918 */ /* 0x000fe20000000000 */
.L_x_2:
[----:B------:R-:W-:Y:S01]  /*0410*/  SHF.R.S32.HI R2, RZ, 0x1f, R4 ;  /* 0x0000001fff027819 */ /* 0x000fe20000011404 */
[----:B------:R-:W5:Y:S01]  /*0420*/  SHFL.IDX PT, R0, R0, RZ, 0x1f ;  /* 0x00001fff00007589 */ /* 0x000f6200000e0000 */
[----:B0-----:R-:W0:Y:S01]  /*0430*/  S2UR UR9, SR_CTAID.X ;  /* 0x00000000000979c3 */ /* 0x001e220000002500 */
[----:B------:R-:W-:Y:S02]  /*0440*/  ELECT P0, URZ, PT ;  /* 0x00000000003f782f */ /* 0x000fe40003800000 */
[----:B------:R-:W-:Y:S01]  /*0450*/  LEA.HI R2, R2, R4, RZ, 0x7 ;  /* 0x0000000402027211 */ /* 0x000fe200078f38ff */
[----:B------:R-:W-:Y:S01]  /*0460*/  ULDC UR4, c[0x0][0x150] ;  /* 0x0000540000047ab9 */ /* 0x000fe20000000800 */
[----:B------:R-:W-:Y:S01]  /*0470*/  SHF.R.S32.HI R6, RZ, 0x1f, R3 ;  /* 0x0000001fff067819 */ /* 0x000fe20000011403 */
[----:B------:R-:W-:Y:S01]  /*0480*/  NOP ;  /* 0x0000000000007918 */ /* 0x000fe20000000000 */
[----:B------:R-:W-:Y:S01]  /*0490*/  LOP3.LUT R2, R2, 0xffffff80, RZ, 0xc0, !PT ;  /* 0xffffff8002027812 */ /* 0x000fe200078ec0ff */
[----:B------:R-:W-:Y:S01]  /*04a0*/  NOP ;  /* 0x0000000000007918 */ /* 0x000fe20000000000 */
[----:B------:R-:W-:Y:S01]  /*04b0*/  LEA.HI R6, R6, R3, RZ, 0x2 ;  /* 0x0000000306067211 */ /* 0x000fe200078f10ff */
[----:B------:R-:W1:Y:S02]  /*04c0*/  LDC R8, c[0x0][0x144] ;  /* 0x00005100ff087b82 */ /* 0x000e640000000800 */
[----:B------:R-:W-:Y:S01]  /*04d0*/  IMAD.IADD R4, R4, 0x1, -R2 ;  /* 0x0000000104047824 */ /* 0x000fe200078e0a02 */
[----:B------:R-:W-:Y:S01]  /*04e0*/  LOP3.LUT R6, R6, 0x3ffffffc, RZ, 0xc0, !PT ;  /* 0x3ffffffc06067812 */ /* 0x000fe200078ec0ff */
[----:B------:R-:W2:Y:S03]  /*04f0*/  S2R R2, SR_CTAID.Y ;  /* 0x0000000000027919 */ /* 0x000ea60000002600 */
[----:B------:R-:W-:Y:S01]  /*0500*/  SHF.R.S32.HI R5, RZ, 0x1f, R4 ;  /* 0x0000001fff057819 */ /* 0x000fe20000011404 */
[----:B------:R-:W-:Y:S01]  /*0510*/  IMAD.IADD R6, R3, 0x1, -R6 ;  /* 0x0000000103067824 */ /* 0x000fe200078e0a06 */
[----:B------:R-:W3:Y:S02]  /*0520*/  LDC R13, c[0x0][0x148] ;  /* 0x00005200ff0d7b82 */ /* 0x000ee40000000800 */
[----:B------:R-:W-:-:S02]  /*0530*/  LEA.HI R5, R5, R4, RZ, 0x3 ;  /* 0x0000000405057211 */ /* 0x000fc400078f18ff */
[----:B-----5:R-:W-:Y:S02]  /*0540*/  ISETP.NE.OR P0, PT, R0, RZ, !P0 ;  /* 0x000000ff0000720c */ /* 0x020fe40004705670 */
[--C-:B------:R-:W-:Y:S02]  /*0550*/  SHF.R.S32.HI R0, RZ, 0x3, R5.reuse ;  /* 0x00000003ff007819 */ /* 0x100fe40000011405 */
[----:B------:R-:W-:Y:S02]  /*0560*/  SHF.R.S32.HI R5, RZ, 0x1f, R5 ;  /* 0x0000001fff057819 */ /* 0x000fe40000011405 */
[----:B0-----:R-:W-:Y:S02]  /*0570*/  I2FP.F32.U32 R7, UR9 ;  /* 0x0000000900077c45 */ /* 0x001fe40008201000 */
[----:B------:R-:W-:-:S03]  /*0580*/  LEA.HI R5, R5, R0, RZ, 0x2 ;  /* 0x0000000005057211 */ /* 0x000fc600078f10ff */
[----:B------:R-:W-:Y:S01]  /*0590*/  FMUL R7, R7, UR4 ;  /* 0x0000000407077c20 */ /* 0x000fe20008400000 */
[----:B------:R-:W-:Y:S01]  /*05a0*/  LOP3.LUT R5, R5, 0xfffffffc, RZ, 0xc0, !PT ;  /* 0xfffffffc05057812 */ /* 0x000fe200078ec0ff */
[----:B------:R-:W-:Y:S01]  /*05b0*/  VOTEU.ALL UP0, P0 ;  /* 0x00000000003f7886 */ /* 0x000fe20000000000 */
[----:B------:R-:W-:Y:S01]  /*05c0*/  ULDC UR4, c[0x0][0x154] ;  /* 0x0000550000047ab9 */ /* 0x000fe20000000800 */
[----:B------:R-:W-:Y:S02]  /*05d0*/  VOTEU.ALL UP1, P0 ;  /* 0x00000000003f7886 */ /* 0x000fe40000020000 */
[----:B------:R-:W0:Y:S01]  /*05e0*/  F2I.U32.TRUNC.NTZ R7, R7 ;  /* 0x0000000700077305 */ /* 0x000e22000020f000 */
[----:B------:R-:W-:Y:S01]  /*05f0*/  IMAD.IADD R5, R0, 0x1, -R5 ;  /* 0x0000000100057824 */ /* 0x000fe200078e0a05 */
[----:B------:R-:W5:Y:S01]  /*0600*/  @!UP0 S2UR UR7, SR_CgaCtaId ;  /* 0x00000000000789c3 */ /* 0x000f620000008800 */
[----:B------:R-:W-:Y:S02]  /*0610*/  @!UP0 UMOV UR6, 0x400 ;  /* 0x0000040000068882 */ /* 0x000fe40000000000 */
[----:B------:R-:W-:Y:S01]  /*0620*/  IMAD R5, R6, 0x4, R5 ;  /* 0x0000000406057824 */ /* 0x000fe200078e0205 */
[----:B--2---:R-:W-:-:S04]  /*0630*/  I2FP.F32.U32 R6, R2 ;  /* 0x0000000200067245 */ /* 0x004fc80000201000 */
[----:B------:R-:W-:Y:S01]  /*0640*/  LEA.HI R0, R5, R5, RZ, 0x1 ;  /* 0x0000000505007211 */ /* 0x000fe200078f08ff */
[----:B------:R-:W-:Y:S01]  /*0650*/  FMUL R6, R6, UR4 ;  /* 0x0000000406067c20 */ /* 0x000fe20008400000 */
[----:B------:R-:W-:Y:S02]  /*0660*/  UMOV UR4, 0x20 ;  /* 0x0000002000047882 */ /* 0x000fe40000000000 */
[----:B------:R-:W-:Y:S01]  /*0670*/  LOP3.LUT R0, R0, 0xfffffffe, RZ, 0xc0, !PT ;  /* 0xfffffffe00007812 */ /* 0x000fe200078ec0ff */
[----:B0-----:R-:W-:Y:S01]  /*0680*/  IMAD.MOV R11, RZ, RZ, -R7 ;  /* 0x000000ffff0b7224 */ /* 0x001fe200078e0a07 */
[----:B------:R-:W-:-:S04]  /*0690*/  @!UP0 UIADD3 UR4, -UR4, 0x100000, URZ ;  /* 0x0010000004048890 */ /* 0x000fc8000fffe13f */
[----:B------:R-:W-:Y:S02]  /*06a0*/  @!UP0 USHF.L.U32 UR5, UR4, 0xb, URZ ;  /* 0x0000000b04058899 */ /* 0x000fe4000800063f */
[----:B------:R-:W-:Y:S01]  /*06b0*/  @!UP0 USHF.L.U32 UR4, UR4, 0x1, URZ ;  /* 0x0000000104048899 */ /* 0x000fe2000800063f */
[----:B------:R-:W0:Y:S01]  /*06c0*/  F2I.U32.TRUNC.NTZ R6, R6 ;  /* 0x0000000600067305 */ /* 0x000e22000020f000 */
[----:B------:R-:W2:Y:S01]  /*06d0*/  LDC R7, c[0x0][0x140] ;  /* 0x00005000ff077b82 */ /* 0x000ea20000000800 */
[----:B-1----:R-:W-:Y:S02]  /*06e0*/  IMAD R11, R8, R11, UR9 ;  /* 0x00000009080b7e24 */ /* 0x002fe4000f8e020b */
[----:B------:R-:W-:-:S05]  /*06f0*/  IMAD.IADD R0, R5, 0x1, -R0 ;  /* 0x0000000105007824 */ /* 0x000fca00078e0a00 */
[----:B------:R-:W-:Y:S01]  /*0700*/  ISETP.NE.AND P2, PT, R0, R11, PT ;  /* 0x0000000b0000720c */ /* 0x000fe20003f45270 */
[C---:B------:R-:W-:Y:S01]  /*0710*/  IMAD.SHL.U32 R0, R5.reuse, 0x4, RZ ;  /* 0x0000000405007824 */ /* 0x040fe200078e00ff */
[----:B-----5:R-:W-:Y:S01]  /*0720*/  @!UP0 ULEA UR6, UR7, UR6, 0x18 ;  /* 0x0000000607068291 */ /* 0x020fe2000f8ec03f */
[----:B------:R-:W-:Y:S01]  /*0730*/  VOTEU.ALL UP0, P0 ;  /* 0x00000000003f7886 */ /* 0x000fe20000000000 */
[----:B------:R-:W-:Y:S01]  /*0740*/  LOP3.LUT P0, RZ, R4, 0x7, RZ, 0xc0, !PT ;  /* 0x0000000704ff7812 */ /* 0x000fe2000780c0ff */
[----:B0-----:R-:W-:Y:S01]  /*0750*/  IMAD.MOV R12, RZ, RZ, -R6 ;  /* 0x000000ffff0c7224 */ /* 0x001fe200078e0a06 */
[----:B------:R-:W-:-:S03]  /*0760*/  LOP3.LUT R9, R5, 0xc, R0, 0x78, !PT ;  /* 0x0000000c05097812 */ /* 0x000fc600078e7800 */
[----:B---3--:R-:W-:Y:S01]  /*0770*/  IMAD R5, R13, R12, R2 ;  /* 0x0000000c0d057224 */ /* 0x008fe200078e0202 */
[C---:B------:R-:W-:Y:S01]  /*0780*/  ISETP.LT.U32.AND P0, PT, R9.reuse, 0x2, !P0 ;  /* 0x000000020900780c */ /* 0x040fe20004701070 */
[----:B------:R0:W-:Y:S02]  /*0790*/  STL [R1+0x118], R9 ;  /* 0x0001180901007387 */ /* 0x0001e40000100800 */
[----:B------:R-:W-:Y:S02]  /*07a0*/  @P2 LEA.HI R0, R9, R9, RZ, 0x1 ;  /* 0x0000000909002211 */ /* 0x000fe400078f08ff */
[----:B------:R-:W1:Y:S02]  /*07b0*/  FENCE.VIEW.ASYNC.S ;  /* 0x00000000000073c6 */ /* 0x000e640000000000 */
[----:B-1----:R0:W1:Y:S01]  /*07c0*/  @!UP0 SYNCS.EXCH.64 URZ, [UR6+0x80], UR4 ;  /* 0x00008004063f85b2 */ /* 0x0020620008000100 */
[----:B--2---:R-:W-:Y:S02]  /*07d0*/  ISETP.EQ.U32.AND P4, PT, R7, 0x1, PT ;  /* 0x000000010700780c */ /* 0x004fe40003f82070 */
[----:B------:R-:W-:-:S04]  /*07e0*/  @P2 SHF.R.S32.HI R0, RZ, 0x1, R0 ;  /* 0x00000001ff002819 */ /* 0x000fc80000011400 */
[----:B------:R-:W-:Y:S01]  /*07f0*/  @P2 ISETP.NE.AND P3, PT, R0, R5, PT ;  /* 0x000000050000220c */ /* 0x000fe20003f65270 */
[----:B------:R-:W-:Y:S01]  /*0800*/  IMAD.MOV.U32 R0, RZ, RZ, 0x1 ;  /* 0x00000001ff007424 */ /* 0x000fe200078e00ff */
[----:B------:R-:W-:Y:S02]  /*0810*/  SEL R5, RZ, 0x1, !P0 ;  /* 0x00000001ff057807 */ /* 0x000fe40004000000 */
[----:B------:R-:W-:-:S04]  /*0820*/  @P2 SEL R0, RZ, 0x1, P3 ;  /* 0x00000001ff002807 */ /* 0x000fc80001800000 */
[----:B------:R-:W-:Y:S01]  /*0830*/  LOP3.LUT R0, R0, R5, RZ, 0xc0, !PT ;  /* 0x0000000500007212 */ /* 0x000fe200078ec0ff */
[----:B------:R0:W2:Y:S01]  /*0840*/  @!UP1 SYNCS.EXCH.64 URZ, [UR6+0x88], UR4 ;  /* 0x00008804063f95b2 */ /* 0x0000a20008000100 */
[----:B------:R-:W-:-:S03]  /*0850*/  NOP ;  /* 0x0000000000007918 */ /* 0x000fc60000000000 */
[----:B------:R0:W-:Y:S01]  /*0860*/  STL [R1+0x114], R0 ;  /* 0x0001140001007387 */ /* 0x0001e20000100800 */
[----:B-1----:R-:W-:Y:S05]  /*0870*/  @!P4 BRA `(.L_x_3) ;  /* 0x000000000008c947 */ /* 0x002fea0003800000 */
[----:B--2-4-:R-:W-:Y:S01]  /*0880*/  UCGABAR_ARV ;  /* 0x00000000000079c7 */ /* 0x014fe20008000000 */
[----:B------:R-:W-:Y:S05]  /*0890*/  BRA `(.L_x_4) ;  /* 0x0000000000047947 */ /* 0x000fea0003800000 */
.L_x_3:
[----:B--2-4-:R-:W-:Y:S01]  /*08a0*/  NOP ;  /* 0x0000000000007918 */ /* 0x014fe20000000000 */
.L_x_4:
[----:B------:R-:W1:Y:S01]  /*08b0*/  LDC R4, c[0x0][0x65c] ;  /* 0x00019700ff047b82 */ /* 0x000e620000000800 */
[----:B------:R-:W-:Y:S01]  /*08c0*/  IMAD.MOV.U32 R5, RZ, RZ, RZ ;  /* 0x000000ffff057224 */ /* 0x000fe200078e00ff */
[----:B0-----:R-:W-:Y:S02]  /*08d0*/  LOP3.LUT R0, R0, 0xffffefff, RZ, 0xc0, !PT ;  /* 0xffffefff00007812 */ /* 0x001fe400078ec0ff */
[----:B-1----:R-:W-:Y:S01]  /*08e0*/  ISETP.NE.AND P2, PT, R4, 0x1, PT ;  /* 0x000000010400780c */ /* 0x002fe20003f45270 */
[----:B------:R-:W-:-:S12]  /*08f0*/  IMAD.U32 R4, RZ, RZ, UR9 ;  /* 0x00000009ff047e24 */ /* 0x000fd8000f8e00ff */
[----:B------:R-:W0:Y:S01]  /*0900*/  @P2 LDC R7, c[0x0][0x10] ;  /* 0x00000400ff072b82 */ /* 0x000e220000000800 */
[----:B------:R-:W-:Y:S01]  /*0910*/  @P2 IMAD.MOV.U32 R3, RZ, RZ, RZ ;  /* 0x000000ffff032224 */ /* 0x000fe200078e00ff */
[----:B------:R-:W-:Y:S01]  /*0920*/  @P2 LOP3.LUT R0, R0, 0x1000, RZ, 0xfc, !PT ;  /* 0x0000100000002812 */ /* 0x000fe200078efcff */
[----:B------:R-:W-:-:S05]  /*0930*/  @P2 IMAD.MOV.U32 R15, RZ, RZ, RZ ;  /* 0x000000ffff0f2224 */ /* 0x000fca00078e00ff */
[----:B------:R-:W1:Y:S01]  /*0940*/  @!P2 LDC R9, c[0x0][0xc] ;  /* 0x00000300ff09ab82 */ /* 0x000e620000000800 */
[----:B0-----:R-:W-:-:S04]  /*0950*/  @P2 IMAD.WIDE.U32 R6, R7, UR9, R2 ;  /* 0x0000000907062c25 */ /* 0x001fc8000f8e0002 */
[----:B------:R-:W-:Y:S02]  /*0960*/  @P2 IMAD.MOV.U32 R10, RZ, RZ, R6 ;  /* 0x000000ffff0a2224 */ /* 0x000fe400078e0006 */
[----:B------:R-:W-:Y:S02]  /*0970*/  @P2 IMAD.IADD R17, R7, 0x1, R15 ;  /* 0x0000000107112824 */ /* 0x000fe400078e020f */
[----:B-1----:R-:W-:-:S04]  /*0980*/  @!P2 IMAD.WIDE.U32 R4, R2, R9, R4 ;  /* 0x000000090204a225 */ /* 0x002fc800078e0004 */
[----:B------:R-:W-:Y:S02]  /*0990*/  @!P2 IMAD.MOV.U32 R10, RZ, RZ, R4 ;  /* 0x000000ffff0aa224 */ /* 0x000fe400078e0004 */
[----:B------:R-:W-:-:S03]  /*09a0*/  @!P2 IMAD.MOV.U32 R17, RZ, RZ, R5 ;  /* 0x000000ffff11a224 */ /* 0x000fc600078e0005 */
[----:B------:R0:W-:Y:S04]  /*09b0*/  STL [R1+0x120], R10 ;  /* 0x0001200a01007387 */ /* 0x0001e80000100800 */
[----:B------:R0:W-:Y:S01]  /*09c0*/  STL [R1+0x11c], R17 ;  /* 0x00011c1101007387 */ /* 0x0001e20000100800 */
[----:B------:R-:W-:Y:S05]  /*09d0*/  @!P4 BRA `(.L_x_5) ;  /* 0x00000000000cc947 */ /* 0x000fea0003800000 */
[----:B------:R-:W-:Y:S01]  /*09e0*/  UCGABAR_WAIT ;  /* 0x0000000000007dc7 */ /* 0x000fe20008000000 */
[----:B------:R-:W-:Y:S01]  /*09f0*/  CCTL.IVALL ;  /* 0x00000000ff00798f */ /* 0x000fe20002000000 */
[----:B------:R-:W-:Y:S05]  /*0a00*/  BRA `(.L_x_6) ;  /* 0x0000000000047947 */ /* 0x000fea0003800000 */
.L_x_5:
[----:B------:R-:W-:Y:S06]  /*0a10*/  BAR.SYNC.DEFER_BLOCKING 0x0 ;  /* 0x0000000000007b1d */ /* 0x000fec0000010000 */
.L_x_6:
[----:B------:R-:W-:Y:S05]  /*0a20*/  @!P1 BRA `(.L_x_7) ;  /* 0x0000014800f49947 */ /* 0x000fea0003800000 */
[----:B------:R-:W-:-:S06]  /*0a30*/  UISETP.GT.U32.AND UP0, UPT, UR10, 0x1, UPT ;  /* 0x000000010a00788c */ /* 0x000fcc000bf04070 */
[----:B------:R-:W-:-:S13]  /*0a40*/  PLOP3.LUT P0, PT, PT, PT, UP0, 0x80, 0x0 ;  /* 0x000000000000781c */ /* 0x000fda0003f0f008 */
[----:B------:R-:W-:Y:S05]  /*0a50*/  @P0 EXIT ;  /* 0x000000000000094d */ /* 0x000fea0003800000 */
[----:B------:R-:W-:Y:S01]  /*0a60*/  IMAD.MOV.U32 R6, RZ, RZ, -0x1 ;  /* 0xffffffffff067424 */ /* 0x000fe200078e00ff */
[----:B------:R-:W-:Y:S01]  /*0a70*/  ULDC.64 UR4, c[0x0][0x650] ;  /* 0x0001940000047ab9 */ /* 0x000fe20000000a00 */
[----:B------:R-:W-:Y:S01]  /*0a80*/  IMAD.MOV.U32 R5, RZ, RZ, -0x1 ;  /* 0xffffffffff057424 */ /* 0x000fe200078e00ff */
[----:B------:R-:W-:Y:S01]  /*0a90*/  ISETP.GE.U32.AND P0, PT, R10, UR4, PT ;  /* 0x000000040a007c0c */ /* 0x000fe2000bf06070 */
[----:B------:R-:W-:Y:S01]  /*0aa0*/  UMOV UR9, 0xffffffff ;  /* 0xffffffff00097882 */ /* 0x000fe20000000000 */
[----:B------:R1:W-:Y:S01]  /*0ab0*/  STL [R1+0x128], R6 ;  /* 0x0001280601007387 */ /* 0x0003e20000100800 */
[----:B------:R-:W-:Y:S02]  /*0ac0*/  PRMT R4, RZ, 0x7610, R4 ;  /* 0x00007610ff047816 */ /* 0x000fe40000000004 */
[----:B------:R-:W-:Y:S01]  /*0ad0*/  ISETP.GE.U32.AND.EX P0, PT, R17, UR5, PT, P0 ;  /* 0x0000000511007c0c */ /* 0x000fe2000bf06100 */
[----:B------:R1:W-:-:S12]  /*0ae0*/  STL [R1+0x124], R5 ;  /* 0x0001240501007387 */ /* 0x0003d80000100800 */
[----:B-1----:R-:W-:Y:S05]  /*0af0*/  @P0 BRA `(.L_x_8) ;  /* 0x00000004003c0947 */ /* 0x002fea0003800000 */
[----:B------:R-:W-:Y:S01]  /*0b00*/  ULDC.64 UR14, c[0x0][0x628] ;  /* 0x00018a00000e7ab9 */ /* 0x000fe20000000a00 */
[----:B------:R-:W1:Y:S01]  /*0b10*/  LDC.64 R8, c[0x0][0x620] ;  /* 0x00018800ff087b82 */ /* 0x000e620000000a00 */
[----:B------:R-:W-:Y:S01]  /*0b20*/  ISETP.NE.U32.AND P0, PT, RZ, UR14, PT ;  /* 0x0000000eff007c0c */ /* 0x000fe2000bf05070 */
[----:B------:R-:W-:Y:S01]  /*0b30*/  ULDC UR11, c[0x0][0x630] ;  /* 0x00018c00000b7ab9 */ /* 0x000fe20000000800 */
[----:B------:R-:W-:Y:S02]  /*0b40*/  R2UR UR4, R10 ;  /* 0x000000000a0472ca */ /* 0x000fe400000e0000 */
[----:B------:R-:W-:Y:S02]  /*0b50*/  ISETP.NE.AND.EX P0, PT, RZ, UR15, PT, P0 ;  /* 0x0000000fff007c0c */ /* 0x000fe4000bf05300 */
[----:B------:R-:W-:-:S11]  /*0b60*/  R2UR UR5, R17 ;  /* 0x00000000110572ca */ /* 0x000fd600000e0000 */
[----:B------:R-:W-:Y:S05]  /*0b70*/  @!P0 BRA `(.L_x_9) ;  /* 0x0000000000308947 */ /* 0x000fea0003800000 */
[----:B------:R-:W-:Y:S01]  /*0b80*/  R2UR UR4, R10 ;  /* 0x000000000a0472ca */ /* 0x000fe200000e0000 */
[----:B------:R-:W-:Y:S01]  /*0b90*/  ULDC UR8, c[0x0][0x634] ;  /* 0x00018d0000087ab9 */ /* 0x000fe20000000800 */
[----:B------:R-:W-:-:S11]  /*0ba0*/  R2UR UR10, R17 ;  /* 0x00000000110a72ca */ /* 0x000fd600000e0000 */
[----:B------:R-:W-:-:S04]  /*0bb0*/  UIADD3 UR8, UP0, UR4, UR8, URZ ;  /* 0x0000000804087290 */ /* 0x000fc8000ff1e03f */
[----:B------:R-:W-:-:S04]  /*0bc0*/  UIADD3.X UR10, URZ, UR10, URZ, UP0, !UPT ;  /* 0x0000000a3f0a7290 */ /* 0x000fc800087fe43f */
[----:B------:R-:W-:-:S04]  /*0bd0*/  UIMAD.WIDE.U32 UR4, UR10, UR14, URZ ;  /* 0x0000000e0a0472a5 */ /* 0x000fc8000f8e003f */
[----:B------:R-:W-:Y:S02]  /*0be0*/  UIMAD.WIDE.U32 UR6, UP0, UR8, UR15, UR4 ;  /* 0x0000000f080672a5 */ /* 0x000fe4000f800004 */
[----:B------:R-:W-:Y:S02]  /*0bf0*/  UIMAD.WIDE.U32 UR4, UR8, UR14, URZ ;  /* 0x0000000e080472a5 */ /* 0x000fe4000f8e003f */
[----:B------:R-:W-:Y:S02]  /*0c00*/  UIADD3.X UR9, URZ, URZ, URZ, UP0, !UPT ;  /* 0x0000003f3f097290 */ /* 0x000fe400087fe43f */
[----:B------:R-:W-:Y:S01]  /*0c10*/  UIADD3 URZ, UP0, UR5, UR6, URZ ;  /* 0x00000006053f7290 */ /* 0x000fe2000ff1e03f */
[----:B------:R-:W-:-:S03]  /*0c20*/  UMOV UR8, UR7 ;  /* 0x0000000700087c82 */ /* 0x000fc60008000000 */
[----:B------:R-:W-:-:S12]  /*0c30*/  UIMAD.WIDE.U32.X UR4, UR10, UR15, UR8, UP0 ;  /* 0x0000000f0a0472a5 */ /* 0x000fd800080e0408 */
.L_x_9:
[----:B------:R-:W-:Y:S01]  /*0c40*/  USHF.R.U64 UR9, UR4, UR11, UR5 ;  /* 0x0000000b04097299 */ /* 0x000fe20008001205 */
[----:B------:R-:W2:Y:S01]  /*0c50*/  LDC.64 R22, c[0x0][0x640] ;  /* 0x00019000ff167b82 */ /* 0x000ea20000000a00 */
[----:B------:R-:W-:Y:S01]  /*0c60*/  USHF.R.U32.HI UR4, URZ, UR11, UR5 ;  /* 0x0000000b3f047299 */ /* 0x000fe20008011605 */
[----:B------:R-:W-:-:S03]  /*0c70*/  IMAD.MOV.U32 R4, RZ, RZ, R10 ;  /* 0x000000ffff047224 */ /* 0x000fc600078e000a */
[----:B------:R-:W-:-:S03]  /*0c80*/  IADD3 R3, P0, RZ, -UR9, RZ ;  /* 0x80000009ff037c10 */ /* 0x000fc6000ff1e0ff */
[----:B------:R-:W0:Y:S02]  /*0c90*/  LDC R14, c[0x0][0x618] ;  /* 0x00018600ff0e7b82 */ /* 0x000e240000000800 */
[----:B------:R-:W-:-:S04]  /*0ca0*/  IMAD.X R5, RZ, RZ, ~UR4, P0 ;  /* 0x80000004ff057e24 */ /* 0x000fc800080e06ff */
[-C--:B-1----:R-:W-:Y:S02]  /*0cb0*/  IMAD R6, R5, R8.reuse, RZ ;  /* 0x0000000805067224 */ /* 0x082fe400078e02ff */
[----:B------:R-:W1:Y:S01]  /*0cc0*/  LDC R16, c[0x0][0x608] ;  /* 0x00018200ff107b82 */ /* 0x000e620000000800 */
[----:B------:R-:W-:Y:S02]  /*0cd0*/  IMAD.MOV.U32 R5, RZ, RZ, R17 ;  /* 0x000000ffff057224 */ /* 0x000fe400078e0011 */
[----:B------:R-:W-:-:S05]  /*0ce0*/  IMAD.WIDE.U32 R4, R3, R8, R4 ;  /* 0x0000000803047225 */ /* 0x000fca00078e0004 */
[----:B------:R-:W3:Y:S01]  /*0cf0*/  LDC R20, c[0x0][0x658] ;  /* 0x00019600ff147b82 */ /* 0x000ee20000000800 */
[----:B------:R-:W-:Y:S01]  /*0d00*/  IMAD R3, R3, R9, R6 ;  /* 0x0000000903037224 */ /* 0x000fe200078e0206 */
[----:B--2---:R-:W-:-:S03]  /*0d10*/  ISETP.NE.U32.AND P0, PT, R22, RZ, PT ;  /* 0x000000ff1600720c */ /* 0x004fc60003f05070 */
[----:B------:R-:W-:Y:S01]  /*0d20*/  IMAD.IADD R3, R5, 0x1, R3 ;  /* 0x0000000105037824 */ /* 0x000fe200078e0203 */
[----:B------:R-:W-:Y:S01]  /*0d30*/  ISETP.NE.AND.EX P0, PT, R23, RZ, PT, P0 ;  /* 0x000000ff1700720c */ /* 0x000fe20003f05300 */
[----:B------:R-:W-:Y:S01]  /*0d40*/  IMAD.MOV.U32 R5, RZ, RZ, -0x1 ;  /* 0xffffffffff057424 */ /* 0x000fe200078e00ff */
[----:B------:R-:W2:Y:S02]  /*0d50*/  LDC R18, c[0x0][0x600] ;  /* 0x00018000ff127b82 */ /* 0x000ea40000000800 */
[-CC-:B0-----:R-:W-:Y:S02]  /*0d60*/  SHF.R.U64 R10, R4, R14.reuse, R3.reuse ;  /* 0x0000000e040a7219 */ /* 0x181fe40000001203 */
[----:B------:R-:W-:Y:S01]  /*0d70*/  SHF.R.U32.HI R3, RZ, R14, R3 ;  /* 0x0000000eff037219 */ /* 0x000fe20000011603 */
[----:B------:R-:W-:Y:S02]  /*0d80*/  IMAD R14, R13, R12, R2 ;  /* 0x0000000c0d0e7224 */ /* 0x000fe400078e0202 */
[----:B------:R-:W-:Y:S01]  /*0d90*/  IMAD.MOV.U32 R13, RZ, RZ, 0x1 ;  /* 0x00000001ff0d7424 */ /* 0x000fe200078e00ff */
[----:B------:R-:W0:Y:S01]  /*0da0*/  LDC R15, c[0x0][0x648] ;  /* 0x00019200ff0f7b82 */ /* 0x000e220000000800 */
[----:B-1----:R-:W-:-:S02]  /*0db0*/  SHF.R.U64 R21, R10, R16, R3 ;  /* 0x000000100a157219 */ /* 0x002fc40000001203 */
[----:B------:R-:W-:-:S05]  /*0dc0*/  SHF.R.U32.HI R3, RZ, R16, R3 ;  /* 0x00000010ff037219 */ /* 0x000fca0000011603 */
[----:B------:R-:W1:Y:S01]  /*0dd0*/  LDC R17, c[0x0][0x638] ;  /* 0x00018e00ff117b82 */ /* 0x000e620000000800 */
[-C--:B---3--:R-:W-:Y:S02]  /*0de0*/  SHF.L.U32 R2, R5, R20.reuse, RZ ;  /* 0x0000001405027219 */ /* 0x088fe400000006ff */
[--C-:B------:R-:W-:Y:S02]  /*0df0*/  SHF.R.U64 R12, R21, R20, R3.reuse ;  /* 0x00000014150c7219 */ /* 0x100fe40000001203 */
[----:B------:R-:W-:Y:S02]  /*0e00*/  LOP3.LUT R8, RZ, R2, RZ, 0x33, !PT ;  /* 0x00000002ff087212 */ /* 0x000fe400078e33ff */
[----:B------:R-:W-:Y:S01]  /*0e10*/  SHF.R.U32.HI R3, RZ, R20, R3 ;  /* 0x00000014ff037219 */ /* 0x000fe20000011603 */
[----:B------:R-:W3:Y:S01]  /*0e20*/  LDC R19, c[0x0][0x610] ;  /* 0x00018400ff137b82 */ /* 0x000ee20000000800 */
[----:B------:R-:W-:Y:S01]  /*0e30*/  IMAD.MOV.U32 R2, RZ, RZ, R12 ;  /* 0x000000ffff027224 */ /* 0x000fe200078e000c */
[----:B------:R-:W-:Y:S06]  /*0e40*/  @!P0 BRA `(.L_x_10) ;  /* 0x0000000000288947 */ /* 0x000fec0003800000 */
[----:B------:R-:W4:Y:S02]  /*0e50*/  LDC R7, c[0x0][0x64c] ;  /* 0x00019300ff077b82 */ /* 0x000f240000000800 */
[----:B----4-:R-:W-:-:S05]  /*0e60*/  IADD3 R7, P0, R12, R7, RZ ;  /* 0x000000070c077210 */ /* 0x010fca0007f1e0ff */
[----:B------:R-:W-:-:S04]  /*0e70*/  IMAD.X R9, RZ, RZ, R3, P0 ;  /* 0x000000ffff097224 */ /* 0x000fc800000e0603 */
[----:B------:R-:W-:-:S04]  /*0e80*/  IMAD.WIDE.U32 R2, R9, R22, RZ ;  /* 0x0000001609027225 */ /* 0x000fc800078e00ff */
[----:B------:R-:W-:-:S04]  /*0e90*/  IMAD.WIDE.U32 R4, P0, R7, R23, R2 ;  /* 0x0000001707047225 */ /* 0x000fc80007800002 */
[----:B------:R-:W-:-:S04]  /*0ea0*/  IMAD.WIDE.U32 R2, R7, R22, RZ ;  /* 0x0000001607027225 */ /* 0x000fc800078e00ff */
[----:B------:R-:W-:Y:S01]  /*0eb0*/  IMAD.X R7, RZ, RZ, RZ, P0 ;  /* 0x000000ffff077224 */ /* 0x000fe200000e06ff */
[----:B------:R-:W-:Y:S01]  /*0ec0*/  IADD3 RZ, P0, R3, R4, RZ ;  /* 0x0000000403ff7210 */ /* 0x000fe20007f1e0ff */
[----:B------:R-:W-:-:S04]  /*0ed0*/  IMAD.MOV.U32 R6, RZ, RZ, R5 ;  /* 0x000000ffff067224 */ /* 0x000fc800078e0005 */
[----:B------:R-:W-:-:S08]  /*0ee0*/  IMAD.WIDE.U32.X R2, R9, R23, R6, P0 ;  /* 0x0000001709027225 */ /* 0x000fd000000e0406 */
.L_x_10:
[----:B0-----:R-:W-:Y:S01]  /*0ef0*/  SHF.R.U64 R4, R2, R15, R3 ;  /* 0x0000000f02047219 */ /* 0x001fe20000001203 */
[----:B--2---:R-:W-:Y:S01]  /*0f00*/  VIADD R5, R18, 0xffffffff ;  /* 0xffffffff12057836 */ /* 0x004fe20000000000 */
[----:B------:R-:W-:Y:S02]  /*0f10*/  SHF.L.U32 R3, R13, R20, RZ ;  /* 0x000000140d037219 */ /* 0x000fe400000006ff */
[----:B------:R-:W-:Y:S01]  /*0f20*/  LOP3.LUT R8, R21, R8, RZ, 0xc0, !PT ;  /* 0x0000000815087212 */ /* 0x000fe200078ec0ff */
[----:B------:R-:W-:Y:S01]  /*0f30*/  IMAD.MOV R6, RZ, RZ, -R4 ;  /* 0x000000ffff067224 */ /* 0x000fe200078e0a04 */
[----:B------:R-:W-:Y:S02]  /*0f40*/  SEL R2, R11, R14, !P2 ;  /* 0x0000000e0b027207 */ /* 0x000fe40005000000 */
[----:B------:R-:W-:Y:S01]  /*0f50*/  LOP3.LUT R5, R10, R5, RZ, 0xc0, !PT ;  /* 0x000000050a057212 */ /* 0x000fe200078ec0ff */
[----:B------:R-:W-:Y:S02]  /*0f60*/  IMAD R7, R3, R4, R8 ;  /* 0x0000000403077224 */ /* 0x000fe400078e0208 */
[----:B-1----:R-:W-:-:S02]  /*0f70*/  IMAD R3, R6, R17, R12 ;  /* 0x0000001106037224 */ /* 0x002fc400078e020c */
[----:B---3--:R-:W-:Y:S02]  /*0f80*/  IMAD R2, R7, R19, R2 ;  /* 0x0000001307027224 */ /* 0x008fe400078e0202 */
[----:B------:R-:W-:Y:S02]  /*0f90*/  IMAD R3, R3, R18, R5 ;  /* 0x0000001203037224 */ /* 0x000fe400078e0205 */
[----:B------:R-:W-:-:S03]  /*0fa0*/  IMAD.MOV.U32 R4, RZ, RZ, 0x1 ;  /* 0x00000001ff047424 */ /* 0x000fc600078e00ff */
[----:B------:R-:W-:Y:S02]  /*0fb0*/  SEL R5, R3, R2, !P2 ;  /* 0x0000000203057207 */ /* 0x000fe40005000000 */
[----:B------:R-:W-:-:S03]  /*0fc0*/  SEL R2, R2, R3, !P2 ;  /* 0x0000000302027207 */ /* 0x000fc60005000000 */
[----:B------:R1:W-:Y:S04]  /*0fd0*/  STL [R1+0x124], R5 ;  /* 0x0001240501007387 */ /* 0x0003e80000100800 */
[----:B------:R1:W-:Y:S02]  /*0fe0*/  STL [R1+0x128], R2 ;  /* 0x0001280201007387 */ /* 0x0003e40000100800 */
.L_x_8:
[----:B------:R-:W-:-:S08]  /*0ff0*/  NOP ;  /* 0x0000000000007918 */ /* 0x000fd00000000000 */
[----:B------:R-:W2:Y:S02]  /*1000*/  USETMAXREG.TRY_ALLOC.CTAPOOL UP0, 0xe8 ;  /* 0x000000e8000079c8 */ /* 0x000ea40008000600 */
[----:B--2---:R-:W-:-:S13]  /*1010*/  PLOP3.LUT P0, PT, PT, PT, UP0, 0x80, 0x0 ;  /* 0x000000000000781c */ /* 0x004fda0003f0f008 */
[----:B------:R-:W-:Y:S05]  /*1020*/  @!P0 BRA `(.L_x_8) ;  /* 0xfffffffc00f08947 */ /* 0x000fea000383ffff */
[----:B------:R-:W-:Y:S01]  /*1030*/  ULDC.64 UR4, c[0x0][0x598] ;  /* 0x0001660000047ab9 */ /* 0x000fe20000000a00 */
[----:B------:R-:W-:Y:S01]  /*1040*/  ULDC.64 UR14, c[0x0][0x208] ;  /* 0x00008200000e7ab9 */ /* 0x000fe20000000a00 */
[----:B------:R-:W-:-:S04]  /*1050*/  ISETP.NE.U32.AND P0, PT, RZ, UR4, PT ;  /* 0x00000004ff007c0c */ /* 0x000fc8000bf05070 */
[----:B------:R-:W-:-:S13]  /*1060*/  ISETP.NE.AND.EX P0, PT, RZ, UR5, PT, P0 ;  /* 0x00000005ff007c0c */ /* 0x000fda000bf05300 */
[----:B------:R-:W-:Y:S05]  /*1070*/  @!P0 BRA `(.L_x_11) ;  /* 0x0000000000208947 */ /* 0x000fea0003800000 */
[----:B-1----:R-:W1:Y:S02]  /*1080*/  LDC.64 R2, c[0x0][0x598] ;  /* 0x00016600ff027b82 */ /* 0x002e640000000a00 */
[----:B-1----:R-:W2:Y:S02]  /*1090*/  LDG.E.64 R2, desc[UR14][R2.64] ;  /* 0x0000000e02027981 */ /* 0x002ea4000c1e1b00 */
[----:B--2---:R-:W-:-:S04]  /*10a0*/  ISETP.NE.U32.AND P0, PT, R2, RZ, PT ;  /* 0x000000ff0200720c */ /* 0x004fc80003f05070 */
[----:B------:R-:W-:-:S13]  /*10b0*/  ISETP.NE.AND.EX P0, PT, R3, RZ, PT, P0 ;  /* 0x000000ff0300720c */ /* 0x000fda0003f05300 */
[----:B------:R-:W-:Y:S05]  /*10c0*/  @!P0 BRA `(.L_x_11) ;  /* 0x00000000000c8947 */ /* 0x000fea0003800000 */
[----:B------:R-:W2:Y:S02]  /*10d0*/  LD.E R2, desc[UR14][R2.64] ;  /* 0x0000000e02027980 */ /* 0x000ea4000c101900 */
[----:B--2---:R-:W-:Y:S01]  /*10e0*/  R2UR UR20, R2 ;  /* 0x00000000021472ca */ /* 0x004fe200000e0000 */
[----:B------:R-:W-:-:S14]  /*10f0*/  BRA `(.L_x_12) ;  /* 0x0000000000247947 */ /* 0x000fdc0003800000 */
.L_x_11:
[----:B------:R-:W-:Y:S02]  /*1100*/  ULDC.64 UR4, c[0x0][0x588] ;  /* 0x0001620000047ab9 */ /* 0x000fe40000000a00 */
[----:B------:R-:W-:-:S04]  /*1110*/  ISETP.NE.U32.AND P0, PT, RZ, UR4, PT ;  /* 0x00000004ff007c0c */ /* 0x000fc8000bf05070 */
[----:B------:R-:W-:-:S13]  /*1120*/  ISETP.NE.AND.EX P0, PT, RZ, UR5, PT, P0 ;  /* 0x00000005ff007c0c */ /* 0x000fda000bf05300 */
[----:B------:R-:W-:Y:S05]  /*1130*/  @!P0 BRA `(.L_x_13) ;  /* 0x0000000000108947 */ /* 0x000fea0003800000 */
[----:B-1----:R-:W1:Y:S02]  /*1140*/  LDC.64 R2, c[0x0][0x588] ;  /* 0x00016200ff027b82 */ /* 0x002e640000000a00 */
[----:B-1----:R-:W2:Y:S02]  /*1150*/  LDG.E R2, desc[UR14][R2.64] ;  /* 0x0000000e02027981 */ /* 0x002ea4000c1e1900 */
[----:B--2---:R-:W-:Y:S01]  /*1160*/  R2UR UR20, R2 ;  /* 0x00000000021472ca */ /* 0x004fe200000e0000 */
[----:B------:R-:W-:-:S14]  /*1170*/  BRA `(.L_x_12) ;  /* 0x0000000000047947 */ /* 0x000fdc0003800000 */
.L_x_13:
[----:B------:R-:W-:-:S05]  /*1180*/  ULDC UR20, c[0x0][0x580] ;  /* 0x0001600000147ab9 */ /* 0x000fca0000000800 */
.L_x_12:
[----:B------:R-:W-:Y:S02]  /*1190*/  ULDC.64 UR4, c[0x0][0x5a0] ;  /* 0x0001680000047ab9 */ /* 0x000fe40000000a00 */
        /* <DEDUP_REMOVED lines=11> */
.L_x_14:
        /* <DEDUP_REMOVED lines=8> */
.L_x_16:
[----:B------:R-:W-:-:S05]  /*12d0*/  ULDC UR21, c[0x0][0x584] ;  /* 0x0001610000157ab9 */ /* 0x000fca0000000800 */
.L_x_15:
[----:B------:R-:W-:-:S13]  /*12e0*/  LOP3.LUT P0, RZ, R4, 0xff, RZ, 0xc0, !PT ;  /* 0x000000ff04ff7812 */ /* 0x000fda000780c0ff */
[----:B------:R-:W-:Y:S05]  /*12f0*/  @!P0 EXIT ;  /* 0x000000000000894d */ /* 0x000fea0003800000 */
[----:B-1----:R-:W1:Y:S01]  /*1300*/  LDC.64 R2, c[0x0][0x5c8] ;  /* 0x00017200ff027b82 */ /* 0x002e620000000a00 */
[----:B------:R-:W-:Y:S01]  /*1310*/  ULDC UR4, c[0x0][0x28c] ;  /* 0x0000a30000047ab9 */ /* 0x000fe20000000800 */
[----:B------:R-:W-:Y:S02]  /*1320*/  ULOP3.LUT UR22, UR13, 0x1, URZ, 0xfc, !UPT ;  /* 0x000000010d167892 */ /* 0x000fe4000f8efc3f */
[----:B------:R-:W-:-:S04]  /*1330*/  UIADD3 UR4, UR4, 0x3f, URZ ;  /* 0x0000003f04047890 */ /* 0x000fc8000fffe03f */
[----:B------:R-:W-:-:S04]  /*1340*/  USHF.R.S32.HI UR5, URZ, 0x1f, UR4 ;  /* 0x0000001f3f057899 */ /* 0x000fc80008011404 */
[----:B------:R-:W-:-:S03]  /*1350*/  ULEA.HI UR5, UR5, UR4, URZ, 0x6 ;  /* 0x0000000405057291 */ /* 0x000fc6000f8f303f */
[----:B------:R-:W-:Y:S01]  /*1360*/  UMOV UR4, URZ ;  /* 0x0000003f00047c82 */ /* 0x000fe20008000000 */
[----:B------:R-:W-:-:S03]  /*1370*/  USHF.R.S32.HI UR10, URZ, 0x6, UR5 ;  /* 0x000000063f0a7899 */ /* 0x000fc60008011405 */
[----:B------:R-:W-:Y:S01]  /*1380*/  UMOV UR5, URZ ;  /* 0x0000003f00057c82 */ /* 0x000fe20008000000 */
[C-C-:B-1----:R-:W-:Y:S01]  /*1390*/  SHF.L.U64.HI R7, R2.reuse, 0x7, R3.reuse ;  /* 0x0000000702077819 */ /* 0x142fe20000010203 */
[C---:B------:R-:W-:Y:S01]  /*13a0*/  IMAD.SHL.U32 R4, R2.reuse, 0x80, RZ ;  /* 0x0000008002047824 */ /* 0x040fe200078e00ff */
[C-C-:B------:R-:W-:Y:S02]  /*13b0*/  SHF.L.U64.HI R6, R2.reuse, 0x3, R3.reuse ;  /* 0x0000000302067819 */ /* 0x140fe40000010203 */
[C---:B------:R-:W-:Y:S01]  /*13c0*/  SHF.L.U64.HI R5, R2.reuse, 0x8, R3 ;  /* 0x0000000802057819 */ /* 0x040fe20000010203 */
[C---:B------:R-:W-:Y:S02]  /*13d0*/  IMAD.SHL.U32 R3, R2.reuse, 0x8, RZ ;  /* 0x0000000802037824 */ /* 0x040fe400078e00ff */
[----:B------:R-:W-:-:S07]  /*13e0*/  IMAD.SHL.U32 R2, R2, 0x100, RZ ;  /* 0x0000010002027824 */ /* 0x000fce00078e00ff */
.L_x_45:
[----:B01----:R-:W1:Y:S01]  /*13f0*/  S2R R8, SR_TID.X ;  /* 0x0000000000087919 */ /* 0x003e620000002100 */
[----:B------:R-:W2:Y:S01]  /*1400*/  S2UR UR18, SR_CgaCtaId ;  /* 0x00000000001279c3 */ /* 0x000ea20000008800 */
[----:B------:R-:W-:Y:S01]  /*1410*/  UMOV UR17, 0x400 ;  /* 0x0000040000117882 */ /* 0x000fe20000000000 */
[----:B------:R-:W-:Y:S01]  /*1420*/  UMOV UR6, URZ ;  /* 0x0000003f00067c82 */ /* 0x000fe20008000000 */
[----:B------:R-:W-:Y:S01]  /*1430*/  STL [R1+0x110], RZ ;  /* 0x000110ff01007387 */ /* 0x000fe20000100800 */
[----:B------:R-:W-:Y:S01]  /*1440*/  UMOV UR7, URZ ;  /* 0x0000003f00077c82 */ /* 0x000fe20008000000 */
[----:B------:R-:W-:Y:S01]  /*1450*/  UMOV UR8, URZ ;  /* 0x0000003f00087c82 */ /* 0x000fe20008000000 */
[----:B------:R-:W-:Y:S01]  /*1460*/  UMOV UR23, UR5 ;  /* 0x0000000500177c82 */ /* 0x000fe20008000000 */
[----:B------:R-:W-:Y:S01]  /*1470*/  STL [R1+0x10c], RZ ;  /* 0x00010cff01007387 */ /* 0x000fe20000100800 */
[----:B------:R-:W3:Y:S01]  /*1480*/  LDC R9, c[0x0][0x28c] ;  /* 0x0000a300ff097b82 */ /* 0x000ee20000000800 */
[----:B0-----:R-:W-:-:S02]  /*1490*/  CS2R R10, SRZ ;  /* 0x00000000000a7805 */ /* 0x001fc4000001ff00 */
[----:B-----5:R-:W-:Y:S01]  /*14a0*/  CS2R R12, SRZ ;  /* 0x00000000000c7805 */ /* 0x020fe2000001ff00 */
[----:B------:R-:W-:Y:S01]  /*14b0*/  STL [R1+0x108], RZ ;  /* 0x000108ff01007387 */ /* 0x000fe20000100800 */
[----:B------:R-:W-:Y:S02]  /*14c0*/  CS2R R14, SRZ ;  /* 0x00000000000e7805 */ /* 0x000fe4000001ff00 */
[----:B------:R-:W-:Y:S02]  /*14d0*/  CS2R R16, SRZ ;  /* 0x0000000000107805 */ /* 0x000fe4000001ff00 */
[----:B------:R-:W-:Y:S01]  /*14e0*/  CS2R R18, SRZ ;  /* 0x0000000000127805 */ /* 0x000fe2000001ff00 */
[----:B------:R-:W-:Y:S01]  /*14f0*/  STL [R1+0x104], RZ ;  /* 0x000104ff01007387 */ /* 0x000fe20000100800 */
[----:B------:R-:W-:Y:S02]  /*1500*/  CS2R R20, SRZ ;  /* 0x0000000000147805 */ /* 0x000fe4000001ff00 */
[----:B------:R-:W-:-:S02]  /*1510*/  CS2R R22, SRZ ;  /* 0x0000000000167805 */ /* 0x000fc4000001ff00 */
[----:B------:R-:W-:Y:S01]  /*1520*/  CS2R R168, SRZ ;  /* 0x0000000000a87805 */ /* 0x000fe2000001ff00 */
        /* <DEDUP_REMOVED lines=13> */
[----:B-1----:R-:W-:Y:S02]  /*1600*/  LOP3.LUT R8, R8, 0x80, RZ, 0xc0, !PT ;  /* 0x0000008008087812 */ /* 0x002fe400078ec0ff */
[----:B------:R-:W-:-:S02]  /*1610*/  CS2R R188, SRZ ;  /* 0x0000000000bc7805 */ /* 0x000fc4000001ff00 */
[----:B---3--:R-:W-:Y:S01]  /*1620*/  ISETP.GE.AND P0, PT, R9, 0x1, PT ;  /* 0x000000010900780c */ /* 0x008fe20003f06270 */
[----:B------:R-:W-:Y:S01]  /*1630*/  STL [R1+0xf0], RZ ;  /* 0x0000f0ff01007387 */ /* 0x000fe20000100800 */
[----:B------:R-:W-:Y:S02]  /*1640*/  SHF.R.U32.HI R8, RZ, 0x7, R8 ;  /* 0x00000007ff087819 */ /* 0x000fe40000011608 */
        /* <DEDUP_REMOVED lines=23> */
[----:B------:R-:W-:Y:S01]  /*17c0*/  CS2R R224, SRZ ;  /* 0x0000000000e07805 */ /* 0x000fe2000001ff00 */
[----:B------:R-:W-:Y:S01]  /*17d0*/  IMAD.MOV.U32 R226, RZ, RZ, RZ ;  /* 0x000000ffffe27224 */ /* 0x000fe200078e00ff */
[----:B------:R-:W-:Y:S01]  /*17e0*/  CS2R R120, SRZ ;  /* 0x0000000000787805 */ /* 0x000fe2000001ff00 */
[----:B------:R-:W-:Y:S01]  /*17f0*/  STL [R1+0xd4], RZ ;  /* 0x0000d4ff01007387 */ /* 0x000fe20000100800 */
[----:B------:R-:W-:Y:S01]  /*1800*/  IMAD.U32 R227, RZ, RZ, UR4 ;  /* 0x00000004ffe37e24 */ /* 0x000fe2000f8e00ff */
[----:B------:R-:W-:Y:S02]  /*1810*/  CS2R R122, SRZ ;  /* 0x00000000007a7805 */ /* 0x000fe4000001ff00 */
[----:B------:R-:W-:Y:S01]  /*1820*/  CS2R R124, SRZ ;  /* 0x00000000007c7805 */ /* 0x000fe2000001ff00 */
[----:B------:R-:W-:Y:S01]  /*1830*/  STL [R1+0xd0], RZ ;  /* 0x0000d0ff01007387 */ /* 0x000fe20000100800 */
[----:B------:R-:W-:-:S02]  /*1840*/  CS2R R126, SRZ ;  /* 0x00000000007e7805 */ /* 0x000fc4000001ff00 */
[----:B------:R-:W-:Y:S02]  /*1850*/  CS2R R128, SRZ ;  /* 0x0000000000807805 */ /* 0x000fe4000001ff00 */
[----:B------:R-:W-:Y:S01]  /*1860*/  CS2R R130, SRZ ;  /* 0x0000000000827805 */ /* 0x000fe2000001ff00 */
[----:B------:R-:W-:Y:S01]  /*1870*/  STL [R1+0xcc], RZ ;  /* 0x0000ccff01007387 */ /* 0x000fe20000100800 */
[----:B------:R-:W-:Y:S02]  /*1880*/  CS2R R132, SRZ ;  /* 0x0000000000847805 */ /* 0x000fe4000001ff00 */
        /* <DEDUP_REMOVED lines=26> */
[----:B------:R-:W0:Y:S01]  /*1a30*/  SHFL.IDX PT, R8, R8, RZ, 0x1f ;  /* 0x00001fff08087589 */ /* 0x000e2200000e0000 */
[----:B------:R-:W-:-:S02]  /*1a40*/  CS2R R78, SRZ ;  /* 0x00000000004e7805 */ /* 0x000fc4000001ff00 */
[----:B------:R-:W-:Y:S02]  /*1a50*/  CS2R R80, SRZ ;  /* 0x0000000000507805 */ /* 0x000fe4000001ff00 */
[----:B------:R-:W-:Y:S01]  /*1a60*/  CS2R R82, SRZ ;  /* 0x0000000000527805 */ /* 0x000fe2000001ff00 */
[----:B------:R1:W-:Y:S01]  /*1a70*/  STL [R1+0xb0], RZ ;  /* 0x0000b0ff01007387 */ /* 0x0003e20000100800 */
[----:B------:R-:W-:Y:S02]  /*1a80*/  CS2R R84, SRZ ;  /* 0x0000000000547805 */ /* 0x000fe4000001ff00 */
[----:B------:R-:W-:Y:S02]  /*1a90*/  CS2R R86, SRZ ;  /* 0x0000000000567805 */ /* 0x000fe4000001ff00 */
[----:B------:R-:W-:Y:S01]  /*1aa0*/  CS2R R88, SRZ ;  /* 0x0000000000587805 */ /* 0x000fe2000001ff00 */
[----:B------:R1:W-:Y:S01]  /*1ab0*/  STL [R1+0xac], RZ ;  /* 0x0000acff01007387 */ /* 0x0003e20000100800 */
        /* <DEDUP_REMOVED lines=16> */
[----:B0-----:R-:W-:-:S02]  /*1bc0*/  R2UR UR11, R8 ;  /* 0x00000000080b72ca */ /* 0x001fc400000e0000 */
        /* <DEDUP_REMOVED lines=11> */
[----:B------:R-:W-:Y:S01]  /*1c80*/  CS2R R32, SRZ ;  /* 0x0000000000207805 */ /* 0x000fe2000001ff00 */
[----:B------:R-:W-:Y:S01]  /*1c90*/  ULEA.HI UR12, UR11, UR11, URZ, 0x1 ;  /* 0x0000000b0b0c7291 */ /* 0x000fe2000f8f083f */
[----:B------:R-:W-:Y:S01]  /*1ca0*/  CS2R R34, SRZ ;  /* 0x0000000000227805 */ /* 0x000fe2000001ff00 */
[----:B------:R1:W-:Y:S01]  /*1cb0*/  STL [R1+0x8c], RZ ;  /* 0x00008cff01007387 */ /* 0x0003e20000100800 */
[----:B------:R-:W-:Y:S01]  /*1cc0*/  CS2R R36, SRZ ;  /* 0x0000000000247805 */ /* 0x000fe2000001ff00 */
[----:B------:R-:W-:Y:S01]  /*1cd0*/  ULOP3.LUT UR16, UR12, 0xffffe, URZ, 0xc0, !UPT ;  /* 0x000ffffe0c107892 */ /* 0x000fe2000f8ec03f */
[----:B------:R-:W-:Y:S01]  /*1ce0*/  CS2R R38, SRZ ;  /* 0x0000000000267805 */ /* 0x000fe2000001ff00 */
[----:B------:R1:W-:Y:S01]  /*1cf0*/  STL [R1+0x88], RZ ;  /* 0x000088ff01007387 */ /* 0x0003e20000100800 */
[----:B--2---:R-:W-:Y:S01]  /*1d00*/  ULEA UR12, UR18, UR17, 0x18 ;  /* 0x00000011120c7291 */ /* 0x004fe2000f8ec03f */
[----:B------:R-:W-:Y:S01]  /*1d10*/  CS2R R40, SRZ ;  /* 0x0000000000287805 */ /* 0x000fe2000001ff00 */
[----:B------:R-:W-:Y:S01]  /*1d20*/  UIADD3 UR16, UR11, -UR16, URZ ;  /* 0x800000100b107290 */ /* 0x000fe2000fffe03f */
[----:B------:R1:W-:Y:S01]  /*1d30*/  STL [R1+0x84], RZ ;  /* 0x000084ff01007387 */ /* 0x0003e20000100800 */
[----:B------:R-:W-:-:S02]  /*1d40*/  CS2R R42, SRZ ;  /* 0x00000000002a7805 */ /* 0x000fc4000001ff00 */
[----:B------:R-:W-:Y:S01]  /*1d50*/  CS2R R44, SRZ ;  /* 0x00000000002c7805 */ /* 0x000fe2000001ff00 */
[----:B------:R-:W-:Y:S01]  /*1d60*/  ULEA UR16, UR16, UR12, 0xc ;  /* 0x0000000c10107291 */ /* 0x000fe2000f8e603f */
[----:B------:R1:W-:Y:S01]  /*1d70*/  STL [R1+0x80], RZ ;  /* 0x000080ff01007387 */ /* 0x0003e20000100800 */
[----:B------:R-:W-:Y:S02]  /*1d80*/  CS2R R46, SRZ ;  /* 0x00000000002e7805 */ /* 0x000fe4000001ff00 */
[----:B------:R-:W-:Y:S01]  /*1d90*/  CS2R R48, SRZ ;  /* 0x0000000000307805 */ /* 0x000fe2000001ff00 */
[----:B------:R-:W-:Y:S01]  /*1da0*/  UIADD3 UR16, UR16, 0x180, URZ ;  /* 0x0000018010107890 */ /* 0x000fe2000fffe03f */
[----:B------:R1:W-:Y:S01]  /*1db0*/  STL [R1+0x7c], RZ ;  /* 0x00007cff01007387 */ /* 0x0003e20000100800 */
[----:B------:R-:W-:Y:S02]  /*1dc0*/  CS2R R50, SRZ ;  /* 0x0000000000327805 */ /* 0x000fe4000001ff00 */
[----:B------:R-:W-:Y:S01]  /*1dd0*/  CS2R R52, SRZ ;  /* 0x0000000000347805 */ /* 0x000fe2000001ff00 */
[----:B------:R-:W-:Y:S01]  /*1de0*/  USHF.R.U32.HI UR11, URZ, 0x4, UR16 ;  /* 0x000000043f0b7899 */ /* 0x000fe20008011610 */
[----:B------:R1:W-:Y:S01]  /*1df0*/  STL [R1+0x78], RZ ;  /* 0x000078ff01007387 */ /* 0x0003e20000100800 */
[----:B------:R-:W-:-:S02]  /*1e00*/  CS2R R54, SRZ ;  /* 0x0000000000367805 */ /* 0x000fc4000001ff00 */
[----:B------:R-:W-:Y:S01]  /*1e10*/  CS2R R56, SRZ ;  /* 0x0000000000387805 */ /* 0x000fe2000001ff00 */
[----:B------:R-:W-:Y:S01]  /*1e20*/  ULOP3.LUT UR11, UR11, 0x3fff, URZ, 0xc0, !UPT ;  /* 0x00003fff0b0b7892 */ /* 0x000fe2000f8ec03f */
[----:B------:R1:W-:Y:S01]  /*1e30*/  STL [R1+0x74], RZ ;  /* 0x000074ff01007387 */ /* 0x0003e20000100800 */
[----:B------:R-:W-:Y:S02]  /*1e40*/  CS2R R58, SRZ ;  /* 0x00000000003a7805 */ /* 0x000fe4000001ff00 */
[----:B------:R-:W-:Y:S02]  /*1e50*/  CS2R R60, SRZ ;  /* 0x00000000003c7805 */ /* 0x000fe4000001ff00 */
[----:B------:R-:W-:Y:S01]  /*1e60*/  CS2R R62, SRZ ;  /* 0x00000000003e7805 */ /* 0x000fe2000001ff00 */
[----:B------:R1:W-:Y:S01]  /*1e70*/  STL [R1+0x70], RZ ;  /* 0x000070ff01007387 */ /* 0x0003e20000100800 */
[----:B------:R-:W-:Y:S02]  /*1e80*/  CS2R R64, SRZ ;  /* 0x0000000000407805 */ /* 0x000fe4000001ff00 */
[----:B------:R-:W-:-:S02]  /*1e90*/  CS2R R66, SRZ ;  /* 0x0000000000427805 */ /* 0x000fc4000001ff00 */
[----:B------:R-:W-:Y:S01]  /*1ea0*/  CS2R R68, SRZ ;  /* 0x0000000000447805 */ /* 0x000fe2000001ff00 */
[----:B------:R1:W-:Y:S01]  /*1eb0*/  STL [R1+0x6c], RZ ;  /* 0x00006cff01007387 */ /* 0x0003e20000100800 */
[----:B------:R-:W-:-:S03]  /*1ec0*/  CS2R R70, SRZ ;  /* 0x0000000000467805 */ /* 0x000fc6000001ff00 */
[----:B------:R1:W-:Y:S04]  /*1ed0*/  STL [R1+0x68], RZ ;  /* 0x000068ff01007387 */ /* 0x0003e80000100800 */
        /* <DEDUP_REMOVED lines=25> */
[----:B------:R1:W-:Y:S01]  /*2070*/  STL [R1], RZ ;  /* 0x000000ff01007387 */ /* 0x0003e20000100800 */
[----:B------:R-:W-:Y:S05]  /*2080*/  @!P0 BRA `(.L_x_17) ;  /* 0x0000001400e88947 */ /* 0x000fea0003800000 */
[----:B------:R-:W-:-:S06]  /*2090*/  UISETP.NE.AND UP0, UPT, UR22, 0x3, UPT ;  /* 0x000000031600788c */ /* 0x000fcc000bf05270 */
[----:B------:R-:W-:-:S13]  /*20a0*/  PLOP3.LUT P1, PT, PT, PT, UP0, 0x80, 0x0 ;  /* 0x000000000000781c */ /* 0x000fda0003f2f008 */
[----:B------:R-:W-:Y:S05]  /*20b0*/  @!P1 BRA `(.L_x_18) ;  /* 0x0000000000049947 */ /* 0x000fea0003800000 */
[----:B------:R-:W-:Y:S01]  /*20c0*/  BPT.TRAP 0x1 ;  /* 0x000000040000795c */ /* 0x000fe20000300000 */
.L_x_18:
[----:B------:R-:W-:Y:S01]  /*20d0*/  ULEA UR6, UR5, UR12, 0x3 ;  /* 0x0000000c05067291 */ /* 0x000fe2000f8e183f */
[----:B------:R-:W-:-:S05]  /*20e0*/  IMAD.U32 R8, RZ, RZ, UR4 ;  /* 0x00000004ff087e24 */ /* 0x000fca000f8e00ff */
[----:B------:R-:W-:-:S04]  /*20f0*/  SHF.L.U32 R8, R8, 0x1f, RZ ;  /* 0x0000001f08087819 */ /* 0x000fc800000006ff */
[----:B------:R0:W2:Y:S01]  /*2100*/  SYNCS.PHASECHK.TRANS64.TRYWAIT P0, [UR6], R8 ;  /* 0x00000008ff0075a7 */ /* 0x0000a20008000146 */
[----:B------:R-:W-:Y:S05]  /*2110*/  @!P1 BRA `(.L_x_19) ;  /* 0x0000000000049947 */ /* 0x000fea0003800000 */
[----:B------:R-:W-:Y:S01]  /*2120*/  BPT.TRAP 0x1 ;  /* 0x000000040000795c */ /* 0x000fe20000300000 */
.L_x_19:
[----:B--2---:R-:W-:Y:S05]  /*2130*/  @P0 BRA `(.L_x_20) ;  /* 0x0000000000080947 */ /* 0x004fea0003800000 */
[----:B------:R-:W2:Y:S02]  /*2140*/  SYNCS.PHASECHK.TRANS64.TRYWAIT P0, [UR6], R8 ;  /* 0x00000008ff0075a7 */ /* 0x000ea40008000146 */
[----:B--2---:R-:W-:Y:S05]  /*2150*/  @!P0 BRA `(.L_x_21) ;  /* 0x0000014c00388947 */ /* 0x004fea0003800000 */
.L_x_20:
[----:B------:R-:W-:Y:S01]  /*2160*/  UIADD3 UR6, UR12, 0x2a180, URZ ;  /* 0x0002a1800c067890 */ /* 0x000fe2000fffe03f */
[----:B------:R-:W-:Y:S01]  /*2170*/  WARPGROUP.ARRIVE ;  /* 0x00000000000079c5 */ /* 0x000fe20000000000 */
[----:B------:R-:W-:Y:S01]  /*2180*/  ULOP3.LUT UR7, UR11, 0x10000, URZ, 0xfc, !UPT ;  /* 0x000100000b077892 */ /* 0x000fe2000f8efc3f */
[----:B------:R3:W-:Y:S01]  /*2190*/  STL [R1+0x110], RZ ;  /* 0x000110ff01007387 */ /* 0x0007e20000100800 */
[----:B------:R-:W-:Y:S01]  /*21a0*/  USHF.R.U32.HI UR6, URZ, 0x4, UR6 ;  /* 0x000000043f067899 */ /* 0x000fe20008011606 */
[----:B0-2---:R-:W-:Y:S01]  /*21b0*/  CS2R R8, SRZ ;  /* 0x0000000000087805 */ /* 0x005fe2000001ff00 */
[----:B------:R-:W-:Y:S01]  /*21c0*/  UIMAD UR7, UR5, 0x600, UR7 ;  /* 0x00000600050778a4 */ /* 0x000fe2000f8e0207 */
[----:B------:R3:W-:Y:S01]  /*21d0*/  STL [R1+0x10c], RZ ;  /* 0x00010cff01007387 */ /* 0x0007e20000100800 */
[----:B------:R-:W-:Y:S01]  /*21e0*/  ULOP3.LUT UR6, UR6, 0x3fff, URZ, 0xc0, !UPT ;  /* 0x00003fff06067892 */ /* 0x000fe2000f8ec03f */
[----:B------:R-:W-:Y:S01]  /*21f0*/  CS2R R10, SRZ ;  /* 0x00000000000a7805 */ /* 0x000fe2000001ff00 */
[----:B------:R-:W-:Y:S01]  /*2200*/  UMOV UR17, 0x80000020 ;  /* 0x8000002000117882 */ /* 0x000fe20000000000 */
[----:B------:R-:W-:Y:S01]  /*2210*/  UMOV UR19, 0x80000020 ;  /* 0x8000002000137882 */ /* 0x000fe20000000000 */
[----:B------:R-:W-:Y:S01]  /*2220*/  ULOP3.LUT UR6, UR6, 0x10000, URZ, 0xfc, !UPT ;  /* 0x0001000006067892 */ /* 0x000fe2000f8efc3f */
[----:B------:R3:W-:Y:S01]  /*2230*/  STL [R1+0x108], RZ ;  /* 0x000108ff01007387 */ /* 0x0007e20000100800 */
[----:B------:R-:W-:Y:S01]  /*2240*/  UMOV UR16, UR7 ;  /* 0x0000000700107c82 */ /* 0x000fe20008000000 */
[----:B------:R-:W-:Y:S01]  /*2250*/  CS2R R12, SRZ ;  /* 0x00000000000c7805 */ /* 0x000fe2000001ff00 */
[----:B------:R-:W-:Y:S01]  /*2260*/  UIMAD UR8, UR5, 0x180, UR6 ;  /* 0x00000180050878a4 */ /* 0x000fe2000f8e0206 */
[----:B------:R3:W-:Y:S01]  /*2270*/  STL [R1+0x104], RZ ;  /* 0x000104ff01007387 */ /* 0x0007e20000100800 */
[----:B------:R-:W-:Y:S01]  /*2280*/  CS2R R14, SRZ ;  /* 0x00000000000e7805 */ /* 0x000fe2000001ff00 */
[----:B------:R-:W-:Y:S01]  /*2290*/  UMOV UR6, 0x2 ;  /* 0x0000000200067882 */ /* 0x000fe20000000000 */
[----:B------:R-:W-:Y:S01]  /*22a0*/  CS2R R16, SRZ ;  /* 0x0000000000107805 */ /* 0x000fe2000001ff00 */
[----:B------:R3:W-:Y:S01]  /*22b0*/  STL [R1+0x100], RZ ;  /* 0x000100ff01007387 */ /* 0x0007e20000100800 */
[----:B------:R-:W-:Y:S01]  /*22c0*/  CS2R R18, SRZ ;  /* 0x0000000000127805 */ /* 0x000fe2000001ff00 */
[----:B------:R-:W-:Y:S01]  /*22d0*/  UMOV UR18, UR8 ;  /* 0x0000000800127c82 */ /* 0x000fe20008000000 */
[----:B------:R-:W-:Y:S01]  /*22e0*/  CS2R R20, SRZ ;  /* 0x0000000000147805 */ /* 0x000fe2000001ff00 */
[----:B------:R-:W-:Y:S01]  /*22f0*/  QGMMA.64x96x32.F32.E4M3.E4M3 R120, gdesc[UR16], RZ, !UPT ;  /* 0x01600000107879f3 */ /* 0x000fe2000c7008ff */
[----:B------:R-:W-:Y:S01]  /*2300*/  UIADD3 UR16, UR7, 0x200, URZ ;  /* 0x0000020007107890 */ /* 0x000fe2000fffe03f */
[----:B------:R3:W-:Y:S01]  /*2310*/  STL [R1+0xfc], RZ ;  /* 0x0000fcff01007387 */ /* 0x0007e20000100800 */
[----:B------:R-:W-:Y:S01]  /*2320*/  UMOV UR17, 0x80000020 ;  /* 0x8000002000117882 */ /* 0x000fe20000000000 */
[----:B------:R-:W-:-:S02]  /*2330*/  CS2R R22, SRZ ;  /* 0x0000000000167805 */ /* 0x000fc4000001ff00 */
[----:B------:R-:W-:Y:S01]  /*2340*/  CS2R R168, SRZ ;  /* 0x0000000000a87805 */ /* 0x000fe2000001ff00 */
[----:B------:R3:W-:Y:S01]  /*2350*/  STL [R1+0xf8], RZ ;  /* 0x0000f8ff01007387 */ /* 0x0007e20000100800 */
[----:B------:R-:W-:Y:S02]  /*2360*/  CS2R R170, SRZ ;  /* 0x0000000000aa7805 */ /* 0x000fe4000001ff00 */
[----:B------:R-:W-:Y:S02]  /*2370*/  CS2R R172, SRZ ;  /* 0x0000000000ac7805 */ /* 0x000fe4000001ff00 */
        /* <DEDUP_REMOVED lines=12> */
[----:B------:R3:W-:Y:S01]  /*2440*/  STL [R1+0xec], RZ ;  /* 0x0000ecff01007387 */ /* 0x0007e20000100800 */
[----:B------:R-:W-:Y:S01]  /*2450*/  UIADD3 UR16, UR7, 0x2, URZ ;  /* 0x0000000207107890 */ /* 0x000fe2000fffe03f */
[----:B------:R-:W-:Y:S01]  /*2460*/  CS2R R186, SRZ ;  /* 0x0000000000ba7805 */ /* 0x000fe2000001ff00 */
[----:B------:R-:W-:Y:S01]  /*2470*/  UIADD3 UR18, UR8, 0x2, URZ ;  /* 0x0000000208127890 */ /* 0x000fe2000fffe03f */
[----:B------:R3:W-:Y:S01]  /*2480*/  STL [R1+0xe8], RZ ;  /* 0x0000e8ff01007387 */ /* 0x0007e20000100800 */
[----:B------:R-:W-:Y:S01]  /*2490*/  UMOV UR17, 0x80000020 ;  /* 0x8000002000117882 */ /* 0x000fe20000000000 */
[----:B------:R-:W-:Y:S01]  /*24a0*/  UMOV UR19, 0x80000020 ;  /* 0x8000002000137882 */ /* 0x000fe20000000000 */
        /* <DEDUP_REMOVED lines=26> */
[----:B------:R-:W-:-:S03]  /*2650*/  IMAD.MOV.U32 R226, RZ, RZ, RZ ;  /* 0x000000ffffe27224 */ /* 0x000fc600078e00ff */
        /* <DEDUP_REMOVED lines=8> */
[----:B------:R3:W-:Y:S01]  /*26e0*/  STL [R1+0xa8], RZ ;  /* 0x0000a8ff01007387 */ /* 0x0007e20000100800 */
[----:B------:R-:W-:Y:S03]  /*26f0*/  QGMMA.64x96x32.F32.E4M3.E4M3 R120, gdesc[UR16], R120 ;  /* 0x01600000107879f3 */ /* 0x000fe60008700878 */
[----:B------:R3:W-:Y:S01]  /*2700*/  STL [R1+0xa4], RZ ;  /* 0x0000a4ff01007387 */ /* 0x0007e20000100800 */
[----:B------:R-:W-:Y:S01]  /*2710*/  UIADD3 UR16, UR7, 0x202, URZ ;  /* 0x0000020207107890 */ /* 0x000fe2000fffe03f */
[----:B------:R-:W-:-:S02]  /*2720*/  UMOV UR17, 0x80000020 ;  /* 0x8000002000117882 */ /* 0x000fc40000000000 */
[----:B------:R3:W-:Y:S04]  /*2730*/  STL [R1+0xa0], RZ ;  /* 0x0000a0ff01007387 */ /* 0x0007e80000100800 */
[----:B------:R3:W-:Y:S02]  /*2740*/  STL [R1+0x9c], RZ ;  /* 0x00009cff01007387 */ /* 0x0007e40000100800 */
[----:B------:R-:W-:Y:S01]  /*2750*/  QGMMA.64x96x32.F32.E4M3.E4M3 R72, gdesc[UR16], R72 ;  /* 0x01600000104879f3 */ /* 0x000fe20008700848 */
[----:B------:R-:W-:Y:S01]  /*2760*/  UIADD3 UR16, UR7, 0x402, URZ ;  /* 0x0000040207107890 */ /* 0x000fe2000fffe03f */
[----:B------:R3:W-:Y:S01]  /*2770*/  STL [R1+0x98], RZ ;  /* 0x000098ff01007387 */ /* 0x0007e20000100800 */
[----:B------:R-:W-:Y:S01]  /*2780*/  UMOV UR17, 0x80000020 ;  /* 0x8000002000117882 */ /* 0x000fe20000000000 */
[----:B------:R-:W-:-:S02]  /*2790*/  ULDC UR7, c[0x0][0x50c] ;  /* 0x0001430000077ab9 */ /* 0x000fc40000000800 */
[----:B------:R3:W-:Y:S01]  /*27a0*/  STL [R1+0x94], RZ ;  /* 0x000094ff01007387 */ /* 0x0007e20000100800 */
[----:B------:R-:W-:-:S03]  /*27b0*/  UISETP.NE.AND UP0, UPT, UR7, 0x2, UPT ;  /* 0x000000020700788c */ /* 0x000fc6000bf05270 */
[----:B------:R3:W-:Y:S01]  /*27c0*/  STL [R1+0x90], RZ ;  /* 0x000090ff01007387 */ /* 0x0007e20000100800 */
[----:B------:R-:W-:Y:S01]  /*27d0*/  USEL UR7, URZ, 0x1, UP0 ;  /* 0x000000013f077887 */ /* 0x000fe20008000000 */
[----:B------:R-:W-:Y:S02]  /*27e0*/  QGMMA.64x96x32.F32.E4M3.E4M3 R24, gdesc[UR16], R24, gsb0 ;  /* 0x01600000101879f3 */ /* 0x000fe40008000818 */
[----:B------:R3:W-:Y:S03]  /*27f0*/  STL [R1+0x8c], RZ ;  /* 0x00008cff01007387 */ /* 0x0007e60000100800 */
[----:B------:R-:W-:Y:S01]  /*2800*/  ISETP.NE.AND P0, PT, RZ, UR7, PT ;  /* 0x00000007ff007c0c */ /* 0x000fe2000bf05270 */
        /* <DEDUP_REMOVED lines=36> */
[----:B------:R-:W-:Y:S02]  /*2a50*/  WARPGROUP.DEPBAR.LE gsb0, 0x0 ;  /* 0x00008000000079c5 */ /* 0x000fe40000010000 */
[----:B------:R-:W-:-:S01]  /*2a60*/  FADD R227, RZ, R99 ;  /* 0x00000063ffe37221 */ /* 0x000fc20000000000 */
[----:B------:R-:W-:Y:S01]  /*2a70*/  FADD R226, RZ, R120 ;  /* 0x00000078ffe27221 */ /* 0x000fe20000000000 */
[----:B------:R-:W-:-:S01]  /*2a80*/  FADD R225, RZ, R121 ;  /* 0x00000079ffe17221 */ /* 0x000fc20000000000 */
[----:B------:R-:W-:Y:S01]  /*2a90*/  FADD R224, RZ, R122 ;  /* 0x0000007affe07221 */ /* 0x000fe20000000000 */
[----:B------:R-:W-:-:S01]  /*2aa0*/  FADD R223, RZ, R123 ;  /* 0x0000007bffdf7221 */ /* 0x000fc20000000000 */
[----:B------:R0:W-:Y:S01]  /*2ab0*/  STL [R1], R227 ;  /* 0x000000e301007387 */ /* 0x0001e20000100800 */
[----:B------:R-:W-:-:S01]  /*2ac0*/  FADD R222, RZ, R124 ;  /* 0x0000007cffde7221 */ /* 0x000fc20000000000 */
[----:B------:R-:W-:Y:S01]  /*2ad0*/  FADD R221, RZ, R125 ;  /* 0x0000007dffdd7221 */ /* 0x000fe20000000000 */
[----:B------:R-:W-:-:S01]  /*2ae0*/  FADD R220, RZ, R126 ;  /* 0x0000007effdc7221 */ /* 0x000fc20000000000 */
[----:B------:R-:W-:Y:S01]  /*2af0*/  FADD R219, RZ, R127 ;  /* 0x0000007fffdb7221 */ /* 0x000fe20000000000 */
[----:B------:R-:W-:-:S01]  /*2b00*/  FADD R218, RZ, R128 ;  /* 0x00000080ffda7221 */ /* 0x000fc20000000000 */
[----:B------:R-:W-:Y:S01]  /*2b10*/  FADD R217, RZ, R129 ;  /* 0x00000081ffd97221 */ /* 0x000fe20000000000 */
[----:B------:R-:W-:-:S01]  /*2b20*/  FADD R216, RZ, R130 ;  /* 0x00000082ffd87221 */ /* 0x000fc20000000000 */
[----:B------:R-:W-:Y:S01]  /*2b30*/  FADD R215, RZ, R131 ;  /* 0x00000083ffd77221 */ /* 0x000fe20000000000 */
[----:B------:R-:W-:-:S01]  /*2b40*/  FADD R214, RZ, R132 ;  /* 0x00000084ffd67221 */ /* 0x000fc20000000000 */
[----:B0-----:R-:W-:Y:S01]  /*2b50*/  FADD R227, RZ, R100 ;  /* 0x00000064ffe37221 */ /* 0x001fe20000000000 */
[----:B------:R-:W-:-:S01]  /*2b60*/  FADD R213, RZ, R133 ;  /* 0x00000085ffd57221 */ /* 0x000fc20000000000 */
[----:B------:R-:W-:Y:S01]  /*2b70*/  FADD R212, RZ, R134 ;  /* 0x00000086ffd47221 */ /* 0x000fe20000000000 */
[----:B------:R-:W-:-:S01]  /*2b80*/  FADD R211, RZ, R135 ;  /* 0x00000087ffd37221 */ /* 0x000fc20000000000 */
[----:B------:R-:W-:Y:S01]  /*2b90*/  FADD R210, RZ, R136 ;  /* 0x00000088ffd27221 */ /* 0x000fe20000000000 */
[----:B------:R0:W-:Y:S01]  /*2ba0*/  STL [R1+0x4], R227 ;  /* 0x000004e301007387 */ /* 0x0001e20000100800 */
        /* <DEDUP_REMOVED lines=66> */
[----:B------:R-:W-:Y:S01]  /*2fd0*/  UMOV UR6, URZ ;  /* 0x0000003f00067c82 */ /* 0x000fe20008000000 */
[----:B0-----:R-:W-:-:S05]  /*2fe0*/  FADD R227, RZ, R105 ;  /* 0x00000069ffe37221 */ /* 0x001fca0000000000 */
[----:B------:R0:W-:Y:S02]  /*2ff0*/  STL [R1+0x18], R227 ;  /* 0x000018e301007387 */ /* 0x0001e40000100800 */
        /* <DEDUP_REMOVED lines=124> */
.L_x_22:
[----:B------:R-:W-:-:S04]  /*37c0*/  UIADD3 UR23, UR5, 0x1, URZ ;  /* 0x0000000105177890 */ /* 0x000fc8000fffe03f */
[----:B------:R-:W-:-:S04]  /*37d0*/  UISETP.NE.AND UP0, UPT, UR23, 0x7, UPT ;  /* 0x000000071700788c */ /* 0x000fc8000bf05270 */
[----:B------:R-:W-:Y:S02]  /*37e0*/  USEL UR8, URZ, 0x1, UP0 ;  /* 0x000000013f087887 */ /* 0x000fe40008000000 */
[----:B------:R-:W-:Y:S02]  /*37f0*/  USEL UR23, UR23, URZ, UP0 ;  /* 0x0000003f17177287 */ /* 0x000fe40008000000 */
[----:B------:R-:W-:-:S06]  /*3800*/  ULOP3.LUT UR8, UR4, UR8, URZ, 0x3c, !UPT ;  /* 0x0000000804087292 */ /* 0x000fcc000f8e3c3f */
[----:B0-----:R-:W-:Y:S01]  /*3810*/  IMAD.U32 R227, RZ, RZ, UR8 ;  /* 0x00000008ffe37e24 */ /* 0x001fe2000f8e00ff */
[----:B------:R-:W-:-:S06]  /*3820*/  UMOV UR8, 0x1 ;  /* 0x0000000100087882 */ /* 0x000fcc0000000000 */
.L_x_17:
[----:B------:R-:W-:-:S04]  /*3830*/  UISETP.LT.AND UP0, UPT, UR10, 0x1, UPT ;  /* 0x000000010a00788c */ /* 0x000fc8000bf01270 */
[----:B------:R-:W-:-:S04]  /*3840*/  USEL UR16, UR10, 0x1, UP0 ;  /* 0x000000010a107887 */ /* 0x000fc80008000000 */
[----:B------:R-:W-:-:S04]  /*3850*/  UIADD3 UR16, UR10, -UR16, URZ ;  /* 0x800000100a107290 */ /* 0x000fc8000fffe03f */
[----:B------:R-:W-:-:S06]  /*3860*/  UISETP.GE.AND UP0, UPT, UR16, 0x1, UPT ;  /* 0x000000011000788c */ /* 0x000fcc000bf06270 */
[----:B------:R-:W-:-:S13]  /*3870*/  PLOP3.LUT P0, PT, PT, PT, UP0, 0x80, 0x0 ;  /* 0x000000000000781c */ /* 0x000fda0003f0f008 */
[----:B------:R-:W-:Y:S05]  /*3880*/  @!P0 BRA `(.L_x_23) ;  /* 0x0000001800548947 */ /* 0x000fea0003800000 */
[----:B------:R-:W-:Y:S01]  /*3890*/  IMAD.U32 R228, RZ, RZ, UR16 ;  /* 0x00000010ffe47e24 */ /* 0x000fe2000f8e00ff */
[----:B------:R-:W-:Y:S01]  /*38a0*/  UMOV UR24, UR5 ;  /* 0x0000000500187c82 */ /* 0x000fe20008000000 */
[----:B------:R-:W-:-:S05]  /*38b0*/  ULDC UR25, c[0x0][0x50c] ;  /* 0x0001430000197ab9 */ /* 0x000fca0000000800 */
.L_x_31:
[----:B------:R-:W-:-:S06]  /*38c0*/  UISETP.NE.AND UP0, UPT, UR22, 0x3, UPT ;  /* 0x000000031600788c */ /* 0x000fcc000bf05270 */
[----:B------:R-:W-:-:S13]  /*38d0*/  PLOP3.LUT P1, PT, PT, PT, UP0, 0x80, 0x0 ;  /* 0x000000000000781c */ /* 0x000fda0003f2f008 */
[----:B-----5:R-:W-:Y:S05]  /*38e0*/  @!P1 BRA `(.L_x_24) ;  /* 0x0000000000049947 */ /* 0x020fea0003800000 */
[----:B------:R-:W-:Y:S01]  /*38f0*/  BPT.TRAP 0x1 ;  /* 0x000000040000795c */ /* 0x000fe20000300000 */
.L_x_24:
[----:B------:R-:W0:Y:S01]  /*3900*/  S2UR UR16, SR_CgaCtaId ;  /* 0x00000000001079c3 */ /* 0x000e220000008800 */
[----:B------:R-:W-:Y:S01]  /*3910*/  UMOV UR12, 0x400 ;  /* 0x00000400000c7882 */ /* 0x000fe20000000000 */
[----:B------:R-:W-:Y:S01]  /*3920*/  SHF.L.U32 R229, R227, 0x1f, RZ ;  /* 0x0000001fe3e57819 */ /* 0x000fe200000006ff */
[----:B0-----:R-:W-:-:S04]  /*3930*/  ULEA UR12, UR16, UR12, 0x18 ;  /* 0x0000000c100c7291 */ /* 0x001fc8000f8ec03f */
[----:B------:R-:W-:-:S09]  /*3940*/  ULEA UR16, UR23, UR12, 0x3 ;  /* 0x0000000c17107291 */ /* 0x000fd2000f8e183f */
[----:B------:R0:W2:Y:S01]  /*3950*/  SYNCS.PHASECHK.TRANS64.TRYWAIT P0, [UR16], R229 ;  /* 0x000000e5ff0075a7 */ /* 0x0000a20008000150 */
[----:B------:R-:W-:Y:S05]  /*3960*/  @!P1 BRA `(.L_x_25) ;  /* 0x0000000000049947 */ /* 0x000fea0003800000 */
[----:B------:R-:W-:Y:S01]  /*3970*/  BPT.TRAP 0x1 ;  /* 0x000000040000795c */ /* 0x000fe20000300000 */
.L_x_25:
[----:B--2---:R-:W-:Y:S05]  /*3980*/  @P0 BRA `(.L_x_26) ;  /* 0x0000000000080947 */ /* 0x004fea0003800000 */
[----:B------:R-:W2:Y:S02]  /*3990*/  SYNCS.PHASECHK.TRANS64.TRYWAIT P0, [UR16], R229 ;  /* 0x000000e5ff0075a7 */ /* 0x000ea40008000150 */
[----:B--2---:R-:W-:Y:S05]  /*39a0*/  @!P0 BRA `(.L_x_27) ;  /* 0x00000134003c8947 */ /* 0x004fea0003800000 */
.L_x_26:
[----:B------:R-:W-:Y:S01]  /*39b0*/  UIADD3 UR16, UR12, 0x2a180, URZ ;  /* 0x0002a1800c107890 */ /* 0x000fe2000fffe03f */
[----:B------:R-:W-:Y:S01]  /*39c0*/  WARPGROUP.ARRIVE ;  /* 0x00000000000079c5 */ /* 0x000fe20000000000 */
[----:B------:R-:W-:Y:S02]  /*39d0*/  UISETP.NE.AND UP0, UPT, UR7, URZ, UPT ;  /* 0x0000003f0700728c */ /* 0x000fe4000bf05270 */
[----:B------:R-:W-:Y:S02]  /*39e0*/  USHF.R.U32.HI UR16, URZ, 0x4, UR16 ;  /* 0x000000043f107899 */ /* 0x000fe40008011610 */
[----:B------:R-:W-:Y:S02]  /*39f0*/  USEL UR8, UR8, URZ, !UP0 ;  /* 0x0000003f08087287 */ /* 0x000fe4000c000000 */
[----:B------:R-:W-:Y:S02]  /*3a00*/  ULOP3.LUT UR16, UR16, 0x3fff, URZ, 0xc0, !UPT ;  /* 0x00003fff10107892 */ /* 0x000fe4000f8ec03f */
[----:B------:R-:W-:-:S02]  /*3a10*/  UISETP.NE.U32.AND UP0, UPT, UR8, URZ, UPT ;  /* 0x0000003f0800728c */ /* 0x000fc4000bf05070 */
[----:B------:R-:W-:Y:S02]  /*3a20*/  ULOP3.LUT UR7, UR11, 0x10000, URZ, 0xfc, !UPT ;  /* 0x000100000b077892 */ /* 0x000fe4000f8efc3f */
[----:B------:R-:W-:Y:S02]  /*3a30*/  ULOP3.LUT UR8, UR16, 0x10000, URZ, 0xfc, !UPT ;  /* 0x0001000010087892 */ /* 0x000fe4000f8efc3f */
[----:B------:R-:W-:Y:S02]  /*3a40*/  UIMAD UR7, UR23, 0x600, UR7 ;  /* 0x00000600170778a4 */ /* 0x000fe4000f8e0207 */
[----:B------:R-:W-:Y:S01]  /*3a50*/  UIMAD UR8, UR23, 0x180, UR8 ;  /* 0x00000180170878a4 */ /* 0x000fe2000f8e0208 */
[----:B------:R-:W-:Y:S01]  /*3a60*/  UMOV UR17, 0x80000020 ;  /* 0x8000002000117882 */ /* 0x000fe20000000000 */
[----:B------:R-:W-:Y:S01]  /*3a70*/  UMOV UR19, 0x80000020 ;  /* 0x8000002000137882 */ /* 0x000fe20000000000 */
[----:B------:R-:W-:Y:S02]  /*3a80*/  UIADD3 UR6, UR6, 0x2, URZ ;  /* 0x0000000206067890 */ /* 0x000fe4000fffe03f */
[----:B------:R-:W-:-:S02]  /*3a90*/  UMOV UR16, UR7 ;  /* 0x0000000700107c82 */ /* 0x000fc40008000000 */
[----:B------:R-:W-:Y:S02]  /*3aa0*/  UMOV UR18, UR8 ;  /* 0x0000000800127c82 */ /* 0x000fe40008000000 */
[----:B------:R-:W-:Y:S01]  /*3ab0*/  QGMMA.64x96x32.F32.E4M3.E4M3 R120, gdesc[UR16], R120, UP0 ;  /* 0x01600000107879f3 */ /* 0x000fe2000bf00878 */
[----:B------:R-:W-:Y:S01]  /*3ac0*/  UIADD3 UR16, UR7, 0x200, URZ ;  /* 0x0000020007107890 */ /* 0x000fe2000fffe03f */
[----:B------:R-:W-:-:S08]  /*3ad0*/  UMOV UR17, 0x80000020 ;  /* 0x8000002000117882 */ /* 0x000fd00000000000 */
[----:B------:R-:W-:Y:S01]  /*3ae0*/  QGMMA.64x96x32.F32.E4M3.E4M3 R72, gdesc[UR16], R72, UP0 ;  /* 0x01600000104879f3 */ /* 0x000fe2000bf00848 */
[----:B------:R-:W-:Y:S01]  /*3af0*/  UIADD3 UR16, UR7, 0x400, URZ ;  /* 0x0000040007107890 */ /* 0x000fe2000fffe03f */
[----:B------:R-:W-:-:S08]  /*3b00*/  UMOV UR17, 0x80000020 ;  /* 0x8000002000117882 */ /* 0x000fd00000000000 */
[----:B------:R-:W-:Y:S01]  /*3b10*/  QGMMA.64x96x32.F32.E4M3.E4M3 R24, gdesc[UR16], R24, UP0 ;  /* 0x01600000101879f3 */ /* 0x000fe2000bf00818 */
[----:B------:R-:W-:Y:S02]  /*3b20*/  UIADD3 UR16, UR7, 0x2, URZ ;  /* 0x0000000207107890 */ /* 0x000fe4000fffe03f */
[----:B------:R-:W-:Y:S01]  /*3b30*/  UIADD3 UR18, UR8, 0x2, URZ ;  /* 0x0000000208127890 */ /* 0x000fe2000fffe03f */
[----:B------:R-:W-:Y:S01]  /*3b40*/  UMOV UR17, 0x80000020 ;  /* 0x8000002000117882 */ /* 0x000fe20000000000 */
[----:B------:R-:W-:Y:S01]  /*3b50*/  UMOV UR19, 0x80000020 ;  /* 0x8000002000137882 */ /* 0x000fe20000000000 */
[----:B------:R-:W-:-:S06]  /*3b60*/  UISETP.NE.AND UP0, UPT, UR6, UR25, UPT ;  /* 0x000000190600728c */ /* 0x000fcc000bf05270 */
[----:B------:R-:W-:Y:S01]  /*3b70*/  QGMMA.64x96x32.F32.E4M3.E4M3 R120, gdesc[UR16], R120 ;  /* 0x01600000107879f3 */ /* 0x000fe20008700878 */
[----:B------:R-:W-:Y:S01]  /*3b80*/  UIADD3 UR16, UR7, 0x202, URZ ;  /* 0x0000020207107890 */ /* 0x000fe2000fffe03f */
[----:B------:R-:W-:-:S08]  /*3b90*/  UMOV UR17, 0x80000020 ;  /* 0x8000002000117882 */ /* 0x000fd00000000000 */
[----:B------:R-:W-:Y:S01]  /*3ba0*/  QGMMA.64x96x32.F32.E4M3.E4M3 R72, gdesc[UR16], R72 ;  /* 0x01600000104879f3 */ /* 0x000fe20008700848 */
[----:B------:R-:W-:Y:S01]  /*3bb0*/  UIADD3 UR16, UR7, 0x402, URZ ;  /* 0x0000040207107890 */ /* 0x000fe2000fffe03f */
[----:B------:R-:W-:Y:S01]  /*3bc0*/  UMOV UR17, 0x80000020 ;  /* 0x8000002000117882 */ /* 0x000fe20000000000 */
[----:B------:R-:W-:-:S07]  /*3bd0*/  USEL UR7, URZ, 0x1, UP0 ;  /* 0x000000013f077887 */ /* 0x000fce0008000000 */
[----:B------:R-:W-:Y:S01]  /*3be0*/  QGMMA.64x96x32.F32.E4M3.E4M3 R24, gdesc[UR16], R24, gsb0 ;  /* 0x01600000101879f3 */ /* 0x000fe20008000818 */
[----:B------:R-:W-:Y:S02]  /*3bf0*/  ISETP.NE.AND P0, PT, RZ, UR7, PT ;  /* 0x00000007ff007c0c */ /* 0x000fe4000bf05270 */
[----:B------:R-:W-:-:S11]  /*3c00*/  WARPGROUP.DEPBAR.LE gsb0, 0x1 ;  /* 0x00008000000079c5 */ /* 0x000fd60000010100 */
[----:B------:R-:W-:Y:S05]  /*3c10*/  @!P0 BRA `(.L_x_28) ;  /* 0x0000001000f88947 */ /* 0x000fea0003800000 */
[----:B------:R2:W-:Y:S04]  /*3c20*/  STL [R1+0x148], R227 ;  /* 0x000148e301007387 */ /* 0x0005e80000100800 */
[----:B--2---:R-:W2:Y:S01]  /*3c30*/  LDL.LU R227, [R1] ;  /* 0x0000000001e37983 */ /* 0x004ea20000300800 */
[----:B------:R-:W-:Y:S02]  /*3c40*/  WARPGROUP.DEPBAR.LE gsb0, 0x0 ;  /* 0x00008000000079c5 */ /* 0x000fe40000010000 */
[----:B------:R-:W-:-:S01]  /*3c50*/  FADD R226, R120, R226 ;  /* 0x000000e278e27221 */ /* 0x000fc20000000000 */
[----:B------:R-:W-:Y:S01]  /*3c60*/  STL [R1+0x144], R7 ;  /* 0x0001440701007387 */ /* 0x000fe20000100800 */
[----:B------:R-:W-:-:S01]  /*3c70*/  FADD R225, R121, R225 ;  /* 0x000000e179e17221 */ /* 0x000fc20000000000 */
[----:B------:R-:W-:Y:S01]  /*3c80*/  FADD R224, R122, R224 ;  /* 0x000000e07ae07221 */ /* 0x000fe20000000000 */
        /* <DEDUP_REMOVED lines=21> */
[----:B-----5:R-:W-:Y:S01]  /*3de0*/  STL [R1+0x12c], R0 ;  /* 0x00012c0001007387 */ /* 0x020fe20000100800 */
        /* <DEDUP_REMOVED lines=65> */
[----:B--2---:R-:W-:-:S05]  /*4200*/  FADD R227, R99, R227 ;  /* 0x000000e363e37221 */ /* 0x004fca0000000000 */
[----:B------:R2:W-:Y:S04]  /*4210*/  STL [R1], R227 ;  /* 0x000000e301007387 */ /* 0x0005e80000100800 */
[----:B--2---:R-:W2:Y:S04]  /*4220*/  LDL.LU R227, [R1+0x4] ;  /* 0x0000040001e37983 */ /* 0x004ea80000300800 */
[----:B------:R-:W4:Y:S04]  /*4230*/  LDL.LU R226, [R1+0x8] ;  /* 0x0000080001e27983 */ /* 0x000f280000300800 */
[----:B------:R-:W3:Y:S04]  /*4240*/  LDL.LU R225, [R1+0xc] ;  /* 0x00000c0001e17983 */ /* 0x000ee80000300800 */
        /* <DEDUP_REMOVED lines=13> */
[----:B------:R-:W3:Y:S01]  /*4320*/  LDL.LU R0, [R1+0x44] ;  /* 0x0000440001007983 */ /* 0x000ee20000300800 */
[----:B--2---:R-:W-:-:S01]  /*4330*/  FADD R227, R100, R227 ;  /* 0x000000e364e37221 */ /* 0x004fc20000000000 */
[----:B----4-:R-:W-:-:S04]  /*4340*/  FADD R226, R101, R226 ;  /* 0x000000e265e27221 */ /* 0x010fc80000000000 */
[----:B------:R2:W-:Y:S01]  /*4350*/  STL [R1+0x4], R227 ;  /* 0x000004e301007387 */ /* 0x0005e20000100800 */
[----:B---3--:R-:W-:-:S03]  /*4360*/  FADD R225, R102, R225 ;  /* 0x000000e166e17221 */ /* 0x008fc60000000000 */
[----:B------:R3:W-:Y:S01]  /*4370*/  STL [R1+0x8], R226 ;  /* 0x000008e201007387 */ /* 0x0007e20000100800 */
[----:B------:R-:W-:-:S03]  /*4380*/  FADD R224, R103, R224 ;  /* 0x000000e067e07221 */ /* 0x000fc60000000000 */
        /* <DEDUP_REMOVED lines=24> */
[----:B--2---:R-:W2:Y:S01]  /*4510*/  LDL.LU R227, [R1+0x48] ;  /* 0x0000480001e37983 */ /* 0x004ea20000300800 */
[----:B------:R-:W-:-:S03]  /*4520*/  FADD R0, R116, R0 ;  /* 0x0000000074007221 */ /* 0x000fc60000000000 */
[----:B------:R1:W-:Y:S04]  /*4530*/  STL [R1+0x3c], R3 ;  /* 0x00003c0301007387 */ /* 0x0003e80000100800 */
[----:B---3--:R-:W3:Y:S04]  /*4540*/  LDL.LU R226, [R1+0x4c] ;  /* 0x00004c0001e27983 */ /* 0x008ee80000300800 */
[----:B------:R1:W-:Y:S04]  /*4550*/  STL [R1+0x40], R2 ;  /* 0x0000400201007387 */ /* 0x0003e80000100800 */
[----:B----4-:R-:W4:Y:S04]  /*4560*/  LDL.LU R225, [R1+0x50] ;  /* 0x0000500001e17983 */ /* 0x010f280000300800 */
[----:B------:R1:W-:Y:S04]  /*4570*/  STL [R1+0x44], R0 ;  /* 0x0000440001007387 */ /* 0x0003e80000100800 */
[----:B0-----:R-:W4:Y:S04]  /*4580*/  LDL.LU R224, [R1+0x54] ;  /* 0x0000540001e07983 */ /* 0x001f280000300800 */
[----:B-1----:R-:W4:Y:S04]  /*4590*/  LDL.LU R223, [R1+0x58] ;  /* 0x0000580001df7983 */ /* 0x002f280000300800 */
[----:B------:R-:W4:Y:S04]  /*45a0*/  LDL.LU R222, [R1+0x5c] ;  /* 0x00005c0001de7983 */ /* 0x000f280000300800 */
        /* <DEDUP_REMOVED lines=10> */
[----:B------:R-:W4:Y:S01]  /*4650*/  LDL.LU R0, [R1+0x88] ;  /* 0x0000880001007983 */ /* 0x000f220000300800 */
[----:B--2---:R-:W-:-:S01]  /*4660*/  FADD R227, R117, R227 ;  /* 0x000000e375e37221 */ /* 0x004fc20000000000 */
[----:B---3--:R-:W-:-:S04]  /*4670*/  FADD R226, R118, R226 ;  /* 0x000000e276e27221 */ /* 0x008fc80000000000 */
[----:B------:R0:W-:Y:S01]  /*4680*/  STL [R1+0x48], R227 ;  /* 0x000048e301007387 */ /* 0x0001e20000100800 */
[----:B----4-:R-:W-:-:S03]  /*4690*/  FADD R225, R119, R225 ;  /* 0x000000e177e17221 */ /* 0x010fc60000000000 */
        /* <DEDUP_REMOVED lines=26> */
[----:B0-----:R-:W4:Y:S01]  /*4840*/  LDL.LU R227, [R1+0x8c] ;  /* 0x00008c0001e37983 */ /* 0x001f220000300800 */
[----:B------:R-:W-:-:S03]  /*4850*/  FADD R0, R37, R0 ;  /* 0x0000000025007221 */ /* 0x000fc60000000000 */
[----:B------:R0:W-:Y:S04]  /*4860*/  STL [R1+0x80], R3 ;  /* 0x0000800301007387 */ /* 0x0001e80000100800 */
[----:B-1----:R-:W4:Y:S04]  /*4870*/  LDL.LU R226, [R1+0x90] ;  /* 0x0000900001e27983 */ /* 0x002f280000300800 */
[----:B------:R1:W-:Y:S04]  /*4880*/  STL [R1+0x84], R2 ;  /* 0x0000840201007387 */ /* 0x0003e80000100800 */
[----:B--2---:R-:W2:Y:S04]  /*4890*/  LDL.LU R225, [R1+0x94] ;  /* 0x0000940001e17983 */ /* 0x004ea80000300800 */
[----:B------:R1:W-:Y:S04]  /*48a0*/  STL [R1+0x88], R0 ;  /* 0x0000880001007387 */ /* 0x0003e80000100800 */
[----:B---3--:R-:W3:Y:S04]  /*48b0*/  LDL.LU R224, [R1+0x98] ;  /* 0x0000980001e07983 */ /* 0x008ee80000300800 */
[----:B----4-:R-:W4:Y:S04]  /*48c0*/  LDL.LU R223, [R1+0x9c] ;  /* 0x00009c0001df7983 */ /* 0x010f280000300800 */
        /* <DEDUP_REMOVED lines=9> */
[----:B0-----:R-:W4:Y:S04]  /*4960*/  LDL.LU R3, [R1+0xc4] ;  /* 0x0000c40001037983 */ /* 0x001f280000300800 */
[----:B-1----:R-:W4:Y:S04]  /*4970*/  LDL.LU R2, [R1+0xc8] ;  /* 0x0000c80001027983 */ /* 0x002f280000300800 */
[----:B------:R-:W4:Y:S01]  /*4980*/  LDL.LU R0, [R1+0xcc] ;  /* 0x0000cc0001007983 */ /* 0x000f220000300800 */
[----:B------:R-:W-:-:S01]  /*4990*/  FADD R227, R38, R227 ;  /* 0x000000e326e37221 */ /* 0x000fc20000000000 */
[----:B------:R-:W-:-:S04]  /*49a0*/  FADD R226, R39, R226 ;  /* 0x000000e227e27221 */ /* 0x000fc80000000000 */
[----:B------:R-:W-:Y:S01]  /*49b0*/  STL [R1+0x8c], R227 ;  /* 0x00008ce301007387 */ /* 0x000fe20000100800 */
[----:B--2---:R-:W-:-:S03]  /*49c0*/  FADD R225, R40, R225 ;  /* 0x000000e128e17221 */ /* 0x004fc60000000000 */
[----:B------:R-:W-:Y:S01]  /*49d0*/  STL [R1+0x90], R226 ;  /* 0x000090e201007387 */ /* 0x000fe20000100800 */
[----:B---3--:R-:W-:-:S03]  /*49e0*/  FADD R224, R41, R224 ;  /* 0x000000e029e07221 */ /* 0x008fc60000000000 */
[----:B------:R-:W-:Y:S01]  /*49f0*/  STL [R1+0x94], R225 ;  /* 0x000094e101007387 */ /* 0x000fe20000100800 */
[----:B----4-:R-:W-:-:S03]  /*4a00*/  FADD R223, R42, R223 ;  /* 0x000000df2adf7221 */ /* 0x010fc60000000000 */
[----:B------:R-:W-:Y:S01]  /*4a10*/  STL [R1+0x98], R224 ;  /* 0x000098e001007387 */ /* 0x000fe20000100800 */
[----:B------:R-:W-:-:S03]  /*4a20*/  FADD R222, R43, R222 ;  /* 0x000000de2bde7221 */ /* 0x000fc60000000000 */
        /* <DEDUP_REMOVED lines=23> */
[----:B------:R-:W4:Y:S04]  /*4ba0*/  LDL.LU R219, [R1+0xd4] ;  /* 0x0000d40001db7983 */ /* 0x000f280000300800 */
[----:B------:R0:W-:Y:S04]  /*4bb0*/  STL [R1+0xc8], R2 ;  /* 0x0000c80201007387 */ /* 0x0001e80000100800 */
[----:B------:R-:W4:Y:S04]  /*4bc0*/  LDL.LU R220, [R1+0xd8] ;  /* 0x0000d80001dc7983 */ /* 0x000f280000300800 */
[----:B------:R0:W-:Y:S04]  /*4bd0*/  STL [R1+0xcc], R0 ;  /* 0x0000cc0001007387 */ /* 0x0001e80000100800 */
[----:B------:R-:W4:Y:S04]  /*4be0*/  LDL.LU R221, [R1+0xdc] ;  /* 0x0000dc0001dd7983 */ /* 0x000f280000300800 */
[----:B------:R-:W4:Y:S04]  /*4bf0*/  LDL.LU R222, [R1+0xe0] ;  /* 0x0000e00001de7983 */ /* 0x000f280000300800 */
[----:B------:R-:W4:Y:S04]  /*4c00*/  LDL.LU R223, [R1+0xe4] ;  /* 0x0000e40001df7983 */ /* 0x000f280000300800 */
[----:B------:R-:W4:Y:S04]  /*4c10*/  LDL.LU R224, [R1+0xe8] ;  /* 0x0000e80001e07983 */ /* 0x000f280000300800 */
[----:B------:R-:W4:Y:S04]  /*4c20*/  LDL.LU R225, [R1+0xec] ;  /* 0x0000ec0001e17983 */ /* 0x000f280000300800 */
[----:B------:R-:W4:Y:S04]  /*4c30*/  LDL.LU R226, [R1+0xf0] ;  /* 0x0000f00001e27983 */ /* 0x000f280000300800 */
[----:B------:R-:W4:Y:S04]  /*4c40*/  LDL.LU R227, [R1+0xf4] ;  /* 0x0000f40001e37983 */ /* 0x000f280000300800 */
[----:B-1----:R-:W4:Y:S04]  /*4c50*/  LDL.LU R7, [R1+0xf8] ;  /* 0x0000f80001077983 */ /* 0x002f280000300800 */
[----:B--2---:R-:W2:Y:S04]  /*4c60*/  LDL.LU R6, [R1+0xfc] ;  /* 0x0000fc0001067983 */ /* 0x004ea80000300800 */
[----:B---3--:R-:W3:Y:S04]  /*4c70*/  LDL.LU R5, [R1+0x100] ;  /* 0x0001000001057983 */ /* 0x008ee80000300800 */
[----:B----4-:R-:W4:Y:S04]  /*4c80*/  LDL.LU R4, [R1+0x104] ;  /* 0x0001040001047983 */ /* 0x010f280000300800 */
[----:B0-----:R-:W4:Y:S04]  /*4c90*/  LDL.LU R3, [R1+0x108] ;  /* 0x0001080001037983 */ /* 0x001f280000300800 */
[----:B------:R-:W4:Y:S04]  /*4ca0*/  LDL.LU R2, [R1+0x10c] ;  /* 0x00010c0001027983 */ /* 0x000f280000300800 */
[----:B------:R-:W4:Y:S01]  /*4cb0*/  LDL.LU R0, [R1+0x110] ;  /* 0x0001100001007983 */ /* 0x000f220000300800 */
[----:B------:R-:W-:-:S05]  /*4cc0*/  FADD R218, R55, R218 ;  /* 0x000000da37da7221 */ /* 0x000fca0000000000 */
[----:B------:R0:W-:Y:S01]  /*4cd0*/  STL [R1+0xd0], R218 ;  /* 0x0000d0da01007387 */ /* 0x0001e20000100800 */
[----:B------:R-:W-:-:S03]  /*4ce0*/  FADD R219, R56, R219 ;  /* 0x000000db38db7221 */ /* 0x000fc60000000000 */
[----:B0-----:R0:W5:Y:S01]  /*4cf0*/  LDL.LU R218, [R1+0x16c] ;  /* 0x00016c0001da7983 */ /* 0x0011620000300800 */
[----:B------:R-:W-:-:S03]  /*4d00*/  FADD R220, R57, R220 ;  /* 0x000000dc39dc7221 */ /* 0x000fc60000000000 */
[----:B------:R1:W-:Y:S01]  /*4d10*/  STL [R1+0xd4], R219 ;  /* 0x0000d4db01007387 */ /* 0x0003e20000100800 */
[----:B------:R-:W-:-:S01]  /*4d20*/  FADD R221, R58, R221 ;  /* 0x000000dd3add7221 */ /* 0x000fc20000000000 */
[----:B------:R-:W-:Y:S02]  /*4d30*/  FADD R222, R59, R222 ;  /* 0x000000de3bde7221 */ /* 0x000fe40000000000 */
[----:B-1----:R0:W5:Y:S01]  /*4d40*/  LDL.LU R219, [R1+0x168] ;  /* 0x0001680001db7983 */ /* 0x0021620000300800 */
[----:B------:R-:W-:-:S03]  /*4d50*/  FADD R223, R60, R223 ;  /* 0x000000df3cdf7221 */ /* 0x000fc60000000000 */
[----:B------:R1:W-:Y:S01]  /*4d60*/  STL [R1+0xd8], R220 ;  /* 0x0000d8dc01007387 */ /* 0x0003e20000100800 */
[----:B------:R-:W-:-:S03]  /*4d70*/  FADD R224, R61, R224 ;  /* 0x000000e03de07221 */ /* 0x000fc60000000000 */
[----:B-1----:R0:W5:Y:S01]  /*4d80*/  LDL.LU R220, [R1+0x164] ;  /* 0x0001640001dc7983 */ /* 0x0021620000300800 */
[----:B------:R-:W-:-:S03]  /*4d90*/  FADD R225, R62, R225 ;  /* 0x000000e13ee17221 */ /* 0x000fc60000000000 */
[----:B------:R1:W-:Y:S01]  /*4da0*/  STL [R1+0xdc], R221 ;  /* 0x0000dcdd01007387 */ /* 0x0003e20000100800 */
[----:B------:R-:W-:-:S01]  /*4db0*/  FADD R226, R63, R226 ;  /* 0x000000e23fe27221 */ /* 0x000fc20000000000 */
[----:B------:R-:W-:Y:S02]  /*4dc0*/  FADD R227, R64, R227 ;  /* 0x000000e340e37221 */ /* 0x000fe40000000000 */
[----:B-1----:R0:W5:Y:S04]  /*4dd0*/  LDL.LU R221, [R1+0x160] ;  /* 0x0001600001dd7983 */ /* 0x0021680000300800 */
[----:B------:R1:W-:Y:S01]  /*4de0*/  STL [R1+0xe0], R222 ;  /* 0x0000e0de01007387 */ /* 0x0003e20000100800 */
[----:B------:R-:W-:-:S01]  /*4df0*/  FADD R7, R65, R7 ;  /* 0x0000000741077221 */ /* 0x000fc20000000000 */
[----:B--2---:R-:W-:-:S02]  /*4e00*/  FADD R6, R66, R6 ;  /* 0x0000000642067221 */ /* 0x004fc40000000000 */
[----:B-1----:R0:W5:Y:S04]  /*4e10*/  LDL.LU R222, [R1+0x15c] ;  /* 0x00015c0001de7983 */ /* 0x0021680000300800 */
[----:B------:R1:W-:Y:S01]  /*4e20*/  STL [R1+0xe4], R223 ;  /* 0x0000e4df01007387 */ /* 0x0003e20000100800 */
[----:B---3--:R-:W-:-:S03]  /*4e30*/  FADD R5, R67, R5 ;  /* 0x0000000543057221 */ /* 0x008fc60000000000 */
[----:B-1----:R0:W5:Y:S04]  /*4e40*/  LDL.LU R223, [R1+0x158] ;  /* 0x0001580001df7983 */ /* 0x0021680000300800 */
[----:B------:R1:W-:Y:S01]  /*4e50*/  STL [R1+0xe8], R224 ;  /* 0x0000e8e001007387 */ /* 0x0003e20000100800 */
[----:B----4-:R-:W-:-:S03]  /*4e60*/  FADD R4, R68, R4 ;  /* 0x0000000444047221 */ /* 0x010fc60000000000 */
[----:B-1----:R0:W5:Y:S04]  /*4e70*/  LDL.LU R224, [R1+0x154] ;  /* 0x0001540001e07983 */ /* 0x0021680000300800 */
[----:B------:R1:W-:Y:S01]  /*4e80*/  STL [R1+0xec], R225 ;  /* 0x0000ece101007387 */ /* 0x0003e20000100800 */
[----:B------:R-:W-:-:S03]  /*4e90*/  FADD R3, R69, R3 ;  /* 0x0000000345037221 */ /* 0x000fc60000000000 */
[----:B-1----:R0:W5:Y:S04]  /*4ea0*/  LDL.LU R225, [R1+0x150] ;  /* 0x0001500001e17983 */ /* 0x0021680000300800 */
[----:B------:R1:W-:Y:S01]  /*4eb0*/  STL [R1+0xf0], R226 ;  /* 0x0000f0e201007387 */ /* 0x0003e20000100800 */
[----:B------:R-:W-:-:S03]  /*4ec0*/  FADD R2, R70, R2 ;  /* 0x0000000246027221 */ /* 0x000fc60000000000 */
[----:B-1----:R0:W5:Y:S04]  /*4ed0*/  LDL.LU R226, [R1+0x14c] ;  /* 0x00014c0001e27983 */ /* 0x0021680000300800 */
[----:B------:R1:W-:Y:S01]  /*4ee0*/  STL [R1+0xf4], R227 ;  /* 0x0000f4e301007387 */ /* 0x0003e20000100800 */
[----:B------:R-:W-:-:S03]  /*4ef0*/  FADD R0, R0, R71 ;  /* 0x0000004700007221 */ /* 0x000fc60000000000 */
[----:B-1----:R0:W5:Y:S04]  /*4f00*/  LDL.LU R227, [R1+0x148] ;  /* 0x0001480001e37983 */ /* 0x0021680000300800 */
[----:B------:R1:W-:Y:S04]  /*4f10*/  STL [R1+0xf8], R7 ;  /* 0x0000f80701007387 */ /* 0x0003e80000100800 */
        /* <DEDUP_REMOVED lines=12> */
[----:B-1----:R0:W5:Y:S01]  /*4fe0*/  LDL.LU R0, [R1+0x12c] ;  /* 0x00012c0001007983 */ /* 0x0021620000300800 */
[----:B------:R-:W-:-:S05]  /*4ff0*/  UMOV UR6, URZ ;  /* 0x0000003f00067c82 */ /* 0x000fca0008000000 */
.L_x_28:
[----:B------:R-:W-:Y:S05]  /*5000*/  @!P1 BRA `(.L_x_29) ;  /* 0x0000000000049947 */ /* 0x000fea0003800000 */
[----:B------:R-:W-:Y:S01]  /*5010*/  BPT.TRAP 0x1 ;  /* 0x000000040000795c */ /* 0x000fe20000300000 */
.L_x_29:
[----:B-----5:R2:W-:Y:S04]  /*5020*/  STL [R1+0x130], R2 ;  /* 0x0001300201007387 */ /* 0x0205e80000100800 */
[----:B--2---:R-:W2:Y:S04]  /*5030*/  LDL R2, [R1+0x114] ;  /* 0x0001140001027983 */ /* 0x004ea80000100800 */
[----:B------:R4:W-:Y:S04]  /*5040*/  STL [R1+0x12c], R0 ;  /* 0x00012c0001007387 */ /* 0x0009e80000100800 */
[----:B----4-:R-:W4:Y:S01]  /*5050*/  LDL R0, [R1+0x118] ;  /* 0x0001180001007983 */ /* 0x010f220000100800 */
[----:B0-----:R-:W-:Y:S01]  /*5060*/  IMAD.U32 R229, RZ, RZ, UR24 ;  /* 0x00000018ffe57e24 */ /* 0x001fe2000f8e00ff */
[----:B--2---:R-:W-:-:S02]  /*5070*/  ISETP.NE.AND P0, PT, R2, RZ, PT ;  /* 0x000000ff0200720c */ /* 0x004fc40003f05270 */
[----:B------:R0:W5:Y:S11]  /*5080*/  LDL.LU R2, [R1+0x130] ;  /* 0x0001300001027983 */ /* 0x0001760000300800 */
[----:B------:R-:W-:-:S05]  /*5090*/  @P0 LEA R229, R229, UR12, 0x3 ;  /* 0x0000000ce5e50c11 */ /* 0x000fca000f8e18ff */
[----:B------:R-:W-:-:S05]  /*50a0*/  @P0 VIADD R229, R229, 0x38 ;  /* 0x00000038e5e50836 */ /* 0x000fca0000000000 */
[----:B----4-:R-:W-:Y:S02]  /*50b0*/  @P0 PRMT R229, R0, 0x654, R229 ;  /* 0x0000065400e50816 */ /* 0x010fe400000000e5 */
[----:B------:R0:W5:Y:S01]  /*50c0*/  LDL.LU R0, [R1+0x12c] ;  /* 0x00012c0001007983 */ /* 0x0001620000300800 */
[----:B------:R-:W-:Y:S01]  /*50d0*/  UISETP.GT.U32.AND UP0, UPT, UR13, 0x1, UPT ;  /* 0x000000010d00788c */ /* 0x000fe2000bf04070 */
[----:B------:R0:W-:Y:S05]  /*50e0*/  @P0 SYNCS.ARRIVE.TRANS64.RED.A1T0 RZ, [R229+URZ], RZ ;  /* 0x000000ffe5ff09a7 */ /* 0x0001ea000810043f */
[----:B------:R-:W-:-:S13]  /*50f0*/  PLOP3.LUT P0, PT, PT, PT, UP0, 0x80, 0x0 ;  /* 0x000000000000781c */ /* 0x000fda0003f0f008 */
[----:B0-----:R-:W-:Y:S05]  /*5100*/  @P0 BRA `(.L_x_30) ;  /* 0x0000000000040947 */ /* 0x001fea0003800000 */
[----:B------:R-:W-:Y:S01]  /*5110*/  BPT.TRAP 0x1 ;  /* 0x000000040000795c */ /* 0x000fe20000300000 */
.L_x_30:
[----:B------:R-:W-:Y:S01]  /*5120*/  UIADD3 UR23, UR23, 0x1, URZ ;  /* 0x0000000117177890 */ /* 0x000fe2000fffe03f */
[C---:B------:R-:W-:Y:S01]  /*5130*/  ISETP.GT.AND P0, PT, R228.reuse, 0x1, PT ;  /* 0x00000001e400780c */ /* 0x040fe20003f04270 */
[----:B------:R-:W-:Y:S01]  /*5140*/  UIADD3 UR24, UR24, 0x1, URZ ;  /* 0x0000000118187890 */ /* 0x000fe2000fffe03f */
[----:B------:R-:W-:Y:S01]  /*5150*/  VIADD R228, R228, 0xffffffff ;  /* 0xffffffffe4e47836 */ /* 0x000fe20000000000 */
[----:B------:R-:W-:Y:S02]  /*5160*/  UISETP.NE.AND UP0, UPT, UR23, 0x7, UPT ;  /* 0x000000071700788c */ /* 0x000fe4000bf05270 */
[----:B------:R-:W-:Y:S02]  /*5170*/  UISETP.NE.AND UP1, UPT, UR24, 0x7, UPT ;  /* 0x000000071800788c */ /* 0x000fe4000bf25270 */
[----:B------:R-:W-:Y:S02]  /*5180*/  USEL UR8, URZ, 0x1, UP0 ;  /* 0x000000013f087887 */ /* 0x000fe40008000000 */
[----:B------:R-:W-:-:S02]  /*5190*/  USEL UR23, UR23, URZ, UP0 ;  /* 0x0000003f17177287 */ /* 0x000fc40008000000 */
[----:B------:R-:W-:Y:S02]  /*51a0*/  USEL UR24, UR24, URZ, UP1 ;  /* 0x0000003f18187287 */ /* 0x000fe40008800000 */
[----:B------:R-:W-:Y:S01]  /*51b0*/  LOP3.LUT R227, R227, UR8, RZ, 0x3c, !PT ;  /* 0x00000008e3e37c12 */ /* 0x000fe2000f8e3cff */
[----:B------:R-:W-:Y:S01]  /*51c0*/  UMOV UR8, 0x1 ;  /* 0x0000000100087882 */ /* 0x000fe20000000000 */
[----:B------:R-:W-:Y:S08]  /*51d0*/  @P0 BRA `(.L_x_31) ;  /* 0xffffffe400b80947 */ /* 0x000ff0000383ffff */
.L_x_23:
[----:B------:R-:W-:-:S04]  /*51e0*/  UISETP.NE.AND UP0, UPT, UR6, URZ, UPT ;  /* 0x0000003f0600728c */ /* 0x000fc8000bf05270 */
[----:B------:R-:W-:-:S06]  /*51f0*/  USEL UR6, URZ, 0x1, !UP0 ;  /* 0x000000013f067887 */ /* 0x000fcc000c000000 */
[----:B------:R-:W-:-:S13]  /*5200*/  ISETP.NE.AND P0, PT, RZ, UR6, PT ;  /* 0x00000006ff007c0c */ /* 0x000fda000bf05270 */
[----:B------:R-:W-:Y:S05]  /*5210*/  @!P0 BRA `(.L_x_32) ;  /* 0x0000001400608947 */ /* 0x000fea0003800000 */
[----:B------:R-:W2:Y:S04]  /*5220*/  LDL.LU R227, [R1+0xf8] ;  /* 0x0000f80001e37983 */ /* 0x000ea80000300800 */
[----:B------:R0:W-:Y:S01]  /*5230*/  STL [R1+0x144], R7 ;  /* 0x0001440701007387 */ /* 0x0001e20000100800 */
[----:B------:R-:W-:-:S03]  /*5240*/  WARPGROUP.DEPBAR.LE gsb0, 0x0 ;  /* 0x00008000000079c5 */ /* 0x000fc60000010000 */
[----:B0-----:R-:W4:Y:S04]  /*5250*/  LDL.LU R7, [R1+0xf4] ;  /* 0x0000f40001077983 */ /* 0x001f280000300800 */
[----:B------:R0:W-:Y:S01]  /*5260*/  STL [R1+0x140], R6 ;  /* 0x0001400601007387 */ /* 0x0001e20000100800 */
[----:B------:R-:W-:Y:S01]  /*5270*/  FADD R226, R120, R226 ;  /* 0x000000e278e27221 */ /* 0x000fe20000000000 */
[----:B------:R-:W-:Y:S02]  /*5280*/  FADD R225, R121, R225 ;  /* 0x000000e179e17221 */ /* 0x000fe40000000000 */
[----:B0-----:R-:W3:Y:S04]  /*5290*/  LDL.LU R6, [R1+0x20] ;  /* 0x0000200001067983 */ /* 0x001ee80000300800 */
[----:B------:R0:W-:Y:S01]  /*52a0*/  STL [R1+0x13c], R5 ;  /* 0x00013c0501007387 */ /* 0x0001e20000100800 */
[----:B------:R-:W-:-:S03]  /*52b0*/  FADD R224, R122, R224 ;  /* 0x000000e07ae07221 */ /* 0x000fc60000000000 */
[----:B0-----:R-:W2:Y:S04]  /*52c0*/  LDL.LU R5, [R1+0x1c] ;  /* 0x00001c0001057983 */ /* 0x001ea80000300800 */
[----:B------:R0:W-:Y:S04]  /*52d0*/  STL [R1+0x138], R4 ;  /* 0x0001380401007387 */ /* 0x0001e80000100800 */
[----:B0-----:R-:W4:Y:S04]  /*52e0*/  LDL.LU R4, [R1+0x18] ;  /* 0x0000180001047983 */ /* 0x001f280000300800 */
[----:B------:R0:W-:Y:S04]  /*52f0*/  STL [R1+0x134], R3 ;  /* 0x0001340301007387 */ /* 0x0001e80000100800 */
[----:B0-----:R-:W4:Y:S04]  /*5300*/  LDL.LU R3, [R1+0x14] ;  /* 0x0000140001037983 */ /* 0x001f280000300800 */
[----:B-----5:R0:W-:Y:S04]  /*5310*/  STL [R1+0x130], R2 ;  /* 0x0001300201007387 */ /* 0x0201e80000100800 */
[----:B0-----:R-:W4:Y:S04]  /*5320*/  LDL.LU R2, [R1+0x10] ;  /* 0x0000100001027983 */ /* 0x001f280000300800 */
[----:B------:R0:W-:Y:S04]  /*5330*/  STL [R1+0x12c], R0 ;  /* 0x00012c0001007387 */ /* 0x0001e80000100800 */
[----:B0-----:R-:W4:Y:S04]  /*5340*/  LDL.LU R0, [R1+0xc] ;  /* 0x00000c0001007983 */ /* 0x001f280000300800 */
[----:B------:R0:W-:Y:S04]  /*5350*/  STL [R1+0x148], R226 ;  /* 0x000148e201007387 */ /* 0x0001e80000100800 */
[----:B0-----:R-:W4:Y:S04]  /*5360*/  LDL.LU R226, [R1+0x8] ;  /* 0x0000080001e27983 */ /* 0x001f280000300800 */
[----:B------:R0:W-:Y:S04]  /*5370*/  STL [R1+0x14c], R225 ;  /* 0x00014ce101007387 */ /* 0x0001e80000100800 */
[----:B0-----:R-:W4:Y:S04]  /*5380*/  LDL.LU R225, [R1+0x4] ;  /* 0x0000040001e17983 */ /* 0x001f280000300800 */
[----:B------:R0:W-:Y:S04]  /*5390*/  STL [R1+0x150], R224 ;  /* 0x000150e001007387 */ /* 0x0001e80000100800 */
[----:B0-----:R-:W4:Y:S01]  /*53a0*/  LDL.LU R224, [R1] ;  /* 0x0000000001e07983 */ /* 0x001f220000300800 */
[----:B------:R-:W-:Y:S01]  /*53b0*/  FADD R223, R123, R223 ;  /* 0x000000df7bdf7221 */ /* 0x000fe20000000000 */
[----:B------:R-:W-:Y:S01]  /*53c0*/  FADD R222, R124, R222 ;  /* 0x000000de7cde7221 */ /* 0x000fe20000000000 */
[----:B------:R-:W-:Y:S01]  /*53d0*/  FADD R221, R125, R221 ;  /* 0x000000dd7ddd7221 */ /* 0x000fe20000000000 */
[----:B------:R-:W-:Y:S01]  /*53e0*/  FADD R220, R126, R220 ;  /* 0x000000dc7edc7221 */ /* 0x000fe20000000000 */
[----:B------:R-:W-:Y:S01]  /*53f0*/  FADD R219, R127, R219 ;  /* 0x000000db7fdb7221 */ /* 0x000fe20000000000 */
[----:B------:R-:W-:Y:S01]  /*5400*/  STL [R1+0x154], R223 ;  /* 0x000154df01007387 */ /* 0x000fe20000100800 */
        /* <DEDUP_REMOVED lines=75> */
[----:B------:R0:W-:Y:S01]  /*58c0*/  STL [R1+0x1a0], R204 ;  /* 0x0001a0cc01007387 */ /* 0x0001e20000100800 */
[----:B------:R-:W-:Y:S01]  /*58d0*/  FADD R17, R89, R17 ;  /* 0x0000001159117221 */ /* 0x000fe20000000000 */
        /* <DEDUP_REMOVED lines=9> */
[----:B---3--:R-:W-:Y:S01]  /*5970*/  FADD R6, R107, R6 ;  /* 0x000000066b067221 */ /* 0x008fe20000000000 */
[----:B--2---:R-:W-:Y:S01]  /*5980*/  FADD R5, R106, R5 ;  /* 0x000000056a057221 */ /* 0x004fe20000000000 */
[----:B----4-:R-:W-:Y:S01]  /*5990*/  FADD R4, R105, R4 ;  /* 0x0000000469047221 */ /* 0x010fe20000000000 */
[----:B------:R-:W-:Y:S01]  /*59a0*/  FADD R3, R104, R3 ;  /* 0x0000000368037221 */ /* 0x000fe20000000000 */
[----:B------:R-:W-:Y:S01]  /*59b0*/  FADD R2, R103, R2 ;  /* 0x0000000267027221 */ /* 0x000fe20000000000 */
[----:B------:R-:W-:Y:S01]  /*59c0*/  FADD R0, R102, R0 ;  /* 0x0000000066007221 */ /* 0x000fe20000000000 */
[----:B------:R-:W-:Y:S01]  /*59d0*/  FADD R226, R101, R226 ;  /* 0x000000e265e27221 */ /* 0x000fe20000000000 */
[----:B------:R-:W-:Y:S01]  /*59e0*/  FADD R225, R100, R225 ;  /* 0x000000e164e17221 */ /* 0x000fe20000000000 */
[----:B------:R-:W-:-:S05]  /*59f0*/  FADD R224, R99, R224 ;  /* 0x000000e063e07221 */ /* 0x000fca0000000000 */
[----:B------:R2:W-:Y:S04]  /*5a00*/  STL [R1], R224 ;  /* 0x000000e001007387 */ /* 0x0005e80000100800 */
[----:B------:R3:W-:Y:S04]  /*5a10*/  STL [R1+0x4], R225 ;  /* 0x000004e101007387 */ /* 0x0007e80000100800 */
[----:B------:R4:W-:Y:S04]  /*5a20*/  STL [R1+0x8], R226 ;  /* 0x000008e201007387 */ /* 0x0009e80000100800 */
[----:B------:R1:W-:Y:S04]  /*5a30*/  STL [R1+0xc], R0 ;  /* 0x00000c0001007387 */ /* 0x0003e80000100800 */
[----:B------:R1:W-:Y:S04]  /*5a40*/  STL [R1+0x10], R2 ;  /* 0x0000100201007387 */ /* 0x0003e80000100800 */
[----:B------:R1:W-:Y:S04]  /*5a50*/  STL [R1+0x14], R3 ;  /* 0x0000140301007387 */ /* 0x0003e80000100800 */
[----:B0-----:R-:W4:Y:S04]  /*5a60*/  LDL.LU R204, [R1+0x24] ;  /* 0x0000240001cc7983 */ /* 0x001f280000300800 */
        /* <DEDUP_REMOVED lines=22> */
[----:B--2---:R-:W2:Y:S04]  /*5bd0*/  LDL.LU R224, [R1+0x74] ;  /* 0x0000740001e07983 */ /* 0x004ea80000300800 */
[----:B---3--:R-:W3:Y:S04]  /*5be0*/  LDL.LU R225, [R1+0x78] ;  /* 0x0000780001e17983 */ /* 0x008ee80000300800 */
[----:B----4-:R-:W4:Y:S04]  /*5bf0*/  LDL.LU R226, [R1+0x7c] ;  /* 0x00007c0001e27983 */ /* 0x010f280000300800 */
[----:B-1----:R-:W4:Y:S04]  /*5c00*/  LDL.LU R0, [R1+0x80] ;  /* 0x0000800001007983 */ /* 0x002f280000300800 */
[----:B------:R-:W4:Y:S04]  /*5c10*/  LDL.LU R2, [R1+0x84] ;  /* 0x0000840001027983 */ /* 0x000f280000300800 */
[----:B------:R-:W4:Y:S04]  /*5c20*/  LDL.LU R3, [R1+0x88] ;  /* 0x0000880001037983 */ /* 0x000f280000300800 */
[----:B0-----:R-:W4:Y:S04]  /*5c30*/  LDL.LU R4, [R1+0x8c] ;  /* 0x00008c0001047983 */ /* 0x001f280000300800 */
[----:B------:R-:W4:Y:S04]  /*5c40*/  LDL.LU R5, [R1+0x90] ;  /* 0x0000900001057983 */ /* 0x000f280000300800 */
[----:B------:R-:W4:Y:S01]  /*5c50*/  LDL.LU R6, [R1+0x94] ;  /* 0x0000940001067983 */ /* 0x000f220000300800 */
[----:B------:R-:W-:-:S05]  /*5c60*/  FADD R204, R108, R204 ;  /* 0x000000cc6ccc7221 */ /* 0x000fca0000000000 */
[----:B------:R0:W-:Y:S01]  /*5c70*/  STL [R1+0x24], R204 ;  /* 0x000024cc01007387 */ /* 0x0001e20000100800 */
[----:B------:R-:W-:-:S05]  /*5c80*/  FADD R205, R109, R205 ;  /* 0x000000cd6dcd7221 */ /* 0x000fca0000000000 */
[----:B------:R1:W-:Y:S01]  /*5c90*/  STL [R1+0x28], R205 ;  /* 0x000028cd01007387 */ /* 0x0003e20000100800 */
[----:B------:R-:W-:-:S05]  /*5ca0*/  FADD R206, R110, R206 ;  /* 0x000000ce6ece7221 */ /* 0x000fca0000000000 */
[----:B------:R1:W-:Y:S01]  /*5cb0*/  STL [R1+0x2c], R206 ;  /* 0x00002cce01007387 */ /* 0x0003e20000100800 */
[----:B------:R-:W-:Y:S01]  /*5cc0*/  FADD R207, R111, R207 ;  /* 0x000000cf6fcf7221 */ /* 0x000fe20000000000 */
[----:B------:R-:W-:-:S04]  /*5cd0*/  FADD R208, R112, R208 ;  /* 0x000000d070d07221 */ /* 0x000fc80000000000 */
        /* <DEDUP_REMOVED lines=31> */
[----:B--2---:R-:W-:-:S03]  /*5ed0*/  FADD R224, R32, R224 ;  /* 0x000000e020e07221 */ /* 0x004fc60000000000 */
[----:B------:R2:W-:Y:S01]  /*5ee0*/  STL [R1+0x70], R223 ;  /* 0x000070df01007387 */ /* 0x0005e20000100800 */
[----:B---3--:R-:W-:-:S03]  /*5ef0*/  FADD R225, R33, R225 ;  /* 0x000000e121e17221 */ /* 0x008fc60000000000 */
[----:B------:R3:W-:Y:S01]  /*5f00*/  STL [R1+0x74], R224 ;  /* 0x000074e001007387 */ /* 0x0007e20000100800 */
[----:B----4-:R-:W-:-:S03]  /*5f10*/  FADD R226, R34, R226 ;  /* 0x000000e222e27221 */ /* 0x010fc60000000000 */
[----:B------:R4:W-:Y:S01]  /*5f20*/  STL [R1+0x78], R225 ;  /* 0x000078e101007387 */ /* 0x0009e20000100800 */
[----:B------:R-:W-:-:S03]  /*5f30*/  FADD R0, R35, R0 ;  /* 0x0000000023007221 */ /* 0x000fc60000000000 */
[----:B------:R4:W-:Y:S01]  /*5f40*/  STL [R1+0x7c], R226 ;  /* 0x00007ce201007387 */ /* 0x0009e20000100800 */
[----:B------:R-:W-:-:S03]  /*5f50*/  FADD R2, R36, R2 ;  /* 0x0000000224027221 */ /* 0x000fc60000000000 */
[----:B------:R-:W-:Y:S01]  /*5f60*/  STL [R1+0x80], R0 ;  /* 0x0000800001007387 */ /* 0x000fe20000100800 */
[----:B------:R-:W-:-:S03]  /*5f70*/  FADD R3, R37, R3 ;  /* 0x0000000325037221 */ /* 0x000fc60000000000 */
[----:B------:R-:W-:Y:S01]  /*5f80*/  STL [R1+0x84], R2 ;  /* 0x0000840201007387 */ /* 0x000fe20000100800 */
[----:B------:R-:W-:-:S03]  /*5f90*/  FADD R4, R38, R4 ;  /* 0x0000000426047221 */ /* 0x000fc60000000000 */
[----:B------:R-:W-:Y:S01]  /*5fa0*/  STL [R1+0x88], R3 ;  /* 0x0000880301007387 */ /* 0x000fe20000100800 */
[----:B------:R-:W-:-:S03]  /*5fb0*/  FADD R5, R39, R5 ;  /* 0x0000000527057221 */ /* 0x000fc60000000000 */
[----:B0-----:R-:W4:Y:S01]  /*5fc0*/  LDL.LU R204, [R1+0x98] ;  /* 0x0000980001cc7983 */ /* 0x001f220000300800 */
[----:B------:R-:W-:-:S03]  /*5fd0*/  FADD R6, R40, R6 ;  /* 0x0000000628067221 */ /* 0x000fc60000000000 */
[----:B------:R-:W-:Y:S04]  /*5fe0*/  STL [R1+0x8c], R4 ;  /* 0x00008c0401007387 */ /* 0x000fe80000100800 */
[----:B-1----:R-:W4:Y:S04]  /*5ff0*/  LDL.LU R205, [R1+0x9c] ;  /* 0x00009c0001cd7983 */ /* 0x002f280000300800 */
        /* <DEDUP_REMOVED lines=22> */
[----:B------:R-:W4:Y:S04]  /*6160*/  LDL.LU R226, [R1+0xf0] ;  /* 0x0000f00001e27983 */ /* 0x000f280000300800 */
[----:B0-----:R-:W4:Y:S04]  /*6170*/  LDL.LU R5, [R1+0xfc] ;  /* 0x0000fc0001057983 */ /* 0x001f280000300800 */
[----:B------:R-:W4:Y:S04]  /*6180*/  LDL.LU R4, [R1+0x100] ;  /* 0x0001000001047983 */ /* 0x000f280000300800 */
[----:B------:R-:W4:Y:S01]  /*6190*/  LDL.LU R3, [R1+0x104] ;  /* 0x0001040001037983 */ /* 0x000f220000300800 */
[----:B-1----:R-:W-:-:S03]  /*61a0*/  IMAD.MOV.U32 R6, RZ, RZ, R227 ;  /* 0x000000ffff067224 */ /* 0x002fc600078e00e3 */
[----:B------:R-:W4:Y:S04]  /*61b0*/  LDL.LU R2, [R1+0x108] ;  /* 0x0001080001027983 */ /* 0x000f280000300800 */
[----:B------:R-:W4:Y:S04]  /*61c0*/  LDL.LU R0, [R1+0x10c] ;  /* 0x00010c0001007983 */ /* 0x000f280000300800 */
[----:B------:R-:W4:Y:S01]  /*61d0*/  LDL.LU R227, [R1+0x110] ;  /* 0x0001100001e37983 */ /* 0x000f220000300800 */
[----:B------:R-:W-:Y:S01]  /*61e0*/  FADD R7, R64, R7 ;  /* 0x0000000740077221 */ /* 0x000fe20000000000 */
[----:B------:R-:W-:Y:S01]  /*61f0*/  FADD R6, R65, R6 ;  /* 0x0000000641067221 */ /* 0x000fe20000000000 */
[----:B------:R-:W-:-:S05]  /*6200*/  FADD R204, R41, R204 ;  /* 0x000000cc29cc7221 */ /* 0x000fca0000000000 */
[----:B------:R0:W-:Y:S01]  /*6210*/  STL [R1+0x98], R204 ;  /* 0x000098cc01007387 */ /* 0x0001e20000100800 */
[----:B------:R-:W-:-:S03]  /*6220*/  FADD R205, R42, R205 ;  /* 0x000000cd2acd7221 */ /* 0x000fc60000000000 */
[----:B0-----:R0:W5:Y:S01]  /*6230*/  LDL.LU R204, [R1+0x1a0] ;  /* 0x0001a00001cc7983 */ /* 0x0011620000300800 */
[----:B------:R-:W-:-:S03]  /*6240*/  FADD R206, R43, R206 ;  /* 0x000000ce2bce7221 */ /* 0x000fc60000000000 */
[----:B------:R1:W-:Y:S01]  /*6250*/  STL [R1+0x9c], R205 ;  /* 0x00009ccd01007387 */ /* 0x0003e20000100800 */
[----:B------:R-:W-:Y:S01]  /*6260*/  FADD R207, R44, R207 ;  /* 0x000000cf2ccf7221 */ /* 0x000fe20000000000 */
        /* <DEDUP_REMOVED lines=8> */
[----:B------:R-:W-:Y:S01]  /*62f0*/  FADD R212, R49, R212 ;  /* 0x000000d431d47221 */ /* 0x000fe20000000000 */
[----:B------:R-:W-:Y:S02]  /*6300*/  FADD R213, R50, R213 ;  /* 0x000000d532d57221 */ /* 0x000fe40000000000 */
[----:B-1----:R0:W5:Y:S04]  /*6310*/  LDL.LU R207, [R1+0x194] ;  /* 0x0001940001cf7983 */ /* 0x0021680000300800 */
[----:B------:R1:W-:Y:S01]  /*6320*/  STL [R1+0xa8], R208 ;  /* 0x0000a8d001007387 */ /* 0x0003e20000100800 */
[----:B------:R-:W-:Y:S01]  /*6330*/  FADD R214, R51, R214 ;  /* 0x000000d633d67221 */ /* 0x000fe20000000000 */
[----:B------:R-:W-:-:S02]  /*6340*/  FADD R215, R52, R215 ;  /* 0x000000d734d77221 */ /* 0x000fc40000000000 */
        /* <DEDUP_REMOVED lines=23> */
[----:B--2---:R-:W-:-:S03]  /*64c0*/  FADD R223, R60, R223 ;  /* 0x000000df3cdf7221 */ /* 0x004fc60000000000 */
        /* <DEDUP_REMOVED lines=44> */
[----:B------:R0:W-:Y:S02]  /*6790*/  STL [R1+0x110], R227 ;  /* 0x000110e301007387 */ /* 0x0001e40000100800 */
.L_x_32:
[----:B------:R-:W-:Y:S02]  /*67a0*/  WARPGROUP.DEPBAR.LE gsb0, 0x0 ;  /* 0x00008000000079c5 */ /* 0x000fe40000010000 */
[----:B------:R-:W2:Y:S02]  /*67b0*/  LDC R24, c[0x0][0x28c] ;  /* 0x0000a300ff187b82 */ /* 0x000ea40000000800 */
[----:B--2---:R-:W-:-:S13]  /*67c0*/  ISETP.GE.AND P0, PT, R24, 0x1, PT ;  /* 0x000000011800780c */ /* 0x004fda0003f06270 */
[----:B------:R-:W-:Y:S05]  /*67d0*/  @!P0 BRA `(.L_x_33) ;  /* 0x00000000006c8947 */ /* 0x000fea0003800000 */
[----:B------:R-:W-:-:S06]  /*67e0*/  UISETP.NE.AND UP0, UPT, UR22, 0x3, UPT ;  /* 0x000000031600788c */ /* 0x000fcc000bf05270 */
[----:B------:R-:W-:-:S13]  /*67f0*/  PLOP3.LUT P0, PT, PT, PT, UP0, 0x80, 0x0 ;  /* 0x000000000000781c */ /* 0x000fda0003f0f008 */
[----:B------:R-:W-:Y:S05]  /*6800*/  @!P0 BRA `(.L_x_34) ;  /* 0x0000000000048947 */ /* 0x000fea0003800000 */
[----:B------:R-:W-:Y:S01]  /*6810*/  BPT.TRAP 0x1 ;  /* 0x000000040000795c */ /* 0x000fe20000300000 */
.L_x_34:
[----:B0-----:R-:W2:Y:S01]  /*6820*/  LDL R227, [R1+0x114] ;  /* 0x0001140001e37983 */ /* 0x001ea20000100800 */
[----:B------:R-:W-:Y:S01]  /*6830*/  BSSY B0, `(.L_x_35) ;  /* 0x0000011000007945 */ /* 0x000fe20003800000 */
[----:B--2---:R-:W-:-:S13]  /*6840*/  ISETP.NE.AND P0, PT, R227, RZ, PT ;  /* 0x000000ffe300720c */ /* 0x004fda0003f05270 */
[----:B------:R-:W-:Y:S05]  /*6850*/  @!P0 BRA `(.L_x_36) ;  /* 0x0000000000388947 */ /* 0x000fea0003800000 */
[----:B------:R-:W2:Y:S01]  /*6860*/  LDL R227, [R1+0x118] ;  /* 0x0001180001e37983 */ /* 0x000ea20000100800 */
[----:B------:R-:W-:-:S04]  /*6870*/  UISETP.LT.AND UP0, UPT, UR10, 0x1, UPT ;  /* 0x000000010a00788c */ /* 0x000fc8000bf01270 */
[----:B------:R-:W-:-:S04]  /*6880*/  USEL UR8, UR10, 0x1, UP0 ;  /* 0x000000010a087887 */ /* 0x000fc80008000000 */
[----:B------:R-:W-:-:S04]  /*6890*/  UIADD3 UR8, UR5, UR10, -UR8 ;  /* 0x0000000a05087290 */ /* 0x000fc8000fffe808 */
[----:B------:R-:W-:-:S04]  /*68a0*/  UIMAD.WIDE.U32 UR6, UR8, 0x24924925, URZ ;  /* 0x24924925080678a5 */ /* 0x000fc8000f8e003f */
[----:B------:R-:W-:-:S04]  /*68b0*/  UIADD3 UR6, UR8, -UR7, URZ ;  /* 0x8000000708067290 */ /* 0x000fc8000fffe03f */
[----:B------:R-:W-:-:S04]  /*68c0*/  ULEA.HI UR6, UR6, UR7, URZ, 0x1f ;  /* 0x0000000706067291 */ /* 0x000fc8000f8ff83f */
[----:B------:R-:W-:-:S04]  /*68d0*/  USHF.R.U32.HI UR6, URZ, 0x2, UR6 ;  /* 0x000000023f067899 */ /* 0x000fc80008011606 */
[----:B------:R-:W-:-:S04]  /*68e0*/  UIMAD UR6, UR6, -0x7, UR8 ;  /* 0xfffffff9060678a4 */ /* 0x000fc8000f8e0208 */
[----:B------:R-:W-:-:S04]  /*68f0*/  ULEA UR6, UR6, UR12, 0x3 ;  /* 0x0000000c06067291 */ /* 0x000fc8000f8e183f */
[----:B------:R-:W-:-:S06]  /*6900*/  UIADD3 UR6, UR6, 0x38, URZ ;  /* 0x0000003806067890 */ /* 0x000fcc000fffe03f */
[----:B------:R-:W-:-:S05]  /*6910*/  IMAD.U32 R24, RZ, RZ, UR6 ;  /* 0x00000006ff187e24 */ /* 0x000fca000f8e00ff */
[----:B--2---:R-:W-:-:S04]  /*6920*/  PRMT R24, R227, 0x654, R24 ;  /* 0x00000654e3187816 */ /* 0x004fc80000000018 */
[----:B------:R0:W-:Y:S03]  /*6930*/  SYNCS.ARRIVE.TRANS64.RED.A1T0 RZ, [R24+URZ], RZ ;  /* 0x000000ff18ff79a7 */ /* 0x0001e6000810043f */
.L_x_36:
[----:B------:R-:W-:Y:S05]  /*6940*/  BSYNC B0 ;  /* 0x0000000000007941 */ /* 0x000fea0003800000 */
.L_x_35:
[----:B------:R-:W-:-:S06]  /*6950*/  UISETP.GT.U32.AND UP0, UPT, UR13, 0x1, UPT ;  /* 0x000000010d00788c */ /* 0x000fcc000bf04070 */
[----:B------:R-:W-:-:S13]  /*6960*/  PLOP3.LUT P0, PT, PT, PT, UP0, 0x80, 0x0 ;  /* 0x000000000000781c */ /* 0x000fda0003f0f008 */
[----:B------:R-:W-:Y:S05]  /*6970*/  @P0 BRA `(.L_x_33) ;  /* 0x0000000000040947 */ /* 0x000fea0003800000 */
[----:B------:R-:W-:Y:S01]  /*6980*/  BPT.TRAP 0x1 ;  /* 0x000000040000795c */ /* 0x000fe20000300000 */
.L_x_33:
[----:B-----5:R2:W-:Y:S01]  /*6990*/  STL [R1+0x130], R2 ;  /* 0x0001300201007387 */ /* 0x0205e20000100800 */
[----:B------:R-:W4:Y:S01]  /*69a0*/  LDC R31, c[0x0][0x288] ;  /* 0x0000a200ff1f7b82 */ /* 0x000f220000000800 */
[----:B------:R-:W-:Y:S02]  /*69b0*/  UISETP.GE.U32.AND UP1, UPT, UR10, 0x7, UPT ;  /* 0x000000070a00788c */ /* 0x000fe4000bf26070 */
[----:B------:R-:W-:Y:S02]  /*69c0*/  UIADD3 UR5, UR10, UR5, URZ ;  /* 0x000000050a057290 */ /* 0x000fe4000fffe03f */
[----:B------:R-:W-:Y:S01]  /*69d0*/  USHF.R.S32.HI UR11, URZ, 0x1f, UR9 ;  /* 0x0000001f3f0b7899 */ /* 0x000fe20008011409 */
[----:B------:R-:W-:Y:S01]  /*69e0*/  ULDC.64 UR16, c[0x0][0x5d0] ;  /* 0x0001740000107ab9 */ /* 0x000fe20000000a00 */
[----:B------:R-:W-:Y:S01]  /*69f0*/  ULDC UR18, c[0x0][0x284] ;  /* 0x0000a10000127ab9 */ /* 0x000fe20000000800 */
[----:B--2---:R-:W2:Y:S01]  /*6a00*/  LDL.LU R2, [R1+0x124] ;  /* 0x0001240001027983 */ /* 0x004ea20000300800 */
[----:B------:R-:W-:-:S03]  /*6a10*/  ULDC.64 UR24, c[0x0][0x5c8] ;  /* 0x0001720000187ab9 */ /* 0x000fc60000000a00 */
[----:B------:R1:W-:Y:S04]  /*6a20*/  STL [R1+0x12c], R0 ;  /* 0x00012c0001007387 */ /* 0x0003e80000100800 */
[----:B0-----:R-:W3:Y:S01]  /*6a30*/  LDL.LU R227, [R1+0x128] ;  /* 0x0001280001e37983 */ /* 0x001ee20000300800 */
[----:B-1----:R-:W0:Y:S02]  /*6a40*/  S2R R0, SR_TID.X ;  /* 0x0000000000007919 */ /* 0x002e240000002100 */
[--C-:B0-----:R-:W-:Y:S02]  /*6a50*/  SHF.R.U32.HI R24, RZ, 0x2, R0.reuse ;  /* 0x00000002ff187819 */ /* 0x101fe40000011600 */
[----:B------:R-:W-:Y:S02]  /*6a60*/  SHF.R.U32.HI R27, RZ, 0x7, R0 ;  /* 0x00000007ff1b7819 */ /* 0x000fe40000011600 */
[----:B------:R-:W-:-:S02]  /*6a70*/  LOP3.LUT R26, R0, 0x60, RZ, 0xc0, !PT ;  /* 0x00000060001a7812 */ /* 0x000fc400078ec0ff */
[----:B------:R-:W-:Y:S02]  /*6a80*/  LOP3.LUT R25, R24, 0x7, RZ, 0xc0, !PT ;  /* 0x0000000718197812 */ /* 0x000fe400078ec0ff */
[----:B------:R-:W-:Y:S02]  /*6a90*/  LOP3.LUT R24, R27, 0x1, RZ, 0xc0, !PT ;  /* 0x000000011b187812 */ /* 0x000fe400078ec0ff */
[----:B------:R-:W-:-:S03]  /*6aa0*/  SHF.R.U32.HI R26, RZ, 0x1, R26 ;  /* 0x00000001ff1a7819 */ /* 0x000fc6000001161a */
[----:B------:R-:W-:Y:S01]  /*6ab0*/  IMAD.SHL.U32 R28, R24, 0x40, RZ ;  /* 0x00000040181c7824 */ /* 0x000fe200078e00ff */
[----:B------:R-:W-:-:S04]  /*6ac0*/  IADD3 R27, RZ, -R26, -R25 ;  /* 0x8000001aff1b7210 */ /* 0x000fc80007ffe819 */
[----:B------:R-:W-:Y:S01]  /*6ad0*/  LOP3.LUT R37, R28, 0x40, R25, 0xe2, !PT ;  /* 0x000000401c257812 */ /* 0x000fe200078ee219 */
[----:B------:R-:W-:Y:S01]  /*6ae0*/  IMAD R35, R24, -0x40, R27 ;  /* 0xffffffc018237824 */ /* 0x000fe200078e021b */
[C---:B------:R-:W-:Y:S01]  /*6af0*/  LOP3.LUT R28, R0.reuse, 0x3, RZ, 0xc0, !PT ;  /* 0x00000003001c7812 */ /* 0x040fe200078ec0ff */
[----:B------:R-:W-:Y:S02]  /*6b00*/  IMAD.SHL.U32 R27, R0, 0x2, RZ ;  /* 0x00000002001b7824 */ /* 0x000fe400078e00ff */
[----:B--2---:R-:W-:Y:S02]  /*6b10*/  IMAD R34, R2, 0x60, RZ ;  /* 0x0000006002227824 */ /* 0x004fe400078e02ff */
[----:B------:R0:W5:Y:S04]  /*6b20*/  LDL.LU R2, [R1+0x130] ;  /* 0x0001300001027983 */ /* 0x0001680000300800 */
[----:B------:R0:W5:Y:S01]  /*6b30*/  LDL.LU R0, [R1+0x12c] ;  /* 0x00012c0001007983 */ /* 0x0001620000300800 */
[C---:B---3--:R-:W-:Y:S01]  /*6b40*/  IMAD.WIDE R38, R227.reuse, 0x180, RZ ;  /* 0x00000180e3267825 */ /* 0x048fe200078e02ff */
[----:B------:R-:W-:Y:S01]  /*6b50*/  @UP1 UIMAD.WIDE.U32 UR6, UR5, 0x24924925, URZ ;  /* 0x24924925050618a5 */ /* 0x000fe2000f8e003f */
[----:B----4-:R-:W-:Y:S01]  /*6b60*/  ISETP.GE.AND P0, PT, R34, R31, PT ;  /* 0x0000001f2200720c */ /* 0x010fe20003f06270 */
[----:B------:R-:W-:Y:S01]  /*6b70*/  UIMAD UR6, UR11, UR16, URZ ;  /* 0x000000100b0672a4 */ /* 0x000fe2000f8e023f */
[----:B------:R-:W-:Y:S01]  /*6b80*/  IMAD R30, R227, 0x180, RZ ;  /* 0x00000180e31e7824 */ /* 0x000fe200078e02ff */
[----:B------:R-:W-:Y:S01]  /*6b90*/  LOP3.LUT R37, R38, R37, R26, 0xfe, !PT ;  /* 0x0000002526257212 */ /* 0x000fe200078efe1a */
[----:B------:R-:W-:Y:S01]  /*6ba0*/  UISETP.GT.U32.AND UP0, UPT, UR5, 0x6, UPT ;  /* 0x000000060500788c */ /* 0x000fe2000bf04070 */
[----:B------:R-:W-:Y:S01]  /*6bb0*/  LOP3.LUT R26, R34, 0x6, R27, 0xf8, !PT ;  /* 0x00000006221a7812 */ /* 0x000fe200078ef81b */
[----:B------:R-:W-:Y:S01]  /*6bc0*/  UIMAD UR8, UR9, UR17, UR6 ;  /* 0x00000011090872a4 */ /* 0x000fe2000f8e0206 */
[----:B------:R-:W-:Y:S01]  /*6bd0*/  IMAD.U32 R25, RZ, RZ, UR16 ;  /* 0x00000010ff197e24 */ /* 0x000fe2000f8e00ff */
[----:B------:R-:W-:Y:S01]  /*6be0*/  UISETP.LT.U32.AND UP0, UPT, UR10, 0x7, UP0 ;  /* 0x000000070a00788c */ /* 0x000fe20008701070 */
[----:B------:R-:W-:Y:S01]  /*6bf0*/  SHF.R.S32.HI R27, RZ, 0x1f, R26 ;  /* 0x0000001fff1b7819 */ /* 0x000fe2000001141a */
[----:B------:R-:W-:Y:S01]  /*6c00*/  @UP1 UIADD3 UR6, UR5, -UR7, URZ ;  /* 0x8000000705061290 */ /* 0x000fe2000fffe03f */
[----:B------:R-:W-:Y:S01]  /*6c10*/  ISETP.GE.OR P0, PT, R30, UR18, P0 ;  /* 0x000000121e007c0c */ /* 0x000fe20008706670 */
[----:B------:R-:W-:-:S02]  /*6c20*/  USEL UR12, URZ, 0x1, !UP0 ;  /* 0x000000013f0c7887 */ /* 0x000fc4000c000000 */
[----:B------:R-:W-:Y:S01]  /*6c30*/  @UP1 ULEA.HI UR6, UR6, UR7, URZ, 0x1f ;  /* 0x0000000706061291 */ /* 0x000fe2000f8ff83f */
[----:B------:R-:W-:Y:S01]  /*6c40*/  IMAD.WIDE.U32 R24, R25, UR9, R26 ;  /* 0x0000000919187c25 */ /* 0x000fe2000f8e001a */
[----:B------:R-:W-:Y:S02]  /*6c50*/  ULOP3.LUT UR4, UR4, UR12, URZ, 0x3c, !UPT ;  /* 0x0000000c04047292 */ /* 0x000fe4000f8e3c3f */
[----:B------:R-:W-:Y:S01]  /*6c60*/  @UP1 USHF.R.U32.HI UR6, URZ, 0x2, UR6 ;  /* 0x000000023f061899 */ /* 0x000fe20008011606 */
[----:B------:R-:W-:Y:S02]  /*6c70*/  IMAD R29, R28, -0x2, R31 ;  /* 0xfffffffe1c1d7824 */ /* 0x000fe400078e021f */
[----:B------:R-:W-:Y:S02]  /*6c80*/  VIADD R25, R25, UR8 ;  /* 0x0000000819197c36 */ /* 0x000fe40008000000 */
[----:B------:R-:W-:Y:S01]  /*6c90*/  IMAD R28, R39, UR24, RZ ;  /* 0x00000018271c7c24 */ /* 0x000fe2000f8e02ff */
[----:B------:R-:W-:Y:S01]  /*6ca0*/  IADD3 R35, -R30, UR18, R35 ;  /* 0x000000121e237c10 */ /* 0x000fe2000fffe123 */
[----:B------:R-:W-:Y:S01]  /*6cb0*/  IMAD.IADD R34, R29, 0x1, -R34 ;  /* 0x000000011d227824 */ /* 0x000fe200078e0a22 */
[----:B------:R-:W-:Y:S01]  /*6cc0*/  @UP1 ULOP3.LUT UR4, UR4, 0x1, UR6, 0x78, !UPT ;  /* 0x0000000104041892 */ /* 0x000fe2000f8e7806 */
[----:B------:R-:W-:-:S02]  /*6cd0*/  IMAD R29, R37, UR25, R28 ;  /* 0x00000019251d7c24 */ /* 0x000fc4000f8e021c */
[----:B------:R-:W-:-:S04]  /*6ce0*/  IMAD.WIDE.U32 R24, R37, UR24, R24 ;  /* 0x0000001825187c25 */ /* 0x000fc8000f8e0018 */
[----:B------:R-:W-:Y:S01]  /*6cf0*/  IMAD.MOV.U32 R227, RZ, RZ, -0x1 ;  /* 0xffffffffffe37424 */ /* 0x000fe200078e00ff */
[----:B0-----:R-:W-:Y:S06]  /*6d00*/  @P0 BRA `(.L_x_37) ;  /* 0x000000e000500947 */ /* 0x001fec0003800000 */
[----:B------:R-:W-:Y:S01]  /*6d10*/  FSETP.NEU.AND P0, PT, RZ, UR21, PT ;  /* 0x00000015ff007c0b */ /* 0x000fe2000bf0d000 */
[----:B------:R-:W-:Y:S01]  /*6d20*/  BSSY B0, `(.L_x_37) ;  /* 0x0000e12000007945 */ /* 0x000fe20003800000 */
[----:B------:R-:W-:-:S11]  /*6d30*/  IMAD.IADD R36, R25, 0x1, R29 ;  /* 0x0000000119247824 */ /* 0x000fd600078e021d */
[----:B------:R-:W-:Y:S05]  /*6d40*/  @!P0 BRA `(.L_x_38) ;  /* 0x0000008000c48947 */ /* 0x000fea0003800000 */
[----:B------:R-:W-:Y:S01]  /*6d50*/  ULDC.64 UR16, c[0x0][0x5b8] ;  /* 0x00016e0000107ab9 */ /* 0x000fe20000000a00 */
[----:B------:R-:W-:Y:S01]  /*6d60*/  ISETP.GE.AND P1, PT, R35, 0x1, PT ;  /* 0x000000012300780c */ /* 0x000fe20003f26270 */
[----:B------:R-:W-:Y:S02]  /*6d70*/  UIMAD UR6, UR11, UR16, URZ ;  /* 0x000000100b0672a4 */ /* 0x000fe4000f8e023f */
[----:B------:R-:W-:Y:S01]  /*6d80*/  IMAD.U32 R29, RZ, RZ, UR16 ;  /* 0x00000010ff1d7e24 */ /* 0x000fe2000f8e00ff */
[----:B------:R-:W-:Y:S01]  /*6d90*/  PRMT R32, RZ, 0x7610, R32 ;  /* 0x00007610ff207816 */ /* 0x000fe20000000020 */
[----:B------:R-:W-:Y:S02]  /*6da0*/  UIMAD UR6, UR9, UR17, UR6 ;  /* 0x00000011090672a4 */ /* 0x000fe4000f8e0206 */
[----:B------:R-:W-:Y:S01]  /*6db0*/  IMAD.WIDE.U32 R26, R29, UR9, R26 ;  /* 0x000000091d1a7c25 */ /* 0x000fe2000f8e001a */
[----:B------:R-:W-:Y:S01]  /*6dc0*/  ISETP.LT.OR P3, PT, R34, 0x1, !P1 ;  /* 0x000000012200780c */ /* 0x000fe20004f61670 */
[----:B------:R-:W-:-:S02]  /*6dd0*/  ULDC.64 UR8, c[0x0][0x5a8] ;  /* 0x00016a0000087ab9 */ /* 0x000fc40000000a00 */
[----:B------:R-:W-:Y:S02]  /*6de0*/  IMAD.MOV.U32 R30, RZ, RZ, R26 ;  /* 0x000000ffff1e7224 */ /* 0x000fe400078e001a */
[----:B------:R-:W-:Y:S01]  /*6df0*/  VIADD R31, R27, UR6 ;  /* 0x000000061b1f7c36 */ /* 0x000fe20008000000 */
[----:B------:R-:W-:Y:S02]  /*6e00*/  ULDC.64 UR6, c[0x0][0x5b0] ;  /* 0x00016c0000067ab9 */ /* 0x000fe40000000a00 */
[----:B------:R-:W-:Y:S02]  /*6e10*/  IMAD R28, R39, UR6, RZ ;  /* 0x00000006271c7c24 */ /* 0x000fe4000f8e02ff */
[----:B------:R-:W-:-:S04]  /*6e20*/  IMAD.WIDE.U32 R26, R37, UR6, R30 ;  /* 0x00000006251a7c25 */ /* 0x000fc8000f8e001e */
[----:B------:R-:W-:Y:S01]  /*6e30*/  IMAD R29, R37, UR7, R28 ;  /* 0x00000007251d7c24 */ /* 0x000fe2000f8e021c */
[----:B------:R-:W-:-:S04]  /*6e40*/  IADD3 R26, P0, R26, UR8, RZ ;  /* 0x000000081a1a7c10 */ /* 0x000fc8000ff1e0ff */
[----:B------:R-:W-:Y:S02]  /*6e50*/  IADD3.X R27, R27, UR9, R29, P0, !PT ;  /* 0x000000091b1b7c10 */ /* 0x000fe400087fe41d */
[----:B------:R-:W0:Y:S03]  /*6e60*/  @!P3 LDC.64 R28, c[0x0][0x5c0] ;  /* 0x00017000ff1cbb82 */ /* 0x000e260000000a00 */
[----:B------:R-:W2:Y:S01]  /*6e70*/  @!P3 LDG.E.U8 R32, desc[UR14][R26.64] ;  /* 0x0000000e1a20b981 */ /* 0x000ea2000c1e1100 */
[----:B------:R-:W-:Y:S02]  /*6e80*/  ISETP.LT.OR P2, PT, R34, 0x2, !P1 ;  /* 0x000000022200780c */ /* 0x000fe40004f41670 */
[----:B------:R-:W-:Y:S02]  /*6e90*/  PRMT R38, RZ, 0x7610, R38 ;  /* 0x00007610ff267816 */ /* 0x000fe40000000026 */
[----:B0-----:R-:W-:-:S05]  /*6ea0*/  @!P3 IADD3 R28, P0, R24, R28, RZ ;  /* 0x0000001c181cb210 */ /* 0x001fca0007f1e0ff */
[----:B------:R-:W-:Y:S01]  /*6eb0*/  @!P3 IMAD.X R29, R36, 0x1, R29, P0 ;  /* 0x00000001241db824 */ /* 0x000fe200000e061d */
[----:B--2---:R-:W-:-:S04]  /*6ec0*/  LOP3.LUT R32, R32, 0xff, RZ, 0xc0, !PT ;  /* 0x000000ff20207812 */ /* 0x004fc800078ec0ff */
[----:B------:R-:W-:-:S05]  /*6ed0*/  F2FP.F16.E4M3.UNPACK_B R32, R32 ;  /* 0x00000020ff20723e */ /* 0x000fca00020006ff */
[----:B------:R-:W-:-:S05]  /*6ee0*/  HADD2.F32 R32, -RZ, R32.H0_H0 ;  /* 0x20000020ff207230 */ /* 0x000fca0000004100 */
[----:B------:R-:W-:-:S04]  /*6ef0*/  FMUL R33, R32, UR21 ;  /* 0x0000001520217c20 */ /* 0x000fc80008400000 */
[----:B------:R-:W-:Y:S01]  /*6f00*/  FFMA R33, R226, UR20, R33 ;  /* 0x00000014e2217c23 */ /* 0x000fe20008000021 */
[----:B------:R-:W-:Y:S01]  /*6f10*/  IADD3 R41, P0, R37, 0x8, RZ ;  /* 0x0000000825297810 */ /* 0x000fe20007f1e0ff */
[----:B------:R-:W2:Y:S03]  /*6f20*/  LDL.LU R226, [R1] ;  /* 0x0000000001e27983 */ /* 0x000ea60000300800 */
[----:B------:R-:W-:Y:S02]  /*6f30*/  F2FP.SATFINITE.E4M3.F32.PACK_AB_MERGE_C R43, RZ, R33, RZ ;  /* 0x00000021ff2b723e */ /* 0x000fe400048070ff */
[----:B------:R-:W0:Y:S03]  /*6f40*/  @!P2 LDC.64 R32, c[0x0][0x5c0] ;  /* 0x00017000ff20ab82 */ /* 0x000e260000000a00 */
[----:B------:R1:W-:Y:S04]  /*6f50*/  @!P3 STG.E.U8 desc[UR14][R28.64], R43 ;  /* 0x0000002b1c00b986 */ /* 0x0003e8000c10110e */
[----:B------:R-:W3:Y:S01]  /*6f60*/  @!P2 LDG.E.U8 R38, desc[UR14][R26.64+0x1] ;  /* 0x0000010e1a26a981 */ /* 0x000ee2000c1e1100 */
[----:B------:R-:W-:Y:S01]  /*6f70*/  IMAD.X R40, RZ, RZ, R39, P0 ;  /* 0x000000ffff287224 */ /* 0x000fe200000e0627 */
[----:B------:R-:W-:-:S03]  /*6f80*/  ISETP.GE.AND P0, PT, R35, 0x9, PT ;  /* 0x000000092300780c */ /* 0x000fc60003f06270 */
[----:B------:R-:W-:Y:S01]  /*6f90*/  IMAD R40, R40, UR6, RZ ;  /* 0x0000000628287c24 */ /* 0x000fe2000f8e02ff */
[----:B------:R-:W-:Y:S01]  /*6fa0*/  ISETP.LT.OR P3, PT, R34, 0x1, !P0 ;  /* 0x000000012200780c */ /* 0x000fe20004761670 */
[----:B-1----:R-:W-:-:S04]  /*6fb0*/  IMAD.WIDE.U32 R28, R41, UR6, R30 ;  /* 0x00000006291c7c25 */ /* 0x002fc8000f8e001e */
[----:B------:R-:W-:Y:S01]  /*6fc0*/  IMAD R41, R41, UR7, R40 ;  /* 0x0000000729297c24 */ /* 0x000fe2000f8e0228 */
[----:B------:R-:W-:Y:S02]  /*6fd0*/  IADD3 R28, P4, R28, UR8, RZ ;  /* 0x000000081c1c7c10 */ /* 0x000fe4000ff9e0ff */
[----:B0-----:R-:W-:Y:S02]  /*6fe0*/  @!P2 IADD3 R32, P5, R24, R32, RZ ;  /* 0x000000201820a210 */ /* 0x001fe40007fbe0ff */
[----:B------:R-:W-:-:S03]  /*6ff0*/  IADD3.X R29, R29, UR9, R41, P4, !PT ;  /* 0x000000091d1d7c10 */ /* 0x000fc6000a7fe429 */
[----:B------:R-:W-:Y:S01]  /*7000*/  @!P2 IMAD.X R33, R36, 0x1, R33, P5 ;  /* 0x000000012421a824 */ /* 0x000fe200028e0621 */
[----:B---3--:R-:W-:-:S04]  /*7010*/  LOP3.LUT R38, R38, 0xff, RZ, 0xc0, !PT ;  /* 0x000000ff26267812 */ /* 0x008fc800078ec0ff */
[----:B------:R-:W-:-:S05]  /*7020*/  F2FP.F16.E4M3.UNPACK_B R38, R38 ;  /* 0x00000026ff26723e */ /* 0x000fca00020006ff */
[----:B------:R-:W-:-:S05]  /*7030*/  HADD2.F32 R38, -RZ, R38.H0_H0 ;  /* 0x20000026ff267230 */ /* 0x000fca0000004100 */
[----:B------:R-:W-:-:S04]  /*7040*/  FMUL R38, R38, UR21 ;  /* 0x0000001526267c20 */ /* 0x000fc80008400000 */
[----:B------:R-:W-:Y:S02]  /*7050*/  FFMA R38, R225, UR20, R38 ;  /* 0x00000014e1267c23 */ /* 0x000fe40008000026 */
[----:B------:R-:W3:Y:S03]  /*7060*/  LDL.LU R225, [R1+0x8] ;  /* 0x0000080001e17983 */ /* 0x000ee60000300800 */
[----:B------:R-:W-:Y:S02]  /*7070*/  F2FP.SATFINITE.E4M3.F32.PACK_AB_MERGE_C R43, RZ, R38, RZ ;  /* 0x00000026ff2b723e */ /* 0x000fe400048070ff */
[----:B------:R-:W-:-:S03]  /*7080*/  PRMT R38, RZ, 0x7610, R38 ;  /* 0x00007610ff267816 */ /* 0x000fc60000000026 */
[----:B------:R0:W-:Y:S04]  /*7090*/  @!P2 STG.E.U8 desc[UR14][R32.64+0x1], R43 ;  /* 0x0000012b2000a986 */ /* 0x0001e8000c10110e */
[----:B------:R-:W4:Y:S01]  /*70a0*/  @!P3 LDG.E.U8 R38, desc[UR14][R28.64] ;  /* 0x0000000e1c26b981 */ /* 0x000f22000c1e1100 */
[----:B------:R-:W-:Y:S01]  /*70b0*/  ISETP.LT.OR P2, PT, R34, 0x2, !P0 ;  /* 0x000000022200780c */ /* 0x000fe20004741670 */
[----:B0-----:R-:W0:Y:S02]  /*70c0*/  @!P3 LDC.64 R32, c[0x0][0x5c0] ;  /* 0x00017000ff20bb82 */ /* 0x001e240000000a00 */
[----:B0-----:R-:W-:-:S04]  /*70d0*/  @!P3 IADD3 R32, P4, P5, R24, R32, R3 ;  /* 0x000000201820b210 */ /* 0x001fc80007d9e003 */
[----:B------:R-:W-:Y:S02]  /*70e0*/  @!P3 IADD3.X R33, R36, R33, R6, P4, P5 ;  /* 0x000000212421b210 */ /* 0x000fe400027ea406 */
[----:B----4-:R-:W-:-:S04]  /*70f0*/  LOP3.LUT R38, R38, 0xff, RZ, 0xc0, !PT ;  /* 0x000000ff26267812 */ /* 0x010fc800078ec0ff */
[----:B------:R-:W-:-:S05]  /*7100*/  F2FP.F16.E4M3.UNPACK_B R38, R38 ;  /* 0x00000026ff26723e */ /* 0x000fca00020006ff */
[----:B------:R-:W-:-:S05]  /*7110*/  HADD2.F32 R38, -RZ, R38.H0_H0 ;  /* 0x20000026ff267230 */ /* 0x000fca0000004100 */
[----:B------:R-:W-:-:S04]  /*7120*/  FMUL R41, R38, UR21 ;  /* 0x0000001526297c20 */ /* 0x000fc80008400000 */
[----:B------:R-:W-:Y:S01]  /*7130*/  FFMA R41, R224, UR20, R41 ;  /* 0x00000014e0297c23 */ /* 0x000fe20008000029 */
[----:B------:R-:W-:Y:S01]  /*7140*/  PRMT R38, RZ, 0x7610, R38 ;  /* 0x00007610ff267816 */ /* 0x000fe20000000026 */
[----:B------:R-:W4:Y:S03]  /*7150*/  LDL.LU R224, [R1+0x4] ;  /* 0x0000040001e07983 */ /* 0x000f260000300800 */
[----:B------:R-:W-:-:S05]  /*7160*/  F2FP.SATFINITE.E4M3.F32.PACK_AB_MERGE_C R41, RZ, R41, RZ ;  /* 0x00000029ff29723e */ /* 0x000fca00048070ff */
[----:B------:R0:W-:Y:S04]  /*7170*/  @!P3 STG.E.U8 desc[UR14][R32.64], R41 ;  /* 0x000000292000b986 */ /* 0x0001e8000c10110e */
[----:B------:R-:W2:Y:S01]  /*7180*/  @!P2 LDG.E.U8 R38, desc[UR14][R28.64+0x1] ;  /* 0x0000010e1c26a981 */ /* 0x000ea2000c1e1100 */
[----:B------:R-:W-:Y:S01]  /*7190*/  ISETP.LT.OR P3, PT, R34, 0x9, !P1 ;  /* 0x000000092200780c */ /* 0x000fe20004f61670 */
[----:B0-----:R-:W0:Y:S02]  /*71a0*/  @!P2 LDC.64 R32, c[0x0][0x5c0] ;  /* 0x00017000ff20ab82 */ /* 0x001e240000000a00 */
[----:B0-----:R-:W-:-:S04]  /*71b0*/  @!P2 IADD3 R32, P4, P5, R24, R32, R3 ;  /* 0x000000201820a210 */ /* 0x001fc80007d9e003 */
[----:B------:R-:W-:Y:S02]  /*71c0*/  @!P2 IADD3.X R33, R36, R33, R6, P4, P5 ;  /* 0x000000212421a210 */ /* 0x000fe400027ea406 */
[----:B--2---:R-:W-:-:S04]  /*71d0*/  LOP3.LUT R38, R38, 0xff, RZ, 0xc0, !PT ;  /* 0x000000ff26267812 */ /* 0x004fc800078ec0ff */
[----:B------:R-:W-:-:S05]  /*71e0*/  F2FP.F16.E4M3.UNPACK_B R38, R38 ;  /* 0x00000026ff26723e */ /* 0x000fca00020006ff */
[----:B------:R-:W-:-:S05]  /*71f0*/  HADD2.F32 R38, -RZ, R38.H0_H0 ;  /* 0x20000026ff267230 */ /* 0x000fca0000004100 */
[----:B------:R-:W-:-:S04]  /*7200*/  FMUL R38, R38, UR21 ;  /* 0x0000001526267c20 */ /* 0x000fc80008400000 */
[----:B------:R-:W-:-:S05]  /*7210*/  FFMA R38, R223, UR20, R38 ;  /* 0x00000014df267c23 */ /* 0x000fca0008000026 */
[----:B------:R-:W-:Y:S02]  /*7220*/  F2FP.SATFINITE.E4M3.F32.PACK_AB_MERGE_C R43, RZ, R38, RZ ;  /* 0x00000026ff2b723e */ /* 0x000fe400048070ff */
[----:B------:R-:W-:-:S03]  /*7230*/  PRMT R38, RZ, 0x7610, R38 ;  /* 0x00007610ff267816 */ /* 0x000fc60000000026 */
[----:B------:R0:W-:Y:S04]  /*7240*/  @!P2 STG.E.U8 desc[UR14][R32.64+0x1], R43 ;  /* 0x0000012b2000a986 */ /* 0x0001e8000c10110e */
[----:B------:R-:W2:Y:S01]  /*7250*/  @!P3 LDG.E.U8 R38, desc[UR14][R26.64+0x8] ;  /* 0x0000080e1a26b981 */ /* 0x000ea2000c1e1100 */
[----:B------:R-:W-:Y:S01]  /*7260*/  ISETP.LT.OR P2, PT, R34, 0xa, !P1 ;  /* 0x0000000a2200780c */ /* 0x000fe20004f41670 */
[----:B0-----:R-:W0:Y:S02]  /*7270*/  @!P3 LDC.64 R32, c[0x0][0x5c0] ;  /* 0x00017000ff20bb82 */ /* 0x001e240000000a00 */
[----:B0-----:R-:W-:-:S05]  /*7280*/  @!P3 IADD3 R32, P4, R24, R32, RZ ;  /* 0x000000201820b210 */ /* 0x001fca0007f9e0ff */
[----:B------:R-:W-:Y:S01]  /*7290*/  @!P3 IMAD.X R33, R36, 0x1, R33, P4 ;  /* 0x000000012421b824 */ /* 0x000fe200020e0621 */
[----:B--2---:R-:W-:-:S04]  /*72a0*/  LOP3.LUT R38, R38, 0xff, RZ, 0xc0, !PT ;  /* 0x000000ff26267812 */ /* 0x004fc800078ec0ff */
[----:B------:R-:W-:-:S05]  /*72b0*/  F2FP.F16.E4M3.UNPACK_B R38, R38 ;  /* 0x00000026ff26723e */ /* 0x000fca00020006ff */
[----:B------:R-:W-:-:S05]  /*72c0*/  HADD2.F32 R38, -RZ, R38.H0_H0 ;  /* 0x20000026ff267230 */ /* 0x000fca0000004100 */
[----:B------:R-:W-:Y:S01]  /*72d0*/  FMUL R41, R38, UR21 ;  /* 0x0000001526297c20 */ /* 0x000fe20008400000 */
[----:B------:R-:W-:-:S03]  /*72e0*/  PRMT R38, RZ, 0x7610, R38 ;  /* 0x00007610ff267816 */ /* 0x000fc60000000026 */
[----:B------:R-:W-:-:S05]  /*72f0*/  FFMA R41, R222, UR20, R41 ;  /* 0x00000014de297c23 */ /* 0x000fca0008000029 */
[----:B------:R-:W-:-:S05]  /*7300*/  F2FP.SATFINITE.E4M3.F32.PACK_AB_MERGE_C R41, RZ, R41, RZ ;  /* 0x00000029ff29723e */ /* 0x000fca00048070ff */
        /* <DEDUP_REMOVED lines=521> */
[----:B------:R1:W2:Y:S01]  /*93a0*/  @!P1 LDG.E.U8 R38, desc[UR14][R26.64+0x59] ;  /* 0x0000590e1a269981 */ /* 0x0002a2000c1e1100 */
[----:B------:R-:W-:Y:S02]  /*93b0*/  ISETP.LT.OR P2, PT, R34, 0x59, !P0 ;  /* 0x000000592200780c */ /* 0x000fe40004741670 */
[----:B0-----:R-:W-:Y:S01]  /*93c0*/  PRMT R32, RZ, 0x7610, R32 ;  /* 0x00007610ff207816 */ /* 0x001fe20000000020 */
[----:B-1----:R-:W0:Y:S02]  /*93d0*/  @!P1 LDC.64 R26, c[0x0][0x5c0] ;  /* 0x00017000ff1a9b82 */ /* 0x002e240000000a00 */
[----:B0-----:R-:W-:-:S05]  /*93e0*/  @!P1 IADD3 R26, P3, R24, R26, RZ ;  /* 0x0000001a181a9210 */ /* 0x001fca0007f7e0ff */
[----:B------:R-:W-:Y:S01]  /*93f0*/  @!P1 IMAD.X R27, R36, 0x1, R27, P3 ;  /* 0x00000001241b9824 */ /* 0x000fe200018e061b */
[----:B--2---:R-:W-:-:S04]  /*9400*/  LOP3.LUT R38, R38, 0xff, RZ, 0xc0, !PT ;  /* 0x000000ff26267812 */ /* 0x004fc800078ec0ff */
[----:B------:R-:W-:-:S05]  /*9410*/  F2FP.F16.E4M3.UNPACK_B R38, R38 ;  /* 0x00000026ff26723e */ /* 0x000fca00020006ff */
[----:B------:R-:W-:-:S05]  /*9420*/  HADD2.F32 R38, -RZ, R38.H0_H0 ;  /* 0x20000026ff267230 */ /* 0x000fca0000004100 */
[----:B------:R-:W-:-:S04]  /*9430*/  FMUL R38, R38, UR21 ;  /* 0x0000001526267c20 */ /* 0x000fc80008400000 */
        /* <DEDUP_REMOVED lines=17> */
[----:B------:R-:W-:-:S05]  /*9550*/  IADD3 R33, P0, R37, 0x80, RZ ;  /* 0x0000008025217810 */ /* 0x000fca0007f1e0ff */
[----:B------:R-:W-:Y:S01]  /*9560*/  IMAD.X R38, RZ, RZ, R39, P0 ;  /* 0x000000ffff267224 */ /* 0x000fe200000e0627 */
[----:B------:R-:W-:Y:S01]  /*9570*/  ISETP.GE.AND P0, PT, R35, 0x81, PT ;  /* 0x000000812300780c */ /* 0x000fe20003f06270 */
[----:B0-----:R-:W-:Y:S01]  /*9580*/  IMAD.WIDE.U32 R26, R33, UR6, R30 ;  /* 0x00000006211a7c25 */ /* 0x001fe2000f8e001e */
[----:B-1----:R-:W0:Y:S02]  /*9590*/  @!P1 LDC.64 R28, c[0x0][0x5c0] ;  /* 0x00017000ff1c9b82 */ /* 0x002e240000000a00 */
[----:B------:R-:W-:Y:S01]  /*95a0*/  ISETP.LT.OR P3, PT, R34, 0x1, !P0 ;  /* 0x000000012200780c */ /* 0x000fe20004761670 */
[----:B------:R-:W-:Y:S01]  /*95b0*/  IMAD R38, R38, UR6, RZ ;  /* 0x0000000626267c24 */ /* 0x000fe2000f8e02ff */
[----:B------:R-:W-:-:S03]  /*95c0*/  IADD3 R26, P2, R26, UR8, RZ ;  /* 0x000000081a1a7c10 */ /* 0x000fc6000ff5e0ff */
[----:B------:R-:W-:-:S05]  /*95d0*/  IMAD R33, R33, UR7, R38 ;  /* 0x0000000721217c24 */ /* 0x000fca000f8e0226 */
[----:B------:R-:W-:Y:S02]  /*95e0*/  IADD3.X R27, R27, UR9, R33, P2, !PT ;  /* 0x000000091b1b7c10 */ /* 0x000fe400097fe421 */
        /* <DEDUP_REMOVED lines=24> */
[----:B------:R-:W-:-:S05]  /*9770*/  IADD3 R41, P1, R37, 0x88, RZ ;  /* 0x0000008825297810 */ /* 0x000fca0007f3e0ff */
[----:B------:R-:W-:Y:S01]  /*9780*/  IMAD.X R33, RZ, RZ, R39, P1 ;  /* 0x000000ffff217224 */ /* 0x000fe200008e0627 */
[----:B------:R-:W-:Y:S01]  /*9790*/  ISETP.GE.AND P1, PT, R35, 0x89, PT ;  /* 0x000000892300780c */ /* 0x000fe20003f26270 */
[----:B0-----:R-:W0:Y:S02]  /*97a0*/  @!P2 LDC.64 R28, c[0x0][0x5c0] ;  /* 0x00017000ff1cab82 */ /* 0x001e240000000a00 */
[----:B------:R-:W-:Y:S01]  /*97b0*/  IMAD R40, R33, UR6, RZ ;  /* 0x0000000621287c24 */ /* 0x000fe2000f8e02ff */
[----:B------:R-:W-:Y:S02]  /*97c0*/  ISETP.LT.OR P3, PT, R34, 0x1, !P1 ;  /* 0x000000012200780c */ /* 0x000fe40004f61670 */
[----:B0-----:R-:W-:-:S04]  /*97d0*/  @!P2 IADD3 R28, P4, P5, R24, R28, R4 ;  /* 0x0000001c181ca210 */ /* 0x001fc80007d9e004 */
[----:B------:R-:W-:Y:S02]  /*97e0*/  @!P2 IADD3.X R29, R36, R29, R7, P4, P5 ;  /* 0x0000001d241da210 */ /* 0x000fe400027ea407 */
[----:B--2---:R-:W-:-:S04]  /*97f0*/  LOP3.LUT R32, R32, 0xff, RZ, 0xc0, !PT ;  /* 0x000000ff20207812 */ /* 0x004fc800078ec0ff */
[----:B------:R-:W-:-:S05]  /*9800*/  F2FP.F16.E4M3.UNPACK_B R32, R32 ;  /* 0x00000020ff20723e */ /* 0x000fca00020006ff */
[----:B------:R-:W-:-:S05]  /*9810*/  HADD2.F32 R32, -RZ, R32.H0_H0 ;  /* 0x20000020ff207230 */ /* 0x000fca0000004100 */
[----:B------:R-:W-:Y:S01]  /*9820*/  FMUL R38, R32, UR21 ;  /* 0x0000001520267c20 */ /* 0x000fe20008400000 */
[----:B------:R-:W-:-:S04]  /*9830*/  IMAD.WIDE.U32 R32, R41, UR6, R30 ;  /* 0x0000000629207c25 */ /* 0x000fc8000f8e001e */
[----:B------:R-:W-:Y:S01]  /*9840*/  FFMA R38, R177, UR20, R38 ;  /* 0x00000014b1267c23 */ /* 0x000fe20008000026 */
[----:B------:R-:W-:Y:S01]  /*9850*/  IMAD R41, R41, UR7, R40 ;  /* 0x0000000729297c24 */ /* 0x000fe2000f8e0228 */
[----:B------:R-:W-:-:S03]  /*9860*/  IADD3 R32, P4, R32, UR8, RZ ;  /* 0x0000000820207c10 */ /* 0x000fc6000ff9e0ff */
[----:B------:R-:W-:Y:S02]  /*9870*/  F2FP.SATFINITE.E4M3.F32.PACK_AB_MERGE_C R45, RZ, R38, RZ ;  /* 0x00000026ff2d723e */ /* 0x000fe400048070ff */
[----:B------:R-:W-:Y:S02]  /*9880*/  PRMT R38, RZ, 0x7610, R38 ;  /* 0x00007610ff267816 */ /* 0x000fe40000000026 */
[----:B------:R-:W-:Y:S01]  /*9890*/  IADD3.X R33, R33, UR9, R41, P4, !PT ;  /* 0x0000000921217c10 */ /* 0x000fe2000a7fe429 */
[----:B------:R0:W-:Y:S04]  /*98a0*/  @!P2 STG.E.U8 desc[UR14][R28.64+0x1], R45 ;  /* 0x0000012d1c00a986 */ /* 0x0001e8000c10110e */
[----:B------:R-:W2:Y:S01]  /*98b0*/  @!P3 LDG.E.U8 R38, desc[UR14][R32.64] ;  /* 0x0000000e2026b981 */ /* 0x000ea2000c1e1100 */
[----:B------:R-:W-:-:S02]  /*98c0*/  @!P3 IADD3 R43, P4, P5, R3, R24, R4 ;  /* 0x00000018032bb210 */ /* 0x000fc40007d9e004 */
[----:B------:R-:W-:Y:S01]  /*98d0*/  ISETP.LT.OR P2, PT, R34, 0x2, !P1 ;  /* 0x000000022200780c */ /* 0x000fe20004f41670 */
[----:B0-----:R-:W0:Y:S01]  /*98e0*/  @!P3 LDC.64 R28, c[0x0][0x5c0] ;  /* 0x00017000ff1cbb82 */ /* 0x001e220000000a00 */
[----:B--2---:R-:W-:-:S04]  /*98f0*/  LOP3.LUT R38, R38, 0xff, RZ, 0xc0, !PT ;  /* 0x000000ff26267812 */ /* 0x004fc800078ec0ff */
[----:B------:R-:W-:-:S05]  /*9900*/  F2FP.F16.E4M3.UNPACK_B R38, R38 ;  /* 0x00000026ff26723e */ /* 0x000fca00020006ff */
[----:B------:R-:W-:-:S05]  /*9910*/  HADD2.F32 R38, -RZ, R38.H0_H0 ;  /* 0x20000026ff267230 */ /* 0x000fca0000004100 */
[----:B------:R-:W-:Y:S01]  /*9920*/  FMUL R41, R38, UR21 ;  /* 0x0000001526297c20 */ /* 0x000fe20008400000 */
[----:B------:R-:W-:Y:S02]  /*9930*/  @!P3 IADD3.X R38, R6, R36, R7, P4, P5 ;  /* 0x000000240626b210 */ /* 0x000fe400027ea407 */
[----:B0-----:R-:W-:Y:S01]  /*9940*/  @!P3 IADD3 R28, P4, R43, R28, RZ ;  /* 0x0000001c2b1cb210 */ /* 0x001fe20007f9e0ff */
[----:B------:R-:W-:-:S04]  /*9950*/  FFMA R41, R176, UR20, R41 ;  /* 0x00000014b0297c23 */ /* 0x000fc80008000029 */
[----:B------:R-:W-:Y:S01]  /*9960*/  @!P3 IMAD.X R29, R38, 0x1, R29, P4 ;  /* 0x00000001261db824 */ /* 0x000fe200020e061d */
[----:B------:R-:W-:Y:S02]  /*9970*/  F2FP.SATFINITE.E4M3.F32.PACK_AB_MERGE_C R41, RZ, R41, RZ ;  /* 0x00000029ff29723e */ /* 0x000fe400048070ff */
[----:B------:R-:W-:-:S03]  /*9980*/  PRMT R38, RZ, 0x7610, R38 ;  /* 0x00007610ff267816 */ /* 0x000fc60000000026 */
[----:B------:R0:W-:Y:S04]  /*9990*/  @!P3 STG.E.U8 desc[UR14][R28.64], R41 ;  /* 0x000000291c00b986 */ /* 0x0001e8000c10110e */
[----:B------:R-:W2:Y:S01]  /*99a0*/  @!P2 LDG.E.U8 R38, desc[UR14][R32.64+0x1] ;  /* 0x0000010e2026a981 */ /* 0x000ea2000c1e1100 */
[----:B------:R-:W-:Y:S02]  /*99b0*/  @!P2 IADD3 R43, P4, P5, R3, R24, R4 ;  /* 0x00000018032ba210 */ /* 0x000fe40007d9e004 */
[----:B------:R-:W-:Y:S02]  /*99c0*/  ISETP.LT.OR P3, PT, R34, 0x9, !P0 ;  /* 0x000000092200780c */ /* 0x000fe40004761670 */
[----:B------:R-:W-:Y:S01]  /*99d0*/  @!P2 IADD3.X R40, R6, R36, R7, P4, P5 ;  /* 0x000000240628a210 */ /* 0x000fe200027ea407 */
        /* <DEDUP_REMOVED lines=38> */
[----:B------:R-:W-:Y:S02]  /*9c40*/  @!P3 IADD3 R45, P4, P5, R3, R24, R4 ;  /* 0x00000018032db210 */ /* 0x000fe40007d9e004 */
        /* <DEDUP_REMOVED lines=11> */
[----:B------:R-:W-:Y:S01]  /*9d00*/  PRMT R38, RZ, 0x7610, R38 ;  /* 0x00007610ff267816 */ /* 0x000fe20000000026 */
[----:B------:R-:W0:Y:S02]  /*9d10*/  @!P2 LDC.64 R40, c[0x0][0x5c0] ;  /* 0x00017000ff28ab82 */ /* 0x000e240000000a00 */
[----:B------:R1:W-:Y:S04]  /*9d20*/  @!P3 STG.E.U8 desc[UR14][R28.64+0x8], R43 ;  /* 0x0000082b1c00b986 */ /* 0x0003e8000c10110e */
[----:B------:R-:W2:Y:S01]  /*9d30*/  @!P2 LDG.E.U8 R38, desc[UR14][R32.64+0x9] ;  /* 0x0000090e2026a981 */ /* 0x000ea2000c1e1100 */
[----:B------:R-:W-:-:S02]  /*9d40*/  @!P2 IADD3 R45, P4, P5, R3, R24, R4 ;  /* 0x00000018032da210 */ /* 0x000fc40007d9e004 */
[----:B------:R-:W-:Y:S02]  /*9d50*/  ISETP.LT.OR P3, PT, R34, 0x11, !P0 ;  /* 0x000000112200780c */ /* 0x000fe40004761670 */
[----:B------:R-:W-:-:S11]  /*9d60*/  @!P2 IADD3.X R42, R6, R36, R7, P4, P5 ;  /* 0x00000024062aa210 */ /* 0x000fd600027ea407 */
[----:B-1----:R-:W1:Y:S01]  /*9d70*/  @!P3 LDC.64 R28, c[0x0][0x5c0] ;  /* 0x00017000ff1cbb82 */ /* 0x002e620000000a00 */
        /* <DEDUP_REMOVED lines=11> */
[----:B------:R-:W-:Y:S02]  /*9e30*/  ISETP.LT.OR P2, PT, R34, 0x12, !P0 ;  /* 0x000000122200780c */ /* 0x000fe40004741670 */
[----:B-1----:R-:W-:-:S04]  /*9e40*/  @!P3 IADD3 R28, P4, P5, R24, R28, R4 ;  /* 0x0000001c181cb210 */ /* 0x002fc80007d9e004 */
[----:B------:R-:W-:-:S07]  /*9e50*/  @!P3 IADD3.X R29, R36, R29, R7, P4, P5 ;  /* 0x0000001d241db210 */ /* 0x000fce00027ea407 */
[----:B0-----:R-:W0:Y:S01]  /*9e60*/  @!P2 LDC.64 R40, c[0x0][0x5c0] ;  /* 0x00017000ff28ab82 */ /* 0x001e220000000a00 */
        /* <DEDUP_REMOVED lines=9> */
[----:B------:R-:W-:Y:S02]  /*9f00*/  ISETP.LT.OR P3, PT, R34, 0x11, !P1 ;  /* 0x000000112200780c */ /* 0x000fe40004f61670 */
[----:B0-----:R-:W-:-:S04]  /*9f10*/  @!P2 IADD3 R40, P4, P5, R24, R40, R4 ;  /* 0x000000281828a210 */ /* 0x001fc80007d9e004 */
[----:B------:R-:W-:-:S07]  /*9f20*/  @!P2 IADD3.X R41, R36, R41, R7, P4, P5 ;  /* 0x000000292429a210 */ /* 0x000fce00027ea407 */
[----:B-1----:R-:W0:Y:S01]  /*9f30*/  @!P3 LDC.64 R28, c[0x0][0x5c0] ;  /* 0x00017000ff1cbb82 */ /* 0x002e220000000a00 */
        /* <DEDUP_REMOVED lines=10> */
[----:B------:R-:W-:Y:S02]  /*9fe0*/  ISETP.LT.OR P2, PT, R34, 0x12, !P1 ;  /* 0x000000122200780c */ /* 0x000fe40004f41670 */
        /* <DEDUP_REMOVED lines=8> */
[----:B-1----:R-:W-:Y:S01]  /*a070*/  F2FP.SATFINITE.E4M3.F32.PACK_AB_MERGE_C R45, RZ, R168, RZ ;  /* 0x000000a8ff2d723e */ /* 0x002fe200048070ff */
[----:B------:R-:W0:Y:S01]  /*a080*/  @!P2 LDC.64 R28, c[0x0][0x5c0] ;  /* 0x00017000ff1cab82 */ /* 0x000e220000000a00 */
[----:B------:R-:W-:-:S03]  /*a090*/  PRMT R38, RZ, 0x7610, R38 ;  /* 0x00007610ff267816 */ /* 0x000fc60000000026 */
[----:B------:R1:W-:Y:S04]  /*a0a0*/  @!P3 STG.E.U8 desc[UR14][R42.64+0x10], R45 ;  /* 0x0000102d2a00b986 */ /* 0x0003e8000c10110e */
[----:B------:R-:W2:Y:S01]  /*a0b0*/  @!P2 LDG.E.U8 R38, desc[UR14][R32.64+0x11] ;  /* 0x0000110e2026a981 */ /* 0x000ea2000c1e1100 */
[----:B------:R-:W-:Y:S02]  /*a0c0*/  @!P2 IADD3 R41, P4, P5, R3, R24, R4 ;  /* 0x000000180329a210 */ /* 0x000fe40007d9e004 */
[----:B------:R-:W-:Y:S02]  /*a0d0*/  ISETP.LT.OR P3, PT, R34, 0x19, !P0 ;  /* 0x000000192200780c */ /* 0x000fe40004761670 */
[----:B------:R-:W-:Y:S02]  /*a0e0*/  @!P2 IADD3.X R44, R6, R36, R7, P4, P5 ;  /* 0x00000024062ca210 */ /* 0x000fe400027ea407 */
[----:B0-----:R-:W-:-:S05]  /*a0f0*/  @!P2 IADD3 R40, P4, R41, R28, RZ ;  /* 0x0000001c2928a210 */ /* 0x001fca0007f9e0ff */
[----:B------:R-:W-:-:S04]  /*a100*/  @!P2 IMAD.X R41, R44, 0x1, R29, P4 ;  /* 0x000000012c29a824 */ /* 0x000fc800020e061d */
[----:B------:R-:W0:Y:S01]  /*a110*/  @!P3 LDC.64 R28, c[0x0][0x5c0] ;  /* 0x00017000ff1cbb82 */ /* 0x000e220000000a00 */
[----:B--2---:R-:W-:-:S04]  /*a120*/  LOP3.LUT R38, R38, 0xff, RZ, 0xc0, !PT ;  /* 0x000000ff26267812 */ /* 0x004fc800078ec0ff */
[----:B------:R-:W-:-:S05]  /*a130*/  F2FP.F16.E4M3.UNPACK_B R38, R38 ;  /* 0x00000026ff26723e */ /* 0x000fca00020006ff */
[----:B------:R-:W-:-:S05]  /*a140*/  HADD2.F32 R38, -RZ, R38.H0_H0 ;  /* 0x20000026ff267230 */ /* 0x000fca0000004100 */
[----:B------:R-:W-:-:S04]  /*a150*/  FMUL R38, R38, UR21 ;  /* 0x0000001526267c20 */ /* 0x000fc80008400000 */
[----:B------:R-:W-:Y:S01]  /*a160*/  FFMA R38, R23, UR20, R38 ;  /* 0x0000001417267c23 */ /* 0x000fe20008000026 */
[----:B------:R-:W-:-:S04]  /*a170*/  PRMT R23, RZ, 0x7610, R23 ;  /* 0x00007610ff177816 */ /* 0x000fc80000000017 */
[----:B-1----:R-:W-:-:S05]  /*a180*/  F2FP.SATFINITE.E4M3.F32.PACK_AB_MERGE_C R43, RZ, R38, RZ ;  /* 0x00000026ff2b723e */ /* 0x002fca00048070ff */
        /* <DEDUP_REMOVED lines=10> */
[----:B------:R-:W-:Y:S01]  /*a230*/  FFMA R23, R22, UR20, R23 ;  /* 0x0000001416177c23 */ /* 0x000fe20008000017 */
[----:B------:R-:W-:-:S04]  /*a240*/  PRMT R22, RZ, 0x7610, R22 ;  /* 0x00007610ff167816 */ /* 0x000fc80000000016 */
[----:B------:R-:W-:-:S05]  /*a250*/  F2FP.SATFINITE.E4M3.F32.PACK_AB_MERGE_C R23, RZ, R23, RZ ;  /* 0x00000017ff17723e */ /* 0x000fca00048070ff */
[----:B------:R1:W-:Y:S04]  /*a260*/  @!P3 STG.E.U8 desc[UR14][R28.64+0x18], R23 ;  /* 0x000018171c00b986 */ /* 0x0003e8000c10110e */
[----:B------:R-:W2:Y:S01]  /*a270*/  @!P2 LDG.E.U8 R22, desc[UR14][R26.64+0x19] ;  /* 0x0000190e1a16a981 */ /* 0x000ea2000c1e1100 */
[----:B------:R-:W-:Y:S02]  /*a280*/  ISETP.LT.OR P3, PT, R34, 0x19, !P1 ;  /* 0x000000192200780c */ /* 0x000fe40004f61670 */
[----:B0-----:R-:W-:-:S04]  /*a290*/  @!P2 IADD3 R40, P4, P5, R24, R40, R4 ;  /* 0x000000281828a210 */ /* 0x001fc80007d9e004 */
[----:B------:R-:W-:Y:S02]  /*a2a0*/  @!P2 IADD3.X R41, R36, R41, R7, P4, P5 ;  /* 0x000000292429a210 */ /* 0x000fe400027ea407 */
[----:B--2---:R-:W-:-:S04]  /*a2b0*/  LOP3.LUT R22, R22, 0xff, RZ, 0xc0, !PT ;  /* 0x000000ff16167812 */ /* 0x004fc800078ec0ff */
[----:B------:R-:W-:-:S05]  /*a2c0*/  F2FP.F16.E4M3.UNPACK_B R22, R22 ;  /* 0x00000016ff16723e */ /* 0x000fca00020006ff */
[----:B------:R-:W-:-:S05]  /*a2d0*/  HADD2.F32 R22, -RZ, R22.H0_H0 ;  /* 0x20000016ff167230 */ /* 0x000fca0000004100 */
[----:B------:R-:W-:-:S04]  /*a2e0*/  FMUL R22, R22, UR21 ;  /* 0x0000001516167c20 */ /* 0x000fc80008400000 */
[----:B------:R-:W-:Y:S01]  /*a2f0*/  FFMA R22, R21, UR20, R22 ;  /* 0x0000001415167c23 */ /* 0x000fe20008000016 */
[----:B------:R-:W-:-:S04]  /*a300*/  PRMT R21, RZ, 0x7610, R21 ;  /* 0x00007610ff157816 */ /* 0x000fc80000000015 */
[----:B-1----:R-:W-:Y:S02]  /*a310*/  F2FP.SATFINITE.E4M3.F32.PACK_AB_MERGE_C R29, RZ, R22, RZ ;  /* 0x00000016ff1d723e */ /* 0x002fe400048070ff */
[----:B------:R-:W0:Y:S03]  /*a320*/  @!P3 LDC.64 R22, c[0x0][0x5c0] ;  /* 0x00017000ff16bb82 */ /* 0x000e260000000a00 */
        /* <DEDUP_REMOVED lines=17> */
[----:B------:R-:W-:Y:S02]  /*a440*/  @!P2 IADD3 R21, P4, P5, R3, R24, R4 ;  /* 0x000000180315a210 */ /* 0x000fe40007d9e004 */
[----:B------:R-:W-:Y:S02]  /*a450*/  ISETP.LT.OR P3, PT, R34, 0x21, !P0 ;  /* 0x000000212200780c */ /* 0x000fe40004761670 */
[----:B------:R-:W-:-:S11]  /*a460*/  @!P2 IADD3.X R38, R6, R36, R7, P4, P5 ;  /* 0x000000240626a210 */ /* 0x000fd600027ea407 */
[----:B0-----:R-:W0:Y:S01]  /*a470*/  @!P3 LDC.64 R22, c[0x0][0x5c0] ;  /* 0x00017000ff16bb82 */ /* 0x001e220000000a00 */
[----:B--2---:R-:W-:-:S04]  /*a480*/  LOP3.LUT R20, R20, 0xff, RZ, 0xc0, !PT ;  /* 0x000000ff14147812 */ /* 0x004fc800078ec0ff */
[----:B------:R-:W-:-:S05]  /*a490*/  F2FP.F16.E4M3.UNPACK_B R20, R20 ;  /* 0x00000014ff14723e */ /* 0x000fca00020006ff */
[----:B------:R-:W-:-:S05]  /*a4a0*/  HADD2.F32 R20, -RZ, R20.H0_H0 ;  /* 0x20000014ff147230 */ /* 0x000fca0000004100 */
[----:B------:R-:W-:Y:S01]  /*a4b0*/  FMUL R28, R20, UR21 ;  /* 0x00000015141c7c20 */ /* 0x000fe20008400000 */
[----:B-1----:R-:W-:-:S03]  /*a4c0*/  @!P2 IADD3 R20, P4, R21, R40, RZ ;  /* 0x000000281514a210 */ /* 0x002fc60007f9e0ff */
[----:B------:R-:W-:Y:S01]  /*a4d0*/  FFMA R28, R19, UR20, R28 ;  /* 0x00000014131c7c23 */ /* 0x000fe2000800001c */
[----:B------:R-:W-:Y:S01]  /*a4e0*/  PRMT R19, RZ, 0x7610, R19 ;  /* 0x00007610ff137816 */ /* 0x000fe20000000013 */
[----:B------:R-:W-:-:S03]  /*a4f0*/  @!P2 IMAD.X R21, R38, 0x1, R41, P4 ;  /* 0x000000012615a824 */ /* 0x000fc600020e0629 */
        /* <DEDUP_REMOVED lines=17> */
[----:B--2---:R-:W-:-:S04]  /*a610*/  LOP3.LUT R18, R18, 0xff, RZ, 0xc0, !PT ;  /* 0x000000ff12127812 */ /* 0x004fc800078ec0ff */
[----:B------:R-:W-:-:S05]  /*a620*/  F2FP.F16.E4M3.UNPACK_B R18, R18 ;  /* 0x00000012ff12723e */ /* 0x000fca00020006ff */
[----:B------:R-:W-:-:S05]  /*a630*/  HADD2.F32 R18, -RZ, R18.H0_H0 ;  /* 0x20000012ff127230 */ /* 0x000fca0000004100 */
[----:B------:R-:W-:Y:S01]  /*a640*/  FMUL R20, R18, UR21 ;  /* 0x0000001512147c20 */ /* 0x000fe20008400000 */
[----:B0-----:R-:W-:-:S03]  /*a650*/  @!P2 IADD3 R18, P4, P5, R24, R28, R4 ;  /* 0x0000001c1812a210 */ /* 0x001fc60007d9e004 */
[----:B------:R-:W-:Y:S01]  /*a660*/  FFMA R20, R17, UR20, R20 ;  /* 0x0000001411147c23 */ /* 0x000fe20008000014 */
[----:B------:R-:W-:Y:S02]  /*a670*/  @!P2 IADD3.X R19, R36, R29, R7, P4, P5 ;  /* 0x0000001d2413a210 */ /* 0x000fe400027ea407 */
[----:B------:R-:W-:Y:S01]  /*a680*/  PRMT R17, RZ, 0x7610, R17 ;  /* 0x00007610ff117816 */ /* 0x000fe20000000011 */
[----:B------:R-:W0:Y:S01]  /*a690*/  @!P3 LDC.64 R28, c[0x0][0x5c0] ;  /* 0x00017000ff1cbb82 */ /* 0x000e220000000a00 */
[----:B-1----:R-:W-:-:S05]  /*a6a0*/  F2FP.SATFINITE.E4M3.F32.PACK_AB_MERGE_C R23, RZ, R20, RZ ;  /* 0x00000014ff17723e */ /* 0x002fca00048070ff */
        /* <DEDUP_REMOVED lines=17> */
[----:B------:R-:W-:Y:S02]  /*a7c0*/  @!P2 IADD3 R17, P4, P5, R3, R24, R4 ;  /* 0x000000180311a210 */ /* 0x000fe40007d9e004 */
[----:B------:R-:W-:Y:S02]  /*a7d0*/  ISETP.LT.OR P3, PT, R34, 0x29, !P0 ;  /* 0x000000292200780c */ /* 0x000fe40004761670 */
[----:B------:R-:W-:Y:S02]  /*a7e0*/  @!P2 IADD3.X R22, R6, R36, R7, P4, P5 ;  /* 0x000000240616a210 */ /* 0x000fe400027ea407 */
[----:B--2---:R-:W-:-:S04]  /*a7f0*/  LOP3.LUT R16, R16, 0xff, RZ, 0xc0, !PT ;  /* 0x000000ff10107812 */ /* 0x004fc800078ec0ff */
[----:B------:R-:W-:-:S05]  /*a800*/  F2FP.F16.E4M3.UNPACK_B R16, R16 ;  /* 0x00000010ff10723e */ /* 0x000fca00020006ff */
[----:B------:R-:W-:-:S05]  /*a810*/  HADD2.F32 R16, -RZ, R16.H0_H0 ;  /* 0x20000010ff107230 */ /* 0x000fca0000004100 */
[----:B------:R-:W-:Y:S01]  /*a820*/  FMUL R18, R16, UR21 ;  /* 0x0000001510127c20 */ /* 0x000fe20008400000 */
[----:B0-----:R-:W-:-:S03]  /*a830*/  @!P2 IADD3 R16, P4, R17, R28, RZ ;  /* 0x0000001c1110a210 */ /* 0x001fc60007f9e0ff */
[----:B------:R-:W-:Y:S01]  /*a840*/  FFMA R18, R15, UR20, R18 ;  /* 0x000000140f127c23 */ /* 0x000fe20008000012 */
[----:B------:R-:W-:Y:S01]  /*a850*/  PRMT R15, RZ, 0x7610, R15 ;  /* 0x00007610ff0f7816 */ /* 0x000fe2000000000f */
[----:B------:R-:W-:-:S03]  /*a860*/  @!P2 IMAD.X R17, R22, 0x1, R29, P4 ;  /* 0x000000011611a824 */ /* 0x000fc600020e061d */
[----:B-1----:R-:W-:Y:S02]  /*a870*/  F2FP.SATFINITE.E4M3.F32.PACK_AB_MERGE_C R21, RZ, R18, RZ ;  /* 0x00000012ff15723e */ /* 0x002fe400048070ff */
[----:B------:R-:W0:Y:S03]  /*a880*/  @!P3 LDC.64 R18, c[0x0][0x5c0] ;  /* 0x00017000ff12bb82 */ /* 0x000e260000000a00 */
[----:B------:R1:W-:Y:S04]  /*a890*/  @!P2 STG.E.U8 desc[UR14][R16.64+0x21], R21 ;  /* 0x000021151000a986 */ /* 0x0003e8000c10110e */
[----:B------:R-:W2:Y:S01]  /*a8a0*/  @!P3 LDG.E.U8 R15, desc[UR14][R26.64+0x28] ;  /* 0x0000280e1a0fb981 */ /* 0x000ea2000c1e1100 */
[----:B------:R-:W-:-:S13]  /*a8b0*/  ISETP.LT.OR P2, PT, R34, 0x2a, !P0 ;  /* 0x0000002a2200780c */ /* 0x000fda0004741670 */
[----:B-1----:R-:W1:Y:S01]  /*a8c0*/  @!P2 LDC.64 R20, c[0x0][0x5c0] ;  /* 0x00017000ff14ab82 */ /* 0x002e620000000a00 */
        /* <DEDUP_REMOVED lines=16> */
[----:B-1----:R-:W-:-:S03]  /*a9d0*/  @!P2 IADD3 R14, P4, P5, R24, R20, R4 ;  /* 0x00000014180ea210 */ /* 0x002fc60007d9e004 */
[----:B------:R-:W-:Y:S01]  /*a9e0*/  FFMA R16, R13, UR20, R16 ;  /* 0x000000140d107c23 */ /* 0x000fe20008000010 */
[----:B------:R-:W-:Y:S02]  /*a9f0*/  @!P2 IADD3.X R15, R36, R21, R7, P4, P5 ;  /* 0x00000015240fa210 */ /* 0x000fe400027ea407 */
[----:B------:R-:W-:Y:S01]  /*aa00*/  PRMT R13, RZ, 0x7610, R13 ;  /* 0x00007610ff0d7816 */ /* 0x000fe2000000000d */
[----:B------:R-:W1:Y:S01]  /*aa10*/  @!P3 LDC.64 R20, c[0x0][0x5c0] ;  /* 0x00017000ff14bb82 */ /* 0x000e620000000a00 */
[----:B0-----:R-:W-:-:S05]  /*aa20*/  F2FP.SATFINITE.E4M3.F32.PACK_AB_MERGE_C R19, RZ, R16, RZ ;  /* 0x00000010ff13723e */ /* 0x001fca00048070ff */
[----:B------:R0:W-:Y:S04]  /*aa30*/  @!P2 STG.E.U8 desc[UR14][R14.64+0x29], R19 ;  /* 0x000029130e00a986 */ /* 0x0001e8000c10110e */
[----:B------:R-:W2:Y:S01]  /*aa40*/  @!P3 LDG.E.U8 R13, desc[UR14][R32.64+0x28] ;  /* 0x0000280e200db981 */ /* 0x000ea2000c1e1100 */
[----:B------:R-:W-:Y:S02]  /*aa50*/  @!P3 IADD3 R17, P4, P5, R3, R24, R4 ;  /* 0x000000180311b210 */ /* 0x000fe40007d9e004 */
[----:B------:R-:W-:Y:S02]  /*aa60*/  ISETP.LT.OR P2, PT, R34, 0x2a, !P1 ;  /* 0x0000002a2200780c */ /* 0x000fe40004f41670 */
[----:B------:R-:W-:Y:S02]  /*aa70*/  @!P3 IADD3.X R18, R6, R36, R7, P4, P5 ;  /* 0x000000240612b210 */ /* 0x000fe400027ea407 */
[----:B-1----:R-:W-:-:S05]  /*aa80*/  @!P3 IADD3 R16, P4, R17, R20, RZ ;  /* 0x000000141110b210 */ /* 0x002fca0007f9e0ff */
[----:B------:R-:W-:-:S04]  /*aa90*/  @!P3 IMAD.X R17, R18, 0x1, R21, P4 ;  /* 0x000000011211b824 */ /* 0x000fc800020e0615 */
[----:B------:R-:W1:Y:S01]  /*aaa0*/  @!P2 LDC.64 R20, c[0x0][0x5c0] ;  /* 0x00017000ff14ab82 */ /* 0x000e620000000a00 */
[----:B--2---:R-:W-:-:S04]  /*aab0*/  LOP3.LUT R13, R13, 0xff, RZ, 0xc0, !PT ;  /* 0x000000ff0d0d7812 */ /* 0x004fc800078ec0ff */
[----:B------:R-:W-:-:S05]  /*aac0*/  F2FP.F16.E4M3.UNPACK_B R13, R13 ;  /* 0x0000000dff0d723e */ /* 0x000fca00020006ff */
[----:B------:R-:W-:-:S05]  /*aad0*/  HADD2.F32 R13, -RZ, R13.H0_H0 ;  /* 0x2000000dff0d7230 */ /* 0x000fca0000004100 */
[----:B------:R-:W-:-:S04]  /*aae0*/  FMUL R13, R13, UR21 ;  /* 0x000000150d0d7c20 */ /* 0x000fc80008400000 */
[----:B------:R-:W-:Y:S01]  /*aaf0*/  FFMA R13, R12, UR20, R13 ;  /* 0x000000140c0d7c23 */ /* 0x000fe2000800000d */
[----:B------:R-:W-:-:S04]  /*ab00*/  PRMT R12, RZ, 0x7610, R12 ;  /* 0x00007610ff0c7816 */ /* 0x000fc8000000000c */
[----:B0-----:R-:W-:-:S05]  /*ab10*/  F2FP.SATFINITE.E4M3.F32.PACK_AB_MERGE_C R15, RZ, R13, RZ ;  /* 0x0000000dff0f723e */ /* 0x001fca00048070ff */
        /* <DEDUP_REMOVED lines=13> */
[----:B0-----:R-:W-:Y:S02]  /*abf0*/  F2FP.SATFINITE.E4M3.F32.PACK_AB_MERGE_C R17, RZ, R14, RZ ;  /* 0x0000000eff11723e */ /* 0x001fe400048070ff */
        /* <DEDUP_REMOVED lines=52> */
[----:B------:R-:W-:Y:S02]  /*af40*/  FFMA R10, R226, UR20, R9 ;  /* 0x00000014e20a7c23 */ /* 0x000fe40008000009 */
[----:B------:R-:W-:Y:S01]  /*af50*/  @!P2 IMAD.X R9, R14, 0x1, R17, P4 ;  /* 0x000000010e09a824 */ /* 0x000fe200020e0611 */
[----:B------:R-:W2:Y:S01]  /*af60*/  LDL.LU R226, [R1+0xc] ;  /* 0x00000c0001e27983 */ /* 0x000ea20000300800 */
[----:B------:R-:W1:Y:S01]  /*af70*/  @!P3 LDC.64 R14, c[0x0][0x5c0] ;  /* 0x00017000ff0ebb82 */ /* 0x000e620000000a00 */
[----:B0-----:R-:W-:Y:S02]  /*af80*/  F2FP.SATFINITE.E4M3.F32.PACK_AB_MERGE_C R13, RZ, R10, RZ ;  /* 0x0000000aff0d723e */ /* 0x001fe400048070ff */
[----:B------:R-:W-:-:S03]  /*af90*/  PRMT R10, RZ, 0x7610, R10 ;  /* 0x00007610ff0a7816 */ /* 0x000fc6000000000a */
[----:B------:R0:W-:Y:S04]  /*afa0*/  @!P2 STG.E.U8 desc[UR14][R8.64+0x31], R13 ;  /* 0x0000310d0800a986 */ /* 0x0001e8000c10110e */
[----:B------:R-:W3:Y:S01]  /*afb0*/  @!P3 LDG.E.U8 R10, desc[UR14][R26.64+0x38] ;  /* 0x0000380e1a0ab981 */ /* 0x000ee2000c1e1100 */
[----:B------:R-:W-:Y:S02]  /*afc0*/  ISETP.LT.OR P2, PT, R34, 0x3a, !P0 ;  /* 0x0000003a2200780c */ /* 0x000fe40004741670 */
[----:B0-----:R-:W-:Y:S02]  /*afd0*/  PRMT R8, RZ, 0x7610, R8 ;  /* 0x00007610ff087816 */ /* 0x001fe40000000008 */
[----:B---3--:R-:W-:-:S04]  /*afe0*/  LOP3.LUT R10, R10, 0xff, RZ, 0xc0, !PT ;  /* 0x000000ff0a0a7812 */ /* 0x008fc800078ec0ff */
[----:B------:R-:W-:-:S05]  /*aff0*/  F2FP.F16.E4M3.UNPACK_B R10, R10 ;  /* 0x0000000aff0a723e */ /* 0x000fca00020006ff */
[----:B------:R-:W-:-:S05]  /*b000*/  HADD2.F32 R10, -RZ, R10.H0_H0 ;  /* 0x2000000aff0a7230 */ /* 0x000fca0000004100 */
[----:B------:R-:W-:Y:S01]  /*b010*/  FMUL R11, R10, UR21 ;  /* 0x000000150a0b7c20 */ /* 0x000fe20008400000 */
[----:B-1----:R-:W-:-:S03]  /*b020*/  @!P3 IADD3 R10, P4, P5, R24, R14, R4 ;  /* 0x0000000e180ab210 */ /* 0x002fc60007d9e004 */
[----:B----4-:R-:W-:Y:S01]  /*b030*/  FFMA R12, R224, UR20, R11 ;  /* 0x00000014e00c7c23 */ /* 0x010fe2000800000b */
[----:B------:R-:W-:Y:S02]  /*b040*/  @!P3 IADD3.X R11, R36, R15, R7, P4, P5 ;  /* 0x0000000f240bb210 */ /* 0x000fe400027ea407 */
[----:B------:R-:W0:Y:S02]  /*b050*/  @!P2 LDC.64 R14, c[0x0][0x5c0] ;  /* 0x00017000ff0eab82 */ /* 0x000e240000000a00 */
[----:B------:R-:W-:-:S05]  /*b060*/  F2FP.SATFINITE.E4M3.F32.PACK_AB_MERGE_C R13, RZ, R12, RZ ;  /* 0x0000000cff0d723e */ /* 0x000fca00048070ff */
[----:B------:R1:W-:Y:S04]  /*b070*/  @!P3 STG.E.U8 desc[UR14][R10.64+0x38], R13 ;  /* 0x0000380d0a00b986 */ /* 0x0003e8000c10110e */
[----:B------:R-:W3:Y:S01]  /*b080*/  @!P2 LDG.E.U8 R8, desc[UR14][R26.64+0x39] ;  /* 0x0000390e1a08a981 */ /* 0x000ee2000c1e1100 */
[----:B------:R-:W-:Y:S02]  /*b090*/  ISETP.LT.OR P3, PT, R34, 0x39, !P1 ;  /* 0x000000392200780c */ /* 0x000fe40004f61670 */
[----:B-1----:R-:W-:-:S11]  /*b0a0*/  PRMT R10, RZ, 0x7610, R10 ;  /* 0x00007610ff0a7816 */ /* 0x002fd6000000000a */
[----:B------:R-:W1:Y:S01]  /*b0b0*/  @!P3 LDC.64 R16, c[0x0][0x5c0] ;  /* 0x00017000ff10bb82 */ /* 0x000e620000000a00 */
[----:B---3--:R-:W-:-:S04]  /*b0c0*/  LOP3.LUT R8, R8, 0xff, RZ, 0xc0, !PT ;  /* 0x000000ff08087812 */ /* 0x008fc800078ec0ff */
[----:B------:R-:W-:-:S05]  /*b0d0*/  F2FP.F16.E4M3.UNPACK_B R8, R8 ;  /* 0x00000008ff08723e */ /* 0x000fca00020006ff */
[----:B------:R-:W-:-:S05]  /*b0e0*/  HADD2.F32 R8, -RZ, R8.H0_H0 ;  /* 0x20000008ff087230 */ /* 0x000fca0000004100 */
[----:B------:R-:W-:Y:S01]  /*b0f0*/  FMUL R9, R8, UR21 ;  /* 0x0000001508097c20 */ /* 0x000fe20008400000 */
[----:B0-----:R-:W-:-:S03]  /*b100*/  @!P2 IADD3 R8, P4, P5, R24, R14, R4 ;  /* 0x0000000e1808a210 */ /* 0x001fc60007d9e004 */
[----:B------:R-:W-:Y:S01]  /*b110*/  FFMA R12, R225, UR20, R9 ;  /* 0x00000014e10c7c23 */ /* 0x000fe20008000009 */
[----:B------:R-:W-:Y:S01]  /*b120*/  @!P2 IADD3.X R9, R36, R15, R7, P4, P5 ;  /* 0x0000000f2409a210 */ /* 0x000fe200027ea407 */
[----:B------:R-:W3:Y:S03]  /*b130*/  LDL.LU R225, [R1+0x10] ;  /* 0x0000100001e17983 */ /* 0x000ee60000300800 */
[----:B------:R-:W-:Y:S01]  /*b140*/  F2FP.SATFINITE.E4M3.F32.PACK_AB_MERGE_C R13, RZ, R12, RZ ;  /* 0x0000000cff0d723e */ /* 0x000fe200048070ff */
[----:B------:R-:W4:Y:S04]  /*b150*/  LDL.LU R224, [R1+0x14] ;  /* 0x0000140001e07983 */ /* 0x000f280000300800 */
[----:B------:R2:W-:Y:S04]  /*b160*/  @!P2 STG.E.U8 desc[UR14][R8.64+0x39], R13 ;  /* 0x0000390d0800a986 */ /* 0x0005e8000c10110e */
[----:B------:R-:W2:Y:S01]  /*b170*/  @!P3 LDG.E.U8 R10, desc[UR14][R32.64+0x38] ;  /* 0x0000380e200ab981 */ /* 0x000ea2000c1e1100 */
[----:B------:R-:W-:-:S02]  /*b180*/  @!P3 IADD3 R15, P4, P5, R3, R24, R4 ;  /* 0x00000018030fb210 */ /* 0x000fc40007d9e004 */
        /* <DEDUP_REMOVED lines=10> */
[----:B------:R-:W0:Y:S01]  /*b230*/  @!P2 LDC.64 R16, c[0x0][0x5c0] ;  /* 0x00017000ff10ab82 */ /* 0x000e220000000a00 */
[----:B------:R-:W-:Y:S02]  /*b240*/  F2FP.SATFINITE.E4M3.F32.PACK_AB_MERGE_C R13, RZ, R8, RZ ;  /* 0x00000008ff0d723e */ /* 0x000fe400048070ff */
[----:B------:R-:W-:-:S03]  /*b250*/  PRMT R8, RZ, 0x7610, R8 ;  /* 0x00007610ff087816 */ /* 0x000fc60000000008 */
[----:B------:R3:W-:Y:S04]  /*b260*/  @!P3 STG.E.U8 desc[UR14][R10.64+0x38], R13 ;  /* 0x0000380d0a00b986 */ /* 0x0007e8000c10110e */
[----:B------:R-:W4:Y:S01]  /*b270*/  @!P2 LDG.E.U8 R8, desc[UR14][R32.64+0x39] ;  /* 0x0000390e2008a981 */ /* 0x000f22000c1e1100 */
[----:B------:R-:W-:Y:S02]  /*b280*/  @!P2 IADD3 R15, P4, P5, R3, R24, R4 ;  /* 0x00000018030fa210 */ /* 0x000fe40007d9e004 */
[----:B------:R-:W-:Y:S02]  /*b290*/  ISETP.LT.OR P3, PT, R34, 0x41, !P0 ;  /* 0x000000412200780c */ /* 0x000fe40004761670 */
[----:B------:R-:W-:Y:S02]  /*b2a0*/  @!P2 IADD3.X R12, R6, R36, R7, P4, P5 ;  /* 0x00000024060ca210 */ /* 0x000fe400027ea407 */
[----:B----4-:R-:W-:-:S04]  /*b2b0*/  LOP3.LUT R8, R8, 0xff, RZ, 0xc0, !PT ;  /* 0x000000ff08087812 */ /* 0x010fc800078ec0ff */
[----:B------:R-:W-:-:S05]  /*b2c0*/  F2FP.F16.E4M3.UNPACK_B R8, R8 ;  /* 0x00000008ff08723e */ /* 0x000fca00020006ff */
[----:B------:R-:W-:-:S05]  /*b2d0*/  HADD2.F32 R8, -RZ, R8.H0_H0 ;  /* 0x20000008ff087230 */ /* 0x000fca0000004100 */
[----:B------:R-:W-:Y:S01]  /*b2e0*/  FMUL R9, R8, UR21 ;  /* 0x0000001508097c20 */ /* 0x000fe20008400000 */
[----:B0-----:R-:W-:Y:S02]  /*b2f0*/  @!P2 IADD3 R8, P4, R15, R16, RZ ;  /* 0x000000100f08a210 */ /* 0x001fe40007f9e0ff */
[----:B------:R-:W0:Y:S01]  /*b300*/  @!P3 LDC.64 R14, c[0x0][0x5c0] ;  /* 0x00017000ff0ebb82 */ /* 0x000e220000000a00 */
[----:B---3--:R-:W-:Y:S02]  /*b310*/  FFMA R10, R225, UR20, R9 ;  /* 0x00000014e10a7c23 */ /* 0x008fe40008000009 */
[----:B------:R-:W-:Y:S01]  /*b320*/  @!P2 IMAD.X R9, R12, 0x1, R17, P4 ;  /* 0x000000010c09a824 */ /* 0x000fe200020e0611 */
[----:B------:R-:W3:Y:S02]  /*b330*/  LDL.LU R225, [R1+0x1c] ;  /* 0x00001c0001e17983 */ /* 0x000ee40000300800 */
[----:B------:R-:W-:Y:S02]  /*b340*/  F2FP.SATFINITE.E4M3.F32.PACK_AB_MERGE_C R13, RZ, R10, RZ ;  /* 0x0000000aff0d723e */ /* 0x000fe400048070ff */
[----:B------:R-:W-:-:S03]  /*b350*/  PRMT R10, RZ, 0x7610, R10 ;  /* 0x00007610ff0a7816 */ /* 0x000fc6000000000a */
[----:B------:R1:W-:Y:S04]  /*b360*/  @!P2 STG.E.U8 desc[UR14][R8.64+0x39], R13 ;  /* 0x0000390d0800a986 */ /* 0x0003e8000c10110e */
[----:B------:R-:W4:Y:S01]  /*b370*/  @!P3 LDG.E.U8 R10, desc[UR14][R26.64+0x40] ;  /* 0x0000400e1a0ab981 */ /* 0x000f22000c1e1100 */
[----:B------:R-:W-:Y:S02]  /*b380*/  ISETP.LT.OR P2, PT, R34, 0x42, !P0 ;  /* 0x000000422200780c */ /* 0x000fe40004741670 */
[----:B-1----:R-:W-:Y:S02]  /*b390*/  PRMT R8, RZ, 0x7610, R8 ;  /* 0x00007610ff087816 */ /* 0x002fe40000000008 */
[----:B----4-:R-:W-:-:S04]  /*b3a0*/  LOP3.LUT R10, R10, 0xff, RZ, 0xc0, !PT ;  /* 0x000000ff0a0a7812 */ /* 0x010fc800078ec0ff */
[----:B------:R-:W-:-:S05]  /*b3b0*/  F2FP.F16.E4M3.UNPACK_B R10, R10 ;  /* 0x0000000aff0a723e */ /* 0x000fca00020006ff */
[----:B------:R-:W-:-:S05]  /*b3c0*/  HADD2.F32 R10, -RZ, R10.H0_H0 ;  /* 0x2000000aff0a7230 */ /* 0x000fca0000004100 */
[----:B------:R-:W-:Y:S01]  /*b3d0*/  FMUL R11, R10, UR21 ;  /* 0x000000150a0b7c20 */ /* 0x000fe20008400000 */
[----:B0-----:R-:W-:-:S03]  /*b3e0*/  @!P3 IADD3 R10, P4, P5, R24, R14, R4 ;  /* 0x0000000e180ab210 */ /* 0x001fc60007d9e004 */
[----:B------:R-:W-:Y:S01]  /*b3f0*/  FFMA R12, R224, UR20, R11 ;  /* 0x00000014e00c7c23 */ /* 0x000fe2000800000b */
[----:B------:R-:W-:Y:S02]  /*b400*/  @!P3 IADD3.X R11, R36, R15, R7, P4, P5 ;  /* 0x0000000f240bb210 */ /* 0x000fe400027ea407 */
[----:B------:R-:W0:Y:S02]  /*b410*/  @!P2 LDC.64 R14, c[0x0][0x5c0] ;  /* 0x00017000ff0eab82 */ /* 0x000e240000000a00 */
[----:B------:R-:W-:-:S05]  /*b420*/  F2FP.SATFINITE.E4M3.F32.PACK_AB_MERGE_C R13, RZ, R12, RZ ;  /* 0x0000000cff0d723e */ /* 0x000fca00048070ff */
[----:B------:R1:W-:Y:S04]  /*b430*/  @!P3 STG.E.U8 desc[UR14][R10.64+0x40], R13 ;  /* 0x0000400d0a00b986 */ /* 0x0003e8000c10110e */
[----:B------:R-:W4:Y:S01]  /*b440*/  @!P2 LDG.E.U8 R8, desc[UR14][R26.64+0x41] ;  /* 0x0000410e1a08a981 */ /* 0x000f22000c1e1100 */
[----:B------:R-:W-:Y:S02]  /*b450*/  ISETP.LT.OR P3, PT, R34, 0x41, !P1 ;  /* 0x000000412200780c */ /* 0x000fe40004f61670 */
[----:B-1----:R-:W-:-:S11]  /*b460*/  PRMT R10, RZ, 0x7610, R10 ;  /* 0x00007610ff0a7816 */ /* 0x002fd6000000000a */
[----:B------:R-:W1:Y:S01]  /*b470*/  @!P3 LDC.64 R16, c[0x0][0x5c0] ;  /* 0x00017000ff10bb82 */ /* 0x000e620000000a00 */
[----:B----4-:R-:W-:-:S04]  /*b480*/  LOP3.LUT R8, R8, 0xff, RZ, 0xc0, !PT ;  /* 0x000000ff08087812 */ /* 0x010fc800078ec0ff */
[----:B------:R-:W-:-:S05]  /*b490*/  F2FP.F16.E4M3.UNPACK_B R8, R8 ;  /* 0x00000008ff08723e */ /* 0x000fca00020006ff */
[----:B------:R-:W-:-:S05]  /*b4a0*/  HADD2.F32 R8, -RZ, R8.H0_H0 ;  /* 0x20000008ff087230 */ /* 0x000fca0000004100 */
[----:B------:R-:W-:Y:S01]  /*b4b0*/  FMUL R9, R8, UR21 ;  /* 0x0000001508097c20 */ /* 0x000fe20008400000 */
[----:B0-----:R-:W-:-:S03]  /*b4c0*/  @!P2 IADD3 R8, P4, P5, R24, R14, R4 ;  /* 0x0000000e1808a210 */ /* 0x001fc60007d9e004 */
[----:B--2---:R-:W-:Y:S01]  /*b4d0*/  FFMA R12, R226, UR20, R9 ;  /* 0x00000014e20c7c23 */ /* 0x004fe20008000009 */
[----:B------:R-:W-:Y:S01]  /*b4e0*/  @!P2 IADD3.X R9, R36, R15, R7, P4, P5 ;  /* 0x0000000f2409a210 */ /* 0x000fe200027ea407 */
[----:B------:R-:W2:Y:S03]  /*b4f0*/  LDL.LU R226, [R1+0x20] ;  /* 0x0000200001e27983 */ /* 0x000ea60000300800 */
[----:B------:R-:W-:Y:S01]  /*b500*/  F2FP.SATFINITE.E4M3.F32.PACK_AB_MERGE_C R13, RZ, R12, RZ ;  /* 0x0000000cff0d723e */ /* 0x000fe200048070ff */
[----:B------:R-:W4:Y:S04]  /*b510*/  LDL.LU R224, [R1+0x24] ;  /* 0x0000240001e07983 */ /* 0x000f280000300800 */
[----:B------:R3:W-:Y:S04]  /*b520*/  @!P2 STG.E.U8 desc[UR14][R8.64+0x41], R13 ;  /* 0x0000410d0800a986 */ /* 0x0007e8000c10110e */
[----:B------:R-:W3:Y:S01]  /*b530*/  @!P3 LDG.E.U8 R10, desc[UR14][R32.64+0x40] ;  /* 0x0000400e200ab981 */ /* 0x000ee2000c1e1100 */
[----:B------:R-:W-:-:S02]  /*b540*/  @!P3 IADD3 R15, P4, P5, R3, R24, R4 ;  /* 0x00000018030fb210 */ /* 0x000fc40007d9e004 */
[----:B------:R-:W-:Y:S02]  /*b550*/  ISETP.LT.OR P2, PT, R34, 0x42, !P1 ;  /* 0x000000422200780c */ /* 0x000fe40004f41670 */
[----:B------:R-:W-:Y:S02]  /*b560*/  @!P3 IADD3.X R12, R6, R36, R7, P4, P5 ;  /* 0x00000024060cb210 */ /* 0x000fe400027ea407 */
[----:B---3--:R-:W-:-:S04]  /*b570*/  LOP3.LUT R10, R10, 0xff, RZ, 0xc0, !PT ;  /* 0x000000ff0a0a7812 */ /* 0x008fc800078ec0ff */
[----:B------:R-:W-:-:S05]  /*b580*/  F2FP.F16.E4M3.UNPACK_B R10, R10 ;  /* 0x0000000aff0a723e */ /* 0x000fca00020006ff */
[----:B------:R-:W-:-:S05]  /*b590*/  HADD2.F32 R10, -RZ, R10.H0_H0 ;  /* 0x2000000aff0a7230 */ /* 0x000fca0000004100 */
[----:B------:R-:W-:Y:S01]  /*b5a0*/  FMUL R11, R10, UR21 ;  /* 0x000000150a0b7c20 */ /* 0x000fe20008400000 */
[----:B-1----:R-:W-:-:S03]  /*b5b0*/  @!P3 IADD3 R10, P4, R15, R16, RZ ;  /* 0x000000100f0ab210 */ /* 0x002fc60007f9e0ff */
[----:B------:R-:W-:Y:S02]  /*b5c0*/  FFMA R8, R225, UR20, R11 ;  /* 0x00000014e1087c23 */ /* 0x000fe4000800000b */
[----:B------:R-:W-:Y:S01]  /*b5d0*/  @!P3 IMAD.X R11, R12, 0x1, R17, P4 ;  /* 0x000000010c0bb824 */ /* 0x000fe200020e0611 */
[----:B------:R-:W3:Y:S01]  /*b5e0*/  LDL.LU R225, [R1+0x28] ;  /* 0x0000280001e17983 */ /* 0x000ee20000300800 */
        /* <DEDUP_REMOVED lines=14> */
[----:B--2---:R-:W-:Y:S02]  /*b6d0*/  FFMA R10, R226, UR20, R9 ;  /* 0x00000014e20a7c23 */ /* 0x004fe40008000009 */
[----:B------:R-:W-:Y:S01]  /*b6e0*/  @!P2 IMAD.X R9, R12, 0x1, R17, P4 ;  /* 0x000000010c09a824 */ /* 0x000fe200020e0611 */
[----:B------:R-:W2:Y:S02]  /*b6f0*/  LDL.LU R226, [R1+0x2c] ;  /* 0x00002c0001e27983 */ /* 0x000ea40000300800 */
        /* <DEDUP_REMOVED lines=12> */
[----:B------:R-:W-:Y:S01]  /*b7c0*/  @!P3 IADD3.X R11, R36, R15, R7, P4, P5 ;  /* 0x0000000f240bb210 */ /* 0x000fe200027ea407 */
[----:B------:R-:W4:Y:S01]  /*b7d0*/  LDL.LU R224, [R1+0x30] ;  /* 0x0000300001e07983 */ /* 0x000f220000300800 */
        /* <DEDUP_REMOVED lines=15> */
[----:B------:R-:W-:-:S05]  /*b8d0*/  F2FP.SATFINITE.E4M3.F32.PACK_AB_MERGE_C R13, RZ, R12, RZ ;  /* 0x0000000cff0d723e */ /* 0x000fca00048070ff */
        /* <DEDUP_REMOVED lines=9> */
[----:B-1----:R-:W-:-:S03]  /*b970*/  @!P3 IADD3 R10, P4, R15, R16, RZ ;  /* 0x000000100f0ab210 */ /* 0x002fc60007f9e0ff */
[----:B--2---:R-:W-:Y:S02]  /*b980*/  FFMA R8, R226, UR20, R11 ;  /* 0x00000014e2087c23 */ /* 0x004fe4000800000b */
        /* <DEDUP_REMOVED lines=16> */
[----:B-1----:R-:W-:Y:S02]  /*ba90*/  FFMA R10, R224, UR20, R9 ;  /* 0x00000014e00a7c23 */ /* 0x002fe40008000009 */
[----:B------:R-:W-:Y:S01]  /*baa0*/  @!P2 IMAD.X R9, R12, 0x1, R17, P4 ;  /* 0x000000010c09a824 */ /* 0x000fe200020e0611 */
[----:B------:R-:W4:Y:S02]  /*bab0*/  LDL.LU R224, [R1+0x3c] ;  /* 0x00003c0001e07983 */ /* 0x000f240000300800 */
[----:B------:R-:W-:Y:S02]  /*bac0*/  F2FP.SATFINITE.E4M3.F32.PACK_AB_MERGE_C R13, RZ, R10, RZ ;  /* 0x0000000aff0d723e */ /* 0x000fe400048070ff */
[----:B------:R-:W-:-:S03]  /*bad0*/  PRMT R10, RZ, 0x7610, R10 ;  /* 0x00007610ff0a7816 */ /* 0x000fc6000000000a */
[----:B------:R1:W-:Y:S04]  /*bae0*/  @!P2 STG.E.U8 desc[UR14][R8.64+0x49], R13 ;  /* 0x0000490d0800a986 */ /* 0x0003e8000c10110e */
[----:B------:R-:W3:Y:S01]  /*baf0*/  @!P3 LDG.E.U8 R10, desc[UR14][R26.64+0x50] ;  /* 0x0000500e1a0ab981 */ /* 0x000ee2000c1e1100 */
[----:B------:R-:W-:Y:S02]  /*bb00*/  ISETP.LT.OR P2, PT, R34, 0x52, !P0 ;  /* 0x000000522200780c */ /* 0x000fe40004741670 */
[----:B-1----:R-:W-:Y:S02]  /*bb10*/  PRMT R8, RZ, 0x7610, R8 ;  /* 0x00007610ff087816 */ /* 0x002fe40000000008 */
[----:B---3--:R-:W-:-:S04]  /*bb20*/  LOP3.LUT R10, R10, 0xff, RZ, 0xc0, !PT ;  /* 0x000000ff0a0a7812 */ /* 0x008fc800078ec0ff */
[----:B------:R-:W-:-:S05]  /*bb30*/  F2FP.F16.E4M3.UNPACK_B R10, R10 ;  /* 0x0000000aff0a723e */ /* 0x000fca00020006ff */
[----:B------:R-:W-:-:S05]  /*bb40*/  HADD2.F32 R10, -RZ, R10.H0_H0 ;  /* 0x2000000aff0a7230 */ /* 0x000fca0000004100 */
[----:B------:R-:W-:Y:S01]  /*bb50*/  FMUL R11, R10, UR21 ;  /* 0x000000150a0b7c20 */ /* 0x000fe20008400000 */
[----:B0-----:R-:W-:-:S03]  /*bb60*/  @!P3 IADD3 R10, P4, P5, R24, R14, R4 ;  /* 0x0000000e180ab210 */ /* 0x001fc60007d9e004 */
[----:B------:R-:W-:Y:S01]  /*bb70*/  FFMA R12, R225, UR20, R11 ;  /* 0x00000014e10c7c23 */ /* 0x000fe2000800000b */
[----:B------:R-:W-:Y:S01]  /*bb80*/  @!P3 IADD3.X R11, R36, R15, R7, P4, P5 ;  /* 0x0000000f240bb210 */ /* 0x000fe200027ea407 */
[----:B------:R-:W3:Y:S01]  /*bb90*/  LDL.LU R225, [R1+0x40] ;  /* 0x0000400001e17983 */ /* 0x000ee20000300800 */
[----:B------:R-:W0:Y:S02]  /*bba0*/  @!P2 LDC.64 R14, c[0x0][0x5c0] ;  /* 0x00017000ff0eab82 */ /* 0x000e240000000a00 */
[----:B------:R-:W-:-:S05]  /*bbb0*/  F2FP.SATFINITE.E4M3.F32.PACK_AB_MERGE_C R13, RZ, R12, RZ ;  /* 0x0000000cff0d723e */ /* 0x000fca00048070ff */
[----:B------:R1:W-:Y:S04]  /*bbc0*/  @!P3 STG.E.U8 desc[UR14][R10.64+0x50], R13 ;  /* 0x0000500d0a00b986 */ /* 0x0003e8000c10110e */
[----:B------:R-:W2:Y:S01]  /*bbd0*/  @!P2 LDG.E.U8 R8, desc[UR14][R26.64+0x51] ;  /* 0x0000510e1a08a981 */ /* 0x000ea2000c1e1100 */
[----:B------:R-:W-:Y:S02]  /*bbe0*/  ISETP.LT.OR P3, PT, R34, 0x51, !P1 ;  /* 0x000000512200780c */ /* 0x000fe40004f61670 */
[----:B-1----:R-:W-:-:S11]  /*bbf0*/  PRMT R10, RZ, 0x7610, R10 ;  /* 0x00007610ff0a7816 */ /* 0x002fd6000000000a */
[----:B------:R-:W1:Y:S01]  /*bc00*/  @!P3 LDC.64 R16, c[0x0][0x5c0] ;  /* 0x00017000ff10bb82 */ /* 0x000e620000000a00 */
[----:B--2---:R-:W-:-:S04]  /*bc10*/  LOP3.LUT R8, R8, 0xff, RZ, 0xc0, !PT ;  /* 0x000000ff08087812 */ /* 0x004fc800078ec0ff */
[----:B------:R-:W-:-:S05]  /*bc20*/  F2FP.F16.E4M3.UNPACK_B R8, R8 ;  /* 0x00000008ff08723e */ /* 0x000fca00020006ff */
[----:B------:R-:W-:-:S05]  /*bc30*/  HADD2.F32 R8, -RZ, R8.H0_H0 ;  /* 0x20000008ff087230 */ /* 0x000fca0000004100 */
[----:B------:R-:W-:Y:S01]  /*bc40*/  FMUL R9, R8, UR21 ;  /* 0x0000001508097c20 */ /* 0x000fe20008400000 */
[----:B0-----:R-:W-:-:S03]  /*bc50*/  @!P2 IADD3 R8, P4, P5, R24, R14, R4 ;  /* 0x0000000e1808a210 */ /* 0x001fc60007d9e004 */
[----:B------:R-:W-:Y:S01]  /*bc60*/  FFMA R12, R226, UR20, R9 ;  /* 0x00000014e20c7c23 */ /* 0x000fe20008000009 */
[----:B------:R-:W-:Y:S01]  /*bc70*/  @!P2 IADD3.X R9, R36, R15, R7, P4, P5 ;  /* 0x0000000f2409a210 */ /* 0x000fe200027ea407 */
[----:B------:R-:W2:Y:S03]  /*bc80*/  LDL.LU R226, [R1+0x44] ;  /* 0x0000440001e27983 */ /* 0x000ea60000300800 */
[----:B------:R-:W-:-:S05]  /*bc90*/  F2FP.SATFINITE.E4M3.F32.PACK_AB_MERGE_C R13, RZ, R12, RZ ;  /* 0x0000000cff0d723e */ /* 0x000fca00048070ff */
[----:B------:R4:W-:Y:S04]  /*bca0*/  @!P2 STG.E.U8 desc[UR14][R8.64+0x51], R13 ;  /* 0x0000510d0800a986 */ /* 0x0009e8000c10110e */
[----:B------:R-:W3:Y:S01]  /*bcb0*/  @!P3 LDG.E.U8 R10, desc[UR14][R32.64+0x50] ;  /* 0x0000500e200ab981 */ /* 0x000ee2000c1e1100 */
[----:B------:R-:W-:Y:S02]  /*bcc0*/  @!P3 IADD3 R15, P4, P5, R3, R24, R4 ;  /* 0x00000018030fb210 */ /* 0x000fe40007d9e004 */
[----:B------:R-:W-:Y:S02]  /*bcd0*/  ISETP.LT.OR P2, PT, R34, 0x52, !P1 ;  /* 0x000000522200780c */ /* 0x000fe40004f41670 */
[----:B------:R-:W-:Y:S02]  /*bce0*/  @!P3 IADD3.X R12, R6, R36, R7, P4, P5 ;  /* 0x00000024060cb210 */ /* 0x000fe400027ea407 */
[----:B---3--:R-:W-:-:S04]  /*bcf0*/  LOP3.LUT R10, R10, 0xff, RZ, 0xc0, !PT ;  /* 0x000000ff0a0a7812 */ /* 0x008fc800078ec0ff */
[----:B------:R-:W-:-:S05]  /*bd00*/  F2FP.F16.E4M3.UNPACK_B R10, R10 ;  /* 0x0000000aff0a723e */ /* 0x000fca00020006ff */
[----:B------:R-:W-:-:S05]  /*bd10*/  HADD2.F32 R10, -RZ, R10.H0_H0 ;  /* 0x2000000aff0a7230 */ /* 0x000fca0000004100 */
[----:B------:R-:W-:Y:S01]  /*bd20*/  FMUL R11, R10, UR21 ;  /* 0x000000150a0b7c20 */ /* 0x000fe20008400000 */
[----:B-1----:R-:W-:-:S03]  /*bd30*/  @!P3 IADD3 R10, P4, R15, R16, RZ ;  /* 0x000000100f0ab210 */ /* 0x002fc60007f9e0ff */
[----:B----4-:R-:W-:Y:S02]  /*bd40*/  FFMA R8, R224, UR20, R11 ;  /* 0x00000014e0087c23 */ /* 0x010fe4000800000b */
        /* <DEDUP_REMOVED lines=18> */
[----:B------:R-:W-:Y:S01]  /*be70*/  ISETP.LT.OR P0, PT, R34, 0x5a, !P0 ;  /* 0x0000005a2200780c */ /* 0x000fe20004701670 */
[----:B------:R-:W4:Y:S01]  /*be80*/  LDL.LU R225, [R1+0x4c] ;  /* 0x00004c0001e17983 */ /* 0x000f220000300800 */
[----:B------:R-:W-:Y:S02]  /*be90*/  F2FP.SATFINITE.E4M3.F32.PACK_AB_MERGE_C R13, RZ, R10, RZ ;  /* 0x0000000aff0d723e */ /* 0x000fe400048070ff */
[----:B------:R-:W-:-:S03]  /*bea0*/  PRMT R10, RZ, 0x7610, R10 ;  /* 0x00007610ff0a7816 */ /* 0x000fc6000000000a */
[----:B------:R1:W-:Y:S04]  /*beb0*/  @!P2 STG.E.U8 desc[UR14][R8.64+0x51], R13 ;  /* 0x0000510d0800a986 */ /* 0x0003e8000c10110e */
[----:B------:R-:W2:Y:S01]  /*bec0*/  @!P3 LDG.E.U8 R10, desc[UR14][R26.64+0x58] ;  /* 0x0000580e1a0ab981 */ /* 0x000ea2000c1e1100 */
[----:B-1----:R-:W-:Y:S02]  /*bed0*/  PRMT R8, RZ, 0x7610, R8 ;  /* 0x00007610ff087816 */ /* 0x002fe40000000008 */
[----:B--2---:R-:W-:-:S04]  /*bee0*/  LOP3.LUT R10, R10, 0xff, RZ, 0xc0, !PT ;  /* 0x000000ff0a0a7812 */ /* 0x004fc800078ec0ff */
[----:B------:R-:W-:-:S05]  /*bef0*/  F2FP.F16.E4M3.UNPACK_B R10, R10 ;  /* 0x0000000aff0a723e */ /* 0x000fca00020006ff */
[----:B------:R-:W-:-:S05]  /*bf00*/  HADD2.F32 R10, -RZ, R10.H0_H0 ;  /* 0x2000000aff0a7230 */ /* 0x000fca0000004100 */
[----:B------:R-:W-:Y:S01]  /*bf10*/  FMUL R11, R10, UR21 ;  /* 0x000000150a0b7c20 */ /* 0x000fe20008400000 */
[----:B0-----:R-:W-:-:S03]  /*bf20*/  @!P3 IADD3 R10, P2, P4, R24, R14, R4 ;  /* 0x0000000e180ab210 */ /* 0x001fc60007c5e004 */
[----:B------:R-:W-:Y:S01]  /*bf30*/  FFMA R12, R226, UR20, R11 ;  /* 0x00000014e20c7c23 */ /* 0x000fe2000800000b */
[----:B------:R-:W-:Y:S01]  /*bf40*/  @!P3 IADD3.X R11, R36, R15, R7, P2, P4 ;  /* 0x0000000f240bb210 */ /* 0x000fe200017e8407 */
[----:B------:R-:W2:Y:S01]  /*bf50*/  LDL.LU R226, [R1+0x50] ;  /* 0x0000500001e27983 */ /* 0x000ea20000300800 */
        /* <DEDUP_REMOVED lines=13> */
[----:B------:R-:W-:-:S04]  /*c030*/  @!P0 IADD3.X R9, R36, R15, R7, P3, P4 ;  /* 0x0000000f24098210 */ /* 0x000fc80001fe8407 */
[----:B------:R-:W-:-:S05]  /*c040*/  F2FP.SATFINITE.E4M3.F32.PACK_AB_MERGE_C R13, RZ, R12, RZ ;  /* 0x0000000cff0d723e */ /* 0x000fca00048070ff */
[----:B------:R0:W-:Y:S04]  /*c050*/  @!P0 STG.E.U8 desc[UR14][R8.64+0x59], R13 ;  /* 0x0000590d08008986 */ /* 0x0001e8000c10110e */
[----:B------:R-:W3:Y:S01]  /*c060*/  @!P2 LDG.E.U8 R10, desc[UR14][R32.64+0x58] ;  /* 0x0000580e200aa981 */ /* 0x000ee2000c1e1100 */
[----:B------:R-:W-:Y:S02]  /*c070*/  @!P2 IADD3 R15, P0, P3, R3, R24, R4 ;  /* 0x00000018030fa210 */ /* 0x000fe40007b1e004 */
[----:B------:R-:W-:Y:S02]  /*c080*/  ISETP.LT.OR P1, PT, R34, 0x5a, !P1 ;  /* 0x0000005a2200780c */ /* 0x000fe40004f21670 */
[----:B0-----:R-:W-:-:S11]  /*c090*/  @!P2 IADD3.X R8, R6, R36, R7, P0, P3 ;  /* 0x000000240608a210 */ /* 0x001fd600007e6407 */
[----:B------:R-:W0:Y:S01]  /*c0a0*/  @!P1 LDC.64 R18, c[0x0][0x5c0] ;  /* 0x00017000ff129b82 */ /* 0x000e220000000a00 */
[----:B---3--:R-:W-:-:S04]  /*c0b0*/  LOP3.LUT R10, R10, 0xff, RZ, 0xc0, !PT ;  /* 0x000000ff0a0a7812 */ /* 0x008fc800078ec0ff */
[----:B------:R-:W-:-:S05]  /*c0c0*/  F2FP.F16.E4M3.UNPACK_B R10, R10 ;  /* 0x0000000aff0a723e */ /* 0x000fca00020006ff */
[----:B------:R-:W-:-:S05]  /*c0d0*/  HADD2.F32 R10, -RZ, R10.H0_H0 ;  /* 0x2000000aff0a7230 */ /* 0x000fca0000004100 */
[----:B------:R-:W-:Y:S01]  /*c0e0*/  FMUL R11, R10, UR21 ;  /* 0x000000150a0b7c20 */ /* 0x000fe20008400000 */
[----:B-1----:R-:W-:-:S03]  /*c0f0*/  @!P2 IADD3 R10, P4, R15, R16, RZ ;  /* 0x000000100f0aa210 */ /* 0x002fc60007f9e0ff */
[----:B----4-:R-:W-:Y:S02]  /*c100*/  FFMA R12, R225, UR20, R11 ;  /* 0x00000014e10c7c23 */ /* 0x010fe4000800000b */
[----:B------:R-:W-:Y:S01]  /*c110*/  @!P2 IMAD.X R11, R8, 0x1, R17, P4 ;  /* 0x00000001080ba824 */ /* 0x000fe200020e0611 */
[----:B------:R-:W-:Y:S01]  /*c120*/  PRMT R8, RZ, 0x7610, R8 ;  /* 0x00007610ff087816 */ /* 0x000fe20000000008 */
[----:B------:R-:W3:Y:S01]  /*c130*/  LDL.LU R225, [R1+0x54] ;  /* 0x0000540001e17983 */ /* 0x000ee20000300800 */
[----:B------:R-:W-:-:S05]  /*c140*/  F2FP.SATFINITE.E4M3.F32.PACK_AB_MERGE_C R15, RZ, R12, RZ ;  /* 0x0000000cff0f723e */ /* 0x000fca00048070ff */
[----:B------:R1:W-:Y:S04]  /*c150*/  @!P2 STG.E.U8 desc[UR14][R10.64+0x58], R15 ;  /* 0x0000580f0a00a986 */ /* 0x0003e8000c10110e */
[----:B------:R-:W4:Y:S01]  /*c160*/  @!P1 LDG.E.U8 R8, desc[UR14][R32.64+0x59] ;  /* 0x0000590e20089981 */ /* 0x000f22000c1e1100 */
[----:B------:R-:W-:-:S05]  /*c170*/  IADD3 R13, P0, R37, 0x100, RZ ;  /* 0x00000100250d7810 */ /* 0x000fca0007f1e0ff */
[----:B------:R-:W-:Y:S01]  /*c180*/  IMAD.X R9, RZ, RZ, R39, P0 ;  /* 0x000000ffff097224 */ /* 0x000fe200000e0627 */
[----:B------:R-:W-:Y:S02]  /*c190*/  ISETP.GE.AND P0, PT, R35, 0x101, PT ;  /* 0x000001012300780c */ /* 0x000fe40003f06270 */
[----:B------:R-:W-:Y:S01]  /*c1a0*/  @!P1 IADD3 R17, P4, P5, R3, R24, R4 ;  /* 0x0000001803119210 */ /* 0x000fe20007d9e004 */
[----:B-1----:R-:W-:Y:S01]  /*c1b0*/  IMAD R10, R9, UR6, RZ ;  /* 0x00000006090a7c24 */ /* 0x002fe2000f8e02ff */
[----:B------:R-:W-:Y:S02]  /*c1c0*/  ISETP.LT.OR P2, PT, R34, 0x1, !P0 ;  /* 0x000000012200780c */ /* 0x000fe40004741670 */
[----:B0-----:R-:W-:Y:S01]  /*c1d0*/  @!P1 IADD3 R12, P3, R17, R18, RZ ;  /* 0x00000012110c9210 */ /* 0x001fe20007f7e0ff */
[--C-:B------:R-:W-:Y:S01]  /*c1e0*/  IMAD R11, R13, UR7, R10.reuse ;  /* 0x000000070d0b7c24 */ /* 0x100fe2000f8e020a */
[----:B------:R-:W-:Y:S02]  /*c1f0*/  @!P1 IADD3.X R16, R6, R36, R7, P4, P5 ;  /* 0x0000002406109210 */ /* 0x000fe400027ea407 */
[----:B------:R-:W-:-:S02]  /*c200*/  PRMT R10, RZ, 0x7610, R10 ;  /* 0x00007610ff0a7816 */ /* 0x000fc4000000000a */
[----:B----4-:R-:W-:-:S04]  /*c210*/  LOP3.LUT R8, R8, 0xff, RZ, 0xc0, !PT ;  /* 0x000000ff08087812 */ /* 0x010fc800078ec0ff */
[----:B------:R-:W-:-:S05]  /*c220*/  F2FP.F16.E4M3.UNPACK_B R8, R8 ;  /* 0x00000008ff08723e */ /* 0x000fca00020006ff */
[----:B------:R-:W-:-:S05]  /*c230*/  HADD2.F32 R8, -RZ, R8.H0_H0 ;  /* 0x20000008ff087230 */ /* 0x000fca0000004100 */
[----:B------:R-:W-:-:S04]  /*c240*/  FMUL R8, R8, UR21 ;  /* 0x0000001508087c20 */ /* 0x000fc80008400000 */
[----:B--2---:R-:W-:Y:S01]  /*c250*/  FFMA R14, R226, UR20, R8 ;  /* 0x00000014e20e7c23 */ /* 0x004fe20008000008 */
[----:B------:R-:W-:Y:S01]  /*c260*/  IMAD.WIDE.U32 R8, R13, UR6, R30 ;  /* 0x000000060d087c25 */ /* 0x000fe2000f8e001e */
[----:B------:R-:W2:Y:S02]  /*c270*/  LDL.LU R226, [R1+0x58] ;  /* 0x0000580001e27983 */ /* 0x000ea40000300800 */
[----:B------:R-:W-:Y:S01]  /*c280*/  IADD3 R8, P4, R8, UR8, RZ ;  /* 0x0000000808087c10 */ /* 0x000fe2000ff9e0ff */
[----:B------:R-:W-:Y:S01]  /*c290*/  @!P1 IMAD.X R13, R16, 0x1, R19, P3 ;  /* 0x00000001100d9824 */ /* 0x000fe200018e0613 */
[----:B------:R-:W-:Y:S01]  /*c2a0*/  F2FP.SATFINITE.E4M3.F32.PACK_AB_MERGE_C R15, RZ, R14, RZ ;  /* 0x0000000eff0f723e */ /* 0x000fe200048070ff */
[----:B------:R-:W0:Y:S01]  /*c2b0*/  @!P2 LDC.64 R16, c[0x0][0x5c0] ;  /* 0x00017000ff10ab82 */ /* 0x000e220000000a00 */
[----:B------:R-:W-:-:S03]  /*c2c0*/  IADD3.X R9, R9, UR9, R11, P4, !PT ;  /* 0x0000000909097c10 */ /* 0x000fc6000a7fe40b */
        /* <DEDUP_REMOVED lines=8> */
[----:B0----5:R-:W-:-:S03]  /*c350*/  @!P2 IADD3 R10, P1, P4, R24, R16, R2 ;  /* 0x00000010180aa210 */ /* 0x021fc60007c3e002 */
[----:B---3--:R-:W-:Y:S01]  /*c360*/  FFMA R14, R225, UR20, R11 ;  /* 0x00000014e10e7c23 */ /* 0x008fe2000800000b */
[----:B------:R-:W-:Y:S01]  /*c370*/  @!P2 IADD3.X R11, R36, R17, R5, P1, P4 ;  /* 0x00000011240ba210 */ /* 0x000fe20000fe8405 */
[----:B------:R-:W3:Y:S03]  /*c380*/  LDL.LU R225, [R1+0x5c] ;  /* 0x00005c0001e17983 */ /* 0x000ee60000300800 */
[----:B------:R-:W-:Y:S02]  /*c390*/  F2FP.SATFINITE.E4M3.F32.PACK_AB_MERGE_C R13, RZ, R14, RZ ;  /* 0x0000000eff0d723e */ /* 0x000fe400048070ff */
[----:B------:R-:W0:Y:S03]  /*c3a0*/  @!P3 LDC.64 R14, c[0x0][0x5c0] ;  /* 0x00017000ff0ebb82 */ /* 0x000e260000000a00 */
[----:B------:R1:W-:Y:S04]  /*c3b0*/  @!P2 STG.E.U8 desc[UR14][R10.64], R13 ;  /* 0x0000000d0a00a986 */ /* 0x0003e8000c10110e */
[----:B------:R-:W4:Y:S01]  /*c3c0*/  @!P3 LDG.E.U8 R12, desc[UR14][R8.64+0x1] ;  /* 0x0000010e080cb981 */ /* 0x000f22000c1e1100 */
[----:B------:R-:W-:-:S05]  /*c3d0*/  IADD3 R37, P1, R37, 0x108, RZ ;  /* 0x0000010825257810 */ /* 0x000fca0007f3e0ff */
[----:B------:R-:W-:Y:S01]  /*c3e0*/  IMAD.X R38, RZ, RZ, R39, P1 ;  /* 0x000000ffff267224 */ /* 0x000fe200008e0627 */
[----:B------:R-:W-:Y:S01]  /*c3f0*/  ISETP.GE.AND P1, PT, R35, 0x109, PT ;  /* 0x000001092300780c */ /* 0x000fe20003f26270 */
[----:B------:R-:W-:-:S03]  /*c400*/  IMAD.WIDE.U32 R30, R37, UR6, R30 ;  /* 0x00000006251e7c25 */ /* 0x000fc6000f8e001e */
[----:B------:R-:W-:Y:S01]  /*c410*/  ISETP.LT.OR P2, PT, R34, 0x1, !P1 ;  /* 0x000000012200780c */ /* 0x000fe20004f41670 */
[----:B------:R-:W-:Y:S01]  /*c420*/  IMAD R38, R38, UR6, RZ ;  /* 0x0000000626267c24 */ /* 0x000fe2000f8e02ff */
[----:B0-----:R-:W-:-:S03]  /*c430*/  @!P3 IADD3 R14, P4, P5, R24, R14, R2 ;  /* 0x0000000e180eb210 */ /* 0x001fc60007d9e002 */
[----:B------:R-:W-:Y:S01]  /*c440*/  IMAD R37, R37, UR7, R38 ;  /* 0x0000000725257c24 */ /* 0x000fe2000f8e0226 */
[----:B------:R-:W-:Y:S02]  /*c450*/  @!P3 IADD3.X R15, R36, R15, R5, P4, P5 ;  /* 0x0000000f240fb210 */ /* 0x000fe400027ea405 */
[----:B-1----:R-:W-:-:S05]  /*c460*/  IADD3 R10, P4, R30, UR8, RZ ;  /* 0x000000081e0a7c10 */ /* 0x002fca000ff9e0ff */
[----:B------:R-:W0:Y:S01]  /*c470*/  @!P2 LDC.64 R20, c[0x0][0x5c0] ;  /* 0x00017000ff14ab82 */ /* 0x000e220000000a00 */
[----:B------:R-:W-:Y:S02]  /*c480*/  IADD3.X R11, R31, UR9, R37, P4, !PT ;  /* 0x000000091f0b7c10 */ /* 0x000fe4000a7fe425 */
[----:B----4-:R-:W-:-:S04]  /*c490*/  LOP3.LUT R12, R12, 0xff, RZ, 0xc0, !PT ;  /* 0x000000ff0c0c7812 */ /* 0x010fc800078ec0ff */
[----:B------:R-:W-:-:S05]  /*c4a0*/  F2FP.F16.E4M3.UNPACK_B R12, R12 ;  /* 0x0000000cff0c723e */ /* 0x000fca00020006ff */
[----:B------:R-:W-:-:S05]  /*c4b0*/  HADD2.F32 R12, -RZ, R12.H0_H0 ;  /* 0x2000000cff0c7230 */ /* 0x000fca0000004100 */
[----:B------:R-:W-:-:S04]  /*c4c0*/  FMUL R12, R12, UR21 ;  /* 0x000000150c0c7c20 */ /* 0x000fc80008400000 */
[----:B--2---:R-:W-:Y:S01]  /*c4d0*/  FFMA R12, R226, UR20, R12 ;  /* 0x00000014e20c7c23 */ /* 0x004fe2000800000c */
[----:B------:R-:W-:Y:S01]  /*c4e0*/  @!P2 IADD3 R17, P4, P5, R3, R24, R2 ;  /* 0x000000180311a210 */ /* 0x000fe20007d9e002 */
[----:B------:R-:W2:Y:S03]  /*c4f0*/  LDL.LU R226, [R1+0x60] ;  /* 0x0000600001e27983 */ /* 0x000ea60000300800 */
[----:B------:R-:W-:Y:S01]  /*c500*/  F2FP.SATFINITE.E4M3.F32.PACK_AB_MERGE_C R19, RZ, R12, RZ ;  /* 0x0000000cff13723e */ /* 0x000fe200048070ff */
[----:B------:R-:W4:Y:S01]  /*c510*/  LDL.LU R224, [R1+0x64] ;  /* 0x0000640001e07983 */ /* 0x000f220000300800 */
[----:B------:R-:W-:-:S03]  /*c520*/  PRMT R12, RZ, 0x7610, R12 ;  /* 0x00007610ff0c7816 */ /* 0x000fc6000000000c */
[----:B------:R3:W-:Y:S04]  /*c530*/  @!P3 STG.E.U8 desc[UR14][R14.64+0x1], R19 ;  /* 0x000001130e00b986 */ /* 0x0007e8000c10110e */
[----:B------:R-:W3:Y:S01]  /*c540*/  @!P2 LDG.E.U8 R12, desc[UR14][R10.64] ;  /* 0x0000000e0a0ca981 */ /* 0x000ee2000c1e1100 */
[----:B------:R-:W-:Y:S02]  /*c550*/  ISETP.LT.OR P3, PT, R34, 0x2, !P1 ;  /* 0x000000022200780c */ /* 0x000fe40004f61670 */
[----:B------:R-:W-:Y:S02]  /*c560*/  @!P2 IADD3.X R16, R6, R36, R5, P4, P5 ;  /* 0x000000240610a210 */ /* 0x000fe400027ea405 */
[----:B---3--:R-:W-:-:S04]  /*c570*/  LOP3.LUT R12, R12, 0xff, RZ, 0xc0, !PT ;  /* 0x000000ff0c0c7812 */ /* 0x008fc800078ec0ff */
[----:B------:R-:W-:-:S05]  /*c580*/  F2FP.F16.E4M3.UNPACK_B R12, R12 ;  /* 0x0000000cff0c723e */ /* 0x000fca00020006ff */
[----:B------:R-:W-:-:S05]  /*c590*/  HADD2.F32 R12, -RZ, R12.H0_H0 ;  /* 0x2000000cff0c7230 */ /* 0x000fca0000004100 */
[----:B------:R-:W-:Y:S01]  /*c5a0*/  FMUL R13, R12, UR21 ;  /* 0x000000150c0d7c20 */ /* 0x000fe20008400000 */
[----:B0-----:R-:W-:-:S03]  /*c5b0*/  @!P2 IADD3 R12, P4, R17, R20, RZ ;  /* 0x00000014110ca210 */ /* 0x001fc60007f9e0ff */
        /* <DEDUP_REMOVED lines=45> */
[----:B---3--:R-:W-:Y:S01]  /*c890*/  FFMA R16, R225, UR20, R15 ;  /* 0x00000014e1107c23 */ /* 0x008fe2000800000f */
        /* <DEDUP_REMOVED lines=573> */
[----:B------:R-:W-:Y:S01]  /*ec70*/  ISETP.LT.OR P0, PT, R34, 0x5a, !P0 ;  /* 0x0000005a2200780c */ /* 0x000fe20004701670 */
[----:B------:R-:W2:Y:S01]  /*ec80*/  LDL.LU R226, [R1+0x10c] ;  /* 0x00010c0001e27983 */ /* 0x000ea20000300800 */
[----:B------:R-:W-:Y:S02]  /*ec90*/  F2FP.SATFINITE.E4M3.F32.PACK_AB_MERGE_C R17, RZ, R12, RZ ;  /* 0x0000000cff11723e */ /* 0x000fe400048070ff */
[----:B------:R-:W-:-:S03]  /*eca0*/  PRMT R12, RZ, 0x7610, R12 ;  /* 0x00007610ff0c7816 */ /* 0x000fc6000000000c */
[----:B------:R1:W-:Y:S04]  /*ecb0*/  @!P3 STG.E.U8 desc[UR14][R14.64+0x51], R17 ;  /* 0x000051110e00b986 */ /* 0x0003e8000c10110e */
[----:B------:R-:W4:Y:S01]  /*ecc0*/  @!P2 LDG.E.U8 R12, desc[UR14][R8.64+0x58] ;  /* 0x0000580e080ca981 */ /* 0x000f22000c1e1100 */
        /* <DEDUP_REMOVED lines=11> */
[----:B------:R4:W3:Y:S01]  /*ed80*/  @!P0 LDG.E.U8 R14, desc[UR14][R8.64+0x59] ;  /* 0x0000590e080e8981 */ /* 0x0008e2000c1e1100 */
[----:B------:R-:W-:Y:S02]  /*ed90*/  ISETP.LT.OR P2, PT, R34, 0x59, !P1 ;  /* 0x000000592200780c */ /* 0x000fe40004f41670 */
[----:B----4-:R-:W-:Y:S02]  /*eda0*/  PRMT R8, RZ, 0x7610, R8 ;  /* 0x00007610ff087816 */ /* 0x010fe40000000008 */
[----:B---3--:R-:W-:-:S04]  /*edb0*/  LOP3.LUT R14, R14, 0xff, RZ, 0xc0, !PT ;  /* 0x000000ff0e0e7812 */ /* 0x008fc800078ec0ff */
[----:B------:R-:W-:-:S05]  /*edc0*/  F2FP.F16.E4M3.UNPACK_B R14, R14 ;  /* 0x0000000eff0e723e */ /* 0x000fca00020006ff */
[----:B------:R-:W-:-:S05]  /*edd0*/  HADD2.F32 R14, -RZ, R14.H0_H0 ;  /* 0x2000000eff0e7230 */ /* 0x000fca0000004100 */
[----:B------:R-:W-:Y:S01]  /*ede0*/  FMUL R15, R14, UR21 ;  /* 0x000000150e0f7c20 */ /* 0x000fe20008400000 */
[----:B0-----:R-:W-:-:S03]  /*edf0*/  @!P0 IADD3 R14, P3, P4, R24, R18, R2 ;  /* 0x00000012180e8210 */ /* 0x001fc60007c7e002 */
[----:B------:R-:W-:Y:S01]  /*ee00*/  FFMA R16, R225, UR20, R15 ;  /* 0x00000014e1107c23 */ /* 0x000fe2000800000f */
[----:B------:R-:W-:Y:S02]  /*ee10*/  @!P0 IADD3.X R15, R36, R19, R5, P3, P4 ;  /* 0x00000013240f8210 */ /* 0x000fe40001fe8405 */
[----:B------:R-:W0:Y:S02]  /*ee20*/  @!P2 LDC.64 R18, c[0x0][0x5c0] ;  /* 0x00017000ff12ab82 */ /* 0x000e240000000a00 */
[----:B-1----:R-:W-:-:S05]  /*ee30*/  F2FP.SATFINITE.E4M3.F32.PACK_AB_MERGE_C R13, RZ, R16, RZ ;  /* 0x00000010ff0d723e */ /* 0x002fca00048070ff */
[----:B------:R1:W-:Y:S04]  /*ee40*/  @!P0 STG.E.U8 desc[UR14][R14.64+0x59], R13 ;  /* 0x0000590d0e008986 */ /* 0x0003e8000c10110e */
[----:B------:R-:W3:Y:S01]  /*ee50*/  @!P2 LDG.E.U8 R8, desc[UR14][R10.64+0x58] ;  /* 0x0000580e0a08a981 */ /* 0x000ee2000c1e1100 */
[----:B------:R-:W-:-:S04]  /*ee60*/  @!P2 IADD3 R17, P0, P3, R3, R24, R2 ;  /* 0x000000180311a210 */ /* 0x000fc80007b1e002 */
[----:B------:R-:W-:Y:S02]  /*ee70*/  @!P2 IADD3.X R16, R6, R36, R5, P0, P3 ;  /* 0x000000240610a210 */ /* 0x000fe400007e6405 */
[----:B------:R-:W-:Y:S01]  /*ee80*/  ISETP.LT.OR P1, PT, R34, 0x5a, !P1 ;  /* 0x0000005a2200780c */ /* 0x000fe20004f21670 */
[----:B------:R-:W-:Y:S01]  /*ee90*/  BSSY B1, `(.L_x_39) ;  /* 0x000000d000017945 */ /* 0x000fe20003800000 */
[----:B---3--:R-:W-:-:S04]  /*eea0*/  LOP3.LUT R8, R8, 0xff, RZ, 0xc0, !PT ;  /* 0x000000ff08087812 */ /* 0x008fc800078ec0ff */
[----:B------:R-:W-:-:S05]  /*eeb0*/  F2FP.F16.E4M3.UNPACK_B R8, R8 ;  /* 0x00000008ff08723e */ /* 0x000fca00020006ff */
[----:B------:R-:W-:-:S05]  /*eec0*/  HADD2.F32 R8, -RZ, R8.H0_H0 ;  /* 0x20000008ff087230 */ /* 0x000fca0000004100 */
[----:B------:R-:W-:Y:S01]  /*eed0*/  FMUL R9, R8, UR21 ;  /* 0x0000001508097c20 */ /* 0x000fe20008400000 */
[----:B0-----:R-:W-:-:S03]  /*eee0*/  @!P2 IADD3 R8, P4, R17, R18, RZ ;  /* 0x000000121108a210 */ /* 0x001fc60007f9e0ff */
[----:B--2---:R-:W-:Y:S02]  /*eef0*/  FFMA R12, R226, UR20, R9 ;  /* 0x00000014e20c7c23 */ /* 0x004fe40008000009 */
[----:B------:R-:W-:-:S03]  /*ef00*/  @!P2 IMAD.X R9, R16, 0x1, R19, P4 ;  /* 0x000000011009a824 */ /* 0x000fc600020e0613 */
[----:B-1----:R-:W-:-:S05]  /*ef10*/  F2FP.SATFINITE.E4M3.F32.PACK_AB_MERGE_C R13, RZ, R12, RZ ;  /* 0x0000000cff0d723e */ /* 0x002fca00048070ff */
[----:B------:R0:W-:Y:S01]  /*ef20*/  @!P2 STG.E.U8 desc[UR14][R8.64+0x58], R13 ;  /* 0x0000580d0800a986 */ /* 0x0001e2000c10110e */
[----:B------:R-:W-:Y:S01]  /*ef30*/  PRMT R12, RZ, 0x7610, R12 ;  /* 0x00007610ff0c7816 */ /* 0x000fe2000000000c */
[----:B------:R-:W-:Y:S06]  /*ef40*/  @P1 BRA `(.L_x_40) ;  /* 0x0000000000041947 */ /* 0x000fec0003800000 */
[----:B------:R1:W5:Y:S02]  /*ef50*/  LDG.E.U8 R12, desc[UR14][R10.64+0x59] ;  /* 0x0000590e0a0c7981 */ /* 0x000364000c1e1100 */
.L_x_40:
[----:B------:R-:W-:Y:S05]  /*ef60*/  BSYNC B1 ;  /* 0x0000000000017941 */ /* 0x000fea0003800000 */
.L_x_39:
[----:B------:R-:W-:Y:S05]  /*ef70*/  @P1 BRA `(.L_x_41) ;  /* 0x0000005c00b01947 */ /* 0x000fea0003800000 */
[----:B-1----:R-:W2:Y:S01]  /*ef80*/  LDL.LU R10, [R1+0x110] ;  /* 0x00011000010a7983 */ /* 0x002ea20000300800 */
[----:B-----5:R-:W-:Y:S01]  /*ef90*/  LOP3.LUT R12, R12, 0xff, RZ, 0xc0, !PT ;  /* 0x000000ff0c0c7812 */ /* 0x020fe200078ec0ff */
[----:B------:R-:W-:Y:S01]  /*efa0*/  ULDC.64 UR6, c[0x0][0x5c0] ;  /* 0x0001700000067ab9 */ /* 0x000fe20000000a00 */
[----:B0-----:R-:W-:Y:S02]  /*efb0*/  IADD3 R8, P0, P1, R3, R24, R2 ;  /* 0x0000001803087210 */ /* 0x001fe4000791e002 */
[----:B------:R-:W-:Y:S02]  /*efc0*/  F2FP.F16.E4M3.UNPACK_B R12, R12 ;  /* 0x0000000cff0c723e */ /* 0x000fe400020006ff */
[----:B------:R-:W-:Y:S02]  /*efd0*/  IADD3.X R36, R6, R36, R5, P0, P1 ;  /* 0x0000002406247210 */ /* 0x000fe400007e2405 */
[----:B------:R-:W-:Y:S01]  /*efe0*/  IADD3 R8, P0, R8, UR6, RZ ;  /* 0x0000000608087c10 */ /* 0x000fe2000ff1e0ff */
[----:B------:R-:W-:-:S03]  /*eff0*/  HADD2.F32 R12, -RZ, R12.H0_H0 ;  /* 0x2000000cff0c7230 */ /* 0x000fc60000004100 */
[----:B------:R-:W-:Y:S02]  /*f000*/  IADD3.X R9, R36, UR7, RZ, P0, !PT ;  /* 0x0000000724097c10 */ /* 0x000fe400087fe4ff */
[----:B------:R-:W-:-:S04]  /*f010*/  FMUL R12, R12, UR21 ;  /* 0x000000150c0c7c20 */ /* 0x000fc80008400000 */
[----:B--2---:R-:W-:-:S05]  /*f020*/  FFMA R12, R10, UR20, R12 ;  /* 0x000000140a0c7c23 */ /* 0x004fca000800000c */
[----:B------:R-:W-:-:S05]  /*f030*/  F2FP.SATFINITE.E4M3.F32.PACK_AB_MERGE_C R11, RZ, R12, RZ ;  /* 0x0000000cff0b723e */ /* 0x000fca00048070ff */
[----:B------:R2:W-:Y:S01]  /*f040*/  STG.E.U8 desc[UR14][R8.64+0x59], R11 ;  /* 0x0000590b08007986 */ /* 0x0005e2000c10110e */
[----:B------:R-:W-:Y:S05]  /*f050*/  BRA `(.L_x_41) ;  /* 0x0000005c00787947 */ /* 0x000fea0003800000 */
.L_x_38:
[----:B------:R-:W-:Y:S01]  /*f060*/  ISETP.GE.AND P0, PT, R35, 0x9, PT ;  /* 0x000000092300780c */ /* 0x000fe20003f06270 */
[----:B------:R-:W-:Y:S01]  /*f070*/  FMUL R226, R226, UR20 ;  /* 0x00000014e2e27c20 */ /* 0x000fe20008400000 */
[----:B-----5:R-:W-:Y:S02]  /*f080*/  LOP3.LUT R0, R0, 0xefffffff, RZ, 0xc0, !PT ;  /* 0xefffffff00007812 */ /* 0x020fe400078ec0ff */
[C---:B------:R-:W-:Y:S02]  /*f090*/  ISETP.LT.OR P5, PT, R34.reuse, 0x1, !P0 ;  /* 0x000000012200780c */ /* 0x040fe400047a1670 */
[C---:B------:R-:W-:Y:S02]  /*f0a0*/  ISETP.LT.OR P3, PT, R34.reuse, 0x2, !P0 ;  /* 0x000000022200780c */ /* 0x040fe40004761670 */
[----:B------:R-:W-:Y:S02]  /*f0b0*/  ISETP.LT.OR P2, PT, R34, 0x9, !P0 ;  /* 0x000000092200780c */ /* 0x000fe40004741670 */
[----:B------:R-:W-:-:S02]  /*f0c0*/  LOP3.LUT R25, R25, 0xffffffef, RZ, 0xc0, !PT ;  /* 0xffffffef19197812 */ /* 0x000fc400078ec0ff */
[----:B------:R-:W-:Y:S02]  /*f0d0*/  LOP3.LUT R32, R32, 0xfffffeff, RZ, 0xc0, !PT ;  /* 0xfffffeff20207812 */ /* 0x000fe400078ec0ff */
[----:B------:R-:W-:Y:S01]  /*f0e0*/  F2FP.SATFINITE.E4M3.F32.PACK_AB_MERGE_C R33, RZ, R226, RZ ;  /* 0x000000e2ff21723e */ /* 0x000fe200048070ff */
[----:B------:R-:W-:Y:S01]  /*f0f0*/  FMUL R225, R225, UR20 ;  /* 0x00000014e1e17c20 */ /* 0x000fe20008400000 */
[----:B------:R-:W-:Y:S01]  /*f100*/  FMUL R224, R224, UR20 ;  /* 0x00000014e0e07c20 */ /* 0x000fe20008400000 */
[----:B------:R-:W0:Y:S01]  /*f110*/  @!P5 LDC.64 R30, c[0x0][0x5c0] ;  /* 0x00017000ff1edb82 */ /* 0x000e220000000a00 */
[----:B------:R-:W-:Y:S01]  /*f120*/  @P5 LOP3.LUT R0, R0, 0x10000000, RZ, 0xfc, !PT ;  /* 0x1000000000005812 */ /* 0x000fe200078efcff */
[----:B------:R-:W-:Y:S01]  /*f130*/  FMUL R223, R223, UR20 ;  /* 0x00000014dfdf7c20 */ /* 0x000fe20008400000 */
[----:B------:R-:W-:Y:S01]  /*f140*/  FMUL R222, R222, UR20 ;  /* 0x00000014dede7c20 */ /* 0x000fe20008400000 */
[----:B------:R-:W-:Y:S01]  /*f150*/  FMUL R221, R221, UR20 ;  /* 0x00000014dddd7c20 */ /* 0x000fe20008400000 */
[----:B------:R-:W-:Y:S01]  /*f160*/  LOP3.LUT R0, R0, 0xf7ffffff, RZ, 0xc0, !PT ;  /* 0xf7ffffff00007812 */ /* 0x000fe200078ec0ff */
[----:B------:R-:W-:Y:S01]  /*f170*/  FMUL R220, R220, UR20 ;  /* 0x00000014dcdc7c20 */ /* 0x000fe20008400000 */
[----:B------:R-:W-:Y:S01]  /*f180*/  FMUL R219, R219, UR20 ;  /* 0x00000014dbdb7c20 */ /* 0x000fe20008400000 */
[----:B------:R-:W1:Y:S01]  /*f190*/  @!P3 LDC.64 R28, c[0x0][0x5c0] ;  /* 0x00017000ff1cbb82 */ /* 0x000e620000000a00 */
[----:B------:R-:W-:Y:S01]  /*f1a0*/  @P3 LOP3.LUT R0, R0, 0x8000000, RZ, 0xfc, !PT ;  /* 0x0800000000003812 */ /* 0x000fe200078efcff */
[----:B------:R-:W-:Y:S01]  /*f1b0*/  FMUL R218, R218, UR20 ;  /* 0x00000014dada7c20 */ /* 0x000fe20008400000 */
[----:B------:R-:W-:Y:S01]  /*f1c0*/  FMUL R217, R217, UR20 ;  /* 0x00000014d9d97c20 */ /* 0x000fe20008400000 */
[----:B------:R-:W-:Y:S01]  /*f1d0*/  FMUL R216, R216, UR20 ;  /* 0x00000014d8d87c20 */ /* 0x000fe20008400000 */
[----:B------:R-:W-:Y:S01]  /*f1e0*/  FMUL R215, R215, UR20 ;  /* 0x00000014d7d77c20 */ /* 0x000fe20008400000 */
[----:B------:R-:W-:Y:S01]  /*f1f0*/  FMUL R214, R214, UR20 ;  /* 0x00000014d6d67c20 */ /* 0x000fe20008400000 */
[----:B------:R-:W-:Y:S01]  /*f200*/  FMUL R213, R213, UR20 ;  /* 0x00000014d5d57c20 */ /* 0x000fe20008400000 */
[----:B------:R-:W2:Y:S01]  /*f210*/  @!P2 LDC.64 R26, c[0x0][0x5c0] ;  /* 0x00017000ff1aab82 */ /* 0x000ea20000000a00 */
[----:B------:R-:W-:Y:S01]  /*f220*/  FMUL R212, R212, UR20 ;  /* 0x00000014d4d47c20 */ /* 0x000fe20008400000 */
[----:B------:R-:W-:Y:S01]  /*f230*/  FMUL R211, R211, UR20 ;  /* 0x00000014d3d37c20 */ /* 0x000fe20008400000 */
[----:B------:R-:W-:Y:S01]  /*f240*/  FMUL R210, R210, UR20 ;  /* 0x00000014d2d27c20 */ /* 0x000fe20008400000 */
[----:B------:R-:W-:Y:S01]  /*f250*/  FMUL R209, R209, UR20 ;  /* 0x00000014d1d17c20 */ /* 0x000fe20008400000 */
[----:B------:R-:W-:Y:S01]  /*f260*/  FMUL R208, R208, UR20 ;  /* 0x00000014d0d07c20 */ /* 0x000fe20008400000 */
[----:B------:R-:W-:Y:S01]  /*f270*/  FMUL R207, R207, UR20 ;  /* 0x00000014cfcf7c20 */ /* 0x000fe20008400000 */
[----:B------:R-:W-:Y:S01]  /*f280*/  FMUL R206, R206, UR20 ;  /* 0x00000014cece7c20 */ /* 0x000fe20008400000 */
[--C-:B0-----:R-:W-:Y:S01]  /*f290*/  @!P5 IADD3 R30, P1, P4, R24, R30, R3.reuse ;  /* 0x0000001e181ed210 */ /* 0x101fe20007c3e003 */
[----:B------:R-:W-:Y:S01]  /*f2a0*/  FMUL R205, R205, UR20 ;  /* 0x00000014cdcd7c20 */ /* 0x000fe20008400000 */
[----:B------:R-:W-:Y:S01]  /*f2b0*/  FMUL R204, R204, UR20 ;  /* 0x00000014cccc7c20 */ /* 0x000fe20008400000 */
[----:B------:R-:W-:Y:S01]  /*f2c0*/  FMUL R203, R203, UR20 ;  /* 0x00000014cbcb7c20 */ /* 0x000fe20008400000 */
[--C-:B------:R-:W-:Y:S01]  /*f2d0*/  @!P5 IADD3.X R31, R36, R31, R6.reuse, P1, P4 ;  /* 0x0000001f241fd210 */ /* 0x100fe20000fe8406 */
[----:B------:R-:W-:Y:S01]  /*f2e0*/  FMUL R202, R202, UR20 ;  /* 0x00000014caca7c20 */ /* 0x000fe20008400000 */
[----:B------:R-:W-:Y:S01]  /*f2f0*/  ISETP.LT.OR P5, PT, R34, 0x11, !P0 ;  /* 0x000000112200780c */ /* 0x000fe200047a1670 */
[----:B------:R-:W-:Y:S01]  /*f300*/  FMUL R201, R201, UR20 ;  /* 0x00000014c9c97c20 */ /* 0x000fe20008400000 */
[--C-:B-1----:R-:W-:Y:S01]  /*f310*/  @!P3 IADD3 R28, P1, P4, R24, R28, R3.reuse ;  /* 0x0000001c181cb210 */ /* 0x102fe20007c3e003 */
[----:B------:R-:W-:Y:S01]  /*f320*/  FMUL R200, R200, UR20 ;  /* 0x00000014c8c87c20 */ /* 0x000fe20008400000 */
[----:B------:R-:W-:Y:S01]  /*f330*/  FMUL R199, R199, UR20 ;  /* 0x00000014c7c77c20 */ /* 0x000fe20008400000 */
[----:B------:R-:W-:Y:S01]  /*f340*/  FMUL R198, R198, UR20 ;  /* 0x00000014c6c67c20 */ /* 0x000fe20008400000 */
[--C-:B------:R-:W-:Y:S01]  /*f350*/  @!P3 IADD3.X R29, R36, R29, R6.reuse, P1, P4 ;  /* 0x0000001d241db210 */ /* 0x100fe20000fe8406 */
[----:B------:R-:W-:Y:S01]  /*f360*/  FMUL R197, R197, UR20 ;  /* 0x00000014c5c57c20 */ /* 0x000fe20008400000 */
[----:B------:R-:W-:Y:S01]  /*f370*/  ISETP.LT.OR P3, PT, R34, 0x12, !P0 ;  /* 0x000000122200780c */ /* 0x000fe20004761670 */
[----:B------:R-:W-:Y:S01]  /*f380*/  FMUL R196, R196, UR20 ;  /* 0x00000014c4c47c20 */ /* 0x000fe20008400000 */
[--C-:B--2---:R-:W-:Y:S01]  /*f390*/  @!P2 IADD3 R38, P1, P4, R24, R26, R3.reuse ;  /* 0x0000001a1826a210 */ /* 0x104fe20007c3e003 */
[----:B------:R-:W-:Y:S01]  /*f3a0*/  FMUL R195, R195, UR20 ;  /* 0x00000014c3c37c20 */ /* 0x000fe20008400000 */
[----:B------:R-:W-:Y:S01]  /*f3b0*/  FMUL R194, R194, UR20 ;  /* 0x00000014c2c27c20 */ /* 0x000fe20008400000 */
[----:B------:R-:W-:Y:S01]  /*f3c0*/  @P5 LOP3.LUT R25, R25, 0x10, RZ, 0xfc, !PT ;  /* 0x0000001019195812 */ /* 0x000fe200078efcff */
[----:B------:R-:W-:Y:S01]  /*f3d0*/  FMUL R193, R193, UR20 ;  /* 0x00000014c1c17c20 */ /* 0x000fe20008400000 */
[----:B------:R-:W-:Y:S01]  /*f3e0*/  @!P2 IADD3.X R39, R36, R27, R6, P1, P4 ;  /* 0x0000001b2427a210 */ /* 0x000fe20000fe8406 */
[----:B------:R-:W-:Y:S01]  /*f3f0*/  FMUL R192, R192, UR20 ;  /* 0x00000014c0c07c20 */ /* 0x000fe20008400000 */
[----:B------:R-:W-:Y:S01]  /*f400*/  ISETP.LT.OR P4, PT, R34, 0xa, !P0 ;  /* 0x0000000a2200780c */ /* 0x000fe20004781670 */
[----:B------:R-:W-:Y:S01]  /*f410*/  FMUL R191, R191, UR20 ;  /* 0x00000014bfbf7c20 */ /* 0x000fe20008400000 */
[----:B------:R-:W-:Y:S01]  /*f420*/  LOP3.LUT R25, R25, 0xffffffdf, RZ, 0xc0, !PT ;  /* 0xffffffdf19197812 */ /* 0x000fe200078ec0ff */
[----:B------:R-:W-:Y:S01]  /*f430*/  FMUL R190, R190, UR20 ;  /* 0x00000014bebe7c20 */ /* 0x000fe20008400000 */
[----:B------:R-:W-:Y:S01]  /*f440*/  FMUL R189, R189, UR20 ;  /* 0x00000014bdbd7c20 */ /* 0x000fe20008400000 */
[----:B------:R-:W-:Y:S01]  /*f450*/  FMUL R188, R188, UR20 ;  /* 0x00000014bcbc7c20 */ /* 0x000fe20008400000 */
[----:B------:R-:W-:Y:S01]  /*f460*/  @P3 LOP3.LUT R25, R25, 0x20, RZ, 0xfc, !PT ;  /* 0x0000002019193812 */ /* 0x000fe200078efcff */
[----:B------:R-:W-:Y:S01]  /*f470*/  FMUL R187, R187, UR20 ;  /* 0x00000014bbbb7c20 */ /* 0x000fe20008400000 */
[----:B------:R-:W-:Y:S01]  /*f480*/  FMUL R186, R186, UR20 ;  /* 0x00000014baba7c20 */ /* 0x000fe20008400000 */
[----:B------:R-:W-:Y:S01]  /*f490*/  FMUL R185, R185, UR20 ;  /* 0x00000014b9b97c20 */ /* 0x000fe20008400000 */
[----:B------:R-:W-:Y:S01]  /*f4a0*/  LOP3.LUT R25, R25, 0xffffffbf, RZ, 0xc0, !PT ;  /* 0xffffffbf19197812 */ /* 0x000fe200078ec0ff */
[----:B------:R-:W-:Y:S01]  /*f4b0*/  FMUL R184, R184, UR20 ;  /* 0x00000014b8b87c20 */ /* 0x000fe20008400000 */
[----:B------:R-:W-:Y:S01]  /*f4c0*/  FMUL R183, R183, UR20 ;  /* 0x00000014b7b77c20 */ /* 0x000fe20008400000 */
[----:B------:R-:W0:Y:S01]  /*f4d0*/  @!P4 LDC.64 R26, c[0x0][0x5c0] ;  /* 0x00017000ff1acb82 */ /* 0x000e220000000a00 */
[----:B------:R-:W-:Y:S01]  /*f4e0*/  FMUL R182, R182, UR20 ;  /* 0x00000014b6b67c20 */ /* 0x000fe20008400000 */
        /* <DEDUP_REMOVED lines=18> */
[----:B------:R-:W2:Y:S01]  /*f610*/  LDL.LU R226, [R1+0xc] ;  /* 0x00000c0001e27983 */ /* 0x000ea20000300800 */
[----:B0-----:R-:W-:-:S04]  /*f620*/  @!P4 IADD3 R40, P1, P6, R24, R26, R3 ;  /* 0x0000001a1828c210 */ /* 0x001fc80007e3e003 */
[----:B------:R-:W-:Y:S02]  /*f630*/  @!P4 IADD3.X R41, R36, R27, R6, P1, P6 ;  /* 0x0000001b2429c210 */ /* 0x000fe40000fec406 */
[----:B------:R-:W0:Y:S02]  /*f640*/  @!P5 LDC.64 R26, c[0x0][0x5c0] ;  /* 0x00017000ff1adb82 */ /* 0x000e240000000a00 */
[----:B0-----:R-:W-:-:S04]  /*f650*/  @!P5 IADD3 R42, P1, P6, R24, R26, R3 ;  /* 0x0000001a182ad210 */ /* 0x001fc80007e3e003 */
[----:B------:R-:W-:Y:S02]  /*f660*/  @!P5 IADD3.X R43, R36, R27, R6, P1, P6 ;  /* 0x0000001b242bd210 */ /* 0x000fe40000fec406 */
[----:B------:R-:W0:Y:S02]  /*f670*/  @!P3 LDC.64 R26, c[0x0][0x5c0] ;  /* 0x00017000ff1abb82 */ /* 0x000e240000000a00 */
[----:B0-----:R-:W-:-:S04]  /*f680*/  @!P3 IADD3 R44, P1, P6, R24, R26, R3 ;  /* 0x0000001a182cb210 */ /* 0x001fc80007e3e003 */
[----:B------:R-:W-:Y:S02]  /*f690*/  @!P3 IADD3.X R45, R36, R27, R6, P1, P6 ;  /* 0x0000001b242db210 */ /* 0x000fe40000fec406 */
[----:B------:R-:W-:-:S13]  /*f6a0*/  ISETP.LT.OR P3, PT, R34, 0x19, !P0 ;  /* 0x000000192200780c */ /* 0x000fda0004761670 */
[----:B------:R-:W0:Y:S01]  /*f6b0*/  @!P3 LDC.64 R26, c[0x0][0x5c0] ;  /* 0x00017000ff1abb82 */ /* 0x000e220000000a00 */
[----:B------:R-:W-:-:S04]  /*f6c0*/  @P3 LOP3.LUT R25, R25, 0x40, RZ, 0xfc, !PT ;  /* 0x0000004019193812 */ /* 0x000fc800078efcff */
[----:B------:R-:W-:Y:S02]  /*f6d0*/  LOP3.LUT R25, R25, 0xffffff7f, RZ, 0xc0, !PT ;  /* 0xffffff7f19197812 */ /* 0x000fe400078ec0ff */
        /* <DEDUP_REMOVED lines=104> */
[----:B------:R-:W-:-:S04]  /*fd60*/  ISETP.GE.AND P1, PT, R35, 0x81, PT ;  /* 0x000000812300780c */ /* 0x000fc80003f26270 */
        /* <DEDUP_REMOVED lines=14> */
[----:B------:R-:W-:Y:S02]  /*fe50*/  @P3 LOP3.LUT R25, R25, 0x800000, RZ, 0xfc, !PT ;  /* 0x0080000019193812 */ /* 0x000fe400078efcff */
        /* <DEDUP_REMOVED lines=22> */
[----:B------:R-:W-:Y:S02]  /*ffc0*/  ISETP.LT.OR P5, PT, R34, 0x1a, !P1 ;  /* 0x0000001a2200780c */ /* 0x000fe40004fa1670 */
[----:B------:R-:W-:Y:S02]  /*ffd0*/  @P3 LOP3.LUT R32, R32, 0x1000000, RZ, 0xfc, !PT ;  /* 0x0100000020203812 */ /* 0x000fe400078efcff */
[----:B0-----:R-:W-:-:S04]  /*ffe0*/  @!P3 IADD3 R146, P0, P6, R24, R26, R4 ;  /* 0x0000001a1892b210 */ /* 0x001fc80007e1e004 */
[----:B------:R-:W-:Y:S02]  /*fff0*/  @!P3 IADD3.X R147, R36, R27, R7, P0, P6 ;  /* 0x0000001b2493b210 */ /* 0x000fe400007ec407 */
[----:B------:R-:W-:-:S04]  /*10000*/  ISETP.GE.AND P0, PT, R35, 0x1, PT ;  /* 0x000000012300780c */ /* 0x000fc80003f06270 */
[----:B------:R-:W-:-:S13]  /*10010*/  ISETP.LT.OR P6, PT, R34, 0x1, !P0 ;  /* 0x000000012200780c */ /* 0x000fda00047c1670 */
[----:B------:R-:W0:Y:S02]  /*10020*/  @!P6 LDC.64 R26, c[0x0][0x5c0] ;  /* 0x00017000ff1aeb82 */ /* 0x000e240000000a00 */
[----:B0-----:R-:W-:-:S05]  /*10030*/  @!P6 IADD3 R26, P3, R24, R26, RZ ;  /* 0x0000001a181ae210 */ /* 0x001fca0007f7e0ff */
[----:B------:R-:W-:-:S05]  /*10040*/  @!P6 IMAD.X R27, R36, 0x1, R27, P3 ;  /* 0x00000001241be824 */ /* 0x000fca00018e061b */
[----:B------:R0:W-:Y:S02]  /*10050*/  @!P6 STG.E.U8 desc[UR14][R26.64], R33 ;  /* 0x000000211a00e986 */ /* 0x0001e4000c10110e */
[----:B0-----:R-:W0:Y:S02]  /*10060*/  @!P5 LDC.64 R26, c[0x0][0x5c0] ;  /* 0x00017000ff1adb82 */ /* 0x001e240000000a00 */
[----:B0-----:R-:W-:-:S04]  /*10070*/  @!P5 IADD3 R136, P3, P6, R24, R26, R4 ;  /* 0x0000001a1888d210 */ /* 0x001fc80007e7e004 */
[----:B------:R-:W-:Y:S02]  /*10080*/  @!P5 IADD3.X R137, R36, R27, R7, P3, P6 ;  /* 0x0000001b2489d210 */ /* 0x000fe40001fec407 */
[----:B------:R-:W-:-:S13]  /*10090*/  ISETP.LT.OR P6, PT, R34, 0x2, !P0 ;  /* 0x000000022200780c */ /* 0x000fda00047c1670 */
[----:B------:R-:W0:Y:S01]  /*100a0*/  @!P6 LDC.64 R26, c[0x0][0x5c0] ;  /* 0x00017000ff1aeb82 */ /* 0x000e220000000a00 */
[----:B------:R-:W-:-:S04]  /*100b0*/  LOP3.LUT R32, R32, 0xff7fffff, RZ, 0xc0, !PT ;  /* 0xff7fffff20207812 */ /* 0x000fc800078ec0ff */
[----:B------:R-:W-:Y:S02]  /*100c0*/  @P5 LOP3.LUT R32, R32, 0x800000, RZ, 0xfc, !PT ;  /* 0x0080000020205812 */ /* 0x000fe400078efcff */
[----:B------:R-:W-:Y:S02]  /*100d0*/  ISETP.LT.OR P5, PT, R34, 0x21, !P1 ;  /* 0x000000212200780c */ /* 0x000fe40004fa1670 */
[----:B------:R-:W-:Y:S02]  /*100e0*/  F2FP.SATFINITE.E4M3.F32.PACK_AB_MERGE_C R225, RZ, R225, RZ ;  /* 0x000000e1ffe1723e */ /* 0x000fe400048070ff */
[----:B0-----:R-:W-:-:S05]  /*100f0*/  @!P6 IADD3 R26, P3, R24, R26, RZ ;  /* 0x0000001a181ae210 */ /* 0x001fca0007f7e0ff */
[----:B------:R-:W-:-:S05]  /*10100*/  @!P6 IMAD.X R27, R36, 0x1, R27, P3 ;  /* 0x00000001241be824 */ /* 0x000fca00018e061b */
[----:B------:R0:W-:Y:S02]  /*10110*/  @!P6 STG.E.U8 desc[UR14][R26.64+0x1], R225 ;  /* 0x000001e11a00e986 */ /* 0x0001e4000c10110e */
[----:B0-----:R-:W0:Y:S01]  /*10120*/  @!P5 LDC.64 R26, c[0x0][0x5c0] ;  /* 0x00017000ff1adb82 */ /* 0x001e220000000a00 */
[----:B------:R-:W-:Y:S01]  /*10130*/  LOP3.LUT R0, R0, 0xfffffffe, RZ, 0xc0, !PT ;  /* 0xfffffffe00007812 */ /* 0x000fe200078ec0ff */
[----:B------:R-:W3:Y:S01]  /*10140*/  LDL.LU R225, [R1+0x8] ;  /* 0x0000080001e17983 */ /* 0x000ee20000300800 */
[----:B0-----:R-:W-:-:S04]  /*10150*/  @!P5 IADD3 R134, P3, P6, R24, R26, R4 ;  /* 0x0000001a1886d210 */ /* 0x001fc80007e7e004 */
[----:B------:R-:W-:Y:S02]  /*10160*/  @!P5 IADD3.X R135, R36, R27, R7, P3, P6 ;  /* 0x0000001b2487d210 */ /* 0x000fe40001fec407 */
[----:B------:R-:W-:Y:S02]  /*10170*/  ISETP.LT.OR P3, PT, R34, 0x22, !P1 ;  /* 0x000000222200780c */ /* 0x000fe40004f61670 */
[----:B------:R-:W-:-:S11]  /*10180*/  @P5 LOP3.LUT R0, R0, 0x1, RZ, 0xfc, !PT ;  /* 0x0000000100005812 */ /* 0x000fd600078efcff */
[----:B------:R-:W0:Y:S01]  /*10190*/  @!P3 LDC.64 R26, c[0x0][0x5c0] ;  /* 0x00017000ff1abb82 */ /* 0x000e220000000a00 */
[----:B------:R-:W-:Y:S02]  /*101a0*/  LOP3.LUT P5, RZ, R0, 0x10000000, RZ, 0xc0, !PT ;  /* 0x1000000000ff7812 */ /* 0x000fe400078ac0ff */
[----:B------:R-:W-:Y:S02]  /*101b0*/  F2FP.SATFINITE.E4M3.F32.PACK_AB_MERGE_C R33, RZ, R224, RZ ;  /* 0x000000e0ff21723e */ /* 0x000fe400048070ff */
[----:B------:R-:W-:Y:S01]  /*101c0*/  LOP3.LUT R32, R32, 0x7fffffff, RZ, 0xc0, !PT ;  /* 0x7fffffff20207812 */ /* 0x000fe200078ec0ff */
[----:B------:R-:W4:Y:S03]  /*101d0*/  LDL.LU R224, [R1] ;  /* 0x0000000001e07983 */ /* 0x000f260000300800 */
[----:B------:R-:W-:-:S05]  /*101e0*/  @P3 LOP3.LUT R32, R32, 0x80000000, RZ, 0xfc, !PT ;  /* 0x8000000020203812 */ /* 0x000fca00078efcff */
[----:B------:R1:W-:Y:S01]  /*101f0*/  @!P5 STG.E.U8 desc[UR14][R30.64], R33 ;  /* 0x000000211e00d986 */ /* 0x0003e2000c10110e */
[----:B0-----:R-:W-:-:S04]  /*10200*/  @!P3 IADD3 R118, P5, P6, R24, R26, R4 ;  /* 0x0000001a1876b210 */ /* 0x001fc80007ebe004 */
[----:B------:R-:W-:Y:S02]  /*10210*/  @!P3 IADD3.X R119, R36, R27, R7, P5, P6 ;  /* 0x0000001b2477b210 */ /* 0x000fe40002fec407 */
[----:B------:R-:W-:-:S13]  /*10220*/  ISETP.LT.OR P3, PT, R34, 0x29, !P1 ;  /* 0x000000292200780c */ /* 0x000fda0004f61670 */
[----:B------:R-:W0:Y:S01]  /*10230*/  @!P3 LDC.64 R26, c[0x0][0x5c0] ;  /* 0x00017000ff1abb82 */ /* 0x000e220000000a00 */
[----:B------:R-:W-:-:S04]  /*10240*/  LOP3.LUT R0, R0, 0xfffffeff, RZ, 0xc0, !PT ;  /* 0xfffffeff00007812 */ /* 0x000fc800078ec0ff */
[----:B------:R-:W-:Y:S02]  /*10250*/  @P3 LOP3.LUT R0, R0, 0x100, RZ, 0xfc, !PT ;  /* 0x0000010000003812 */ /* 0x000fe400078efcff */
[----:B------:R-:W-:Y:S02]  /*10260*/  F2FP.SATFINITE.E4M3.F32.PACK_AB_MERGE_C R223, RZ, R223, RZ ;  /* 0x000000dfffdf723e */ /* 0x000fe400048070ff */
[----:B0-----:R-:W-:-:S04]  /*10270*/  @!P3 IADD3 R132, P5, P6, R24, R26, R4 ;  /* 0x0000001a1884b210 */ /* 0x001fc80007ebe004 */
[----:B------:R-:W-:Y:S02]  /*10280*/  @!P3 IADD3.X R133, R36, R27, R7, P5, P6 ;  /* 0x0000001b2485b210 */ /* 0x000fe40002fec407 */
[----:B------:R-:W-:-:S13]  /*10290*/  LOP3.LUT P3, RZ, R0, 0x8000000, RZ, 0xc0, !PT ;  /* 0x0800000000ff7812 */ /* 0x000fda000786c0ff */
[----:B------:R0:W-:Y:S01]  /*102a0*/  @!P3 STG.E.U8 desc[UR14][R28.64+0x1], R223 ;  /* 0x000001df1c00b986 */ /* 0x0001e2000c10110e */
[C---:B------:R-:W-:Y:S02]  /*102b0*/  ISETP.LT.OR P3, PT, R34.reuse, 0x9, !P0 ;  /* 0x000000092200780c */ /* 0x040fe40004761670 */
[----:B------:R-:W-:Y:S02]  /*102c0*/  ISETP.LT.OR P6, PT, R34, 0x2a, !P1 ;  /* 0x0000002a2200780c */ /* 0x000fe40004fc1670 */
[----:B-1----:R-:W-:Y:S02]  /*102d0*/  F2FP.SATFINITE.E4M3.F32.PACK_AB_MERGE_C R31, RZ, R222, RZ ;  /* 0x000000deff1f723e */ /* 0x002fe400048070ff */
[----:B------:R-:W-:Y:S02]  /*102e0*/  LOP3.LUT R0, R0, 0xffffffbf, RZ, 0xc0, !PT ;  /* 0xffffffbf00007812 */ /* 0x000fe400078ec0ff */
[----:B------:R-:W-:Y:S02]  /*102f0*/  F2FP.SATFINITE.E4M3.F32.PACK_AB_MERGE_C R221, RZ, R221, RZ ;  /* 0x000000ddffdd723e */ /* 0x000fe400048070ff */
[----:B------:R-:W-:Y:S01]  /*10300*/  F2FP.SATFINITE.E4M3.F32.PACK_AB_MERGE_C R219, RZ, R219, RZ ;  /* 0x000000dbffdb723e */ /* 0x000fe200048070ff */
[----:B------:R-:W-:Y:S01]  /*10310*/  FMUL R19, R19, UR20 ;  /* 0x0000001413137c20 */ /* 0x000fe20008400000 */
[----:B------:R-:W-:Y:S01]  /*10320*/  F2FP.SATFINITE.E4M3.F32.PACK_AB_MERGE_C R217, RZ, R217, RZ ;  /* 0x000000d9ffd9723e */ /* 0x000fe200048070ff */
[----:B------:R-:W1:Y:S01]  /*10330*/  @!P3 LDC.64 R26, c[0x0][0x5c0] ;  /* 0x00017000ff1abb82 */ /* 0x000e620000000a00 */
[----:B------:R-:W-:Y:S01]  /*10340*/  F2FP.SATFINITE.E4M3.F32.PACK_AB_MERGE_C R215, RZ, R215, RZ ;  /* 0x000000d7ffd7723e */ /* 0x000fe200048070ff */
[----:B0-----:R-:W2:Y:S01]  /*10350*/  LDL.LU R223, [R1+0x10] ;  /* 0x0000100001df7983 */ /* 0x001ea20000300800 */
[----:B------:R-:W-:-:S02]  /*10360*/  @P6 LOP3.LUT R0, R0, 0x40, RZ, 0xfc, !PT ;  /* 0x0000004000006812 */ /* 0x000fc400078efcff */
[----:B------:R-:W-:Y:S01]  /*10370*/  F2FP.SATFINITE.E4M3.F32.PACK_AB_MERGE_C R29, RZ, R220, RZ ;  /* 0x000000dcff1d723e */ /* 0x000fe200048070ff */
[----:B------:R-:W3:Y:S01]  /*10380*/  LDL.LU R222, [R1+0x4] ;  /* 0x0000040001de7983 */ /* 0x000ee20000300800 */
[----:B-1----:R-:W-:-:S05]  /*10390*/  @!P3 IADD3 R26, P5, R24, R26, RZ ;  /* 0x0000001a181ab210 */ /* 0x002fca0007fbe0ff */
[----:B------:R-:W-:-:S05]  /*103a0*/  @!P3 IMAD.X R27, R36, 0x1, R27, P5 ;  /* 0x00000001241bb824 */ /* 0x000fca00028e061b */
[----:B------:R0:W-:Y:S02]  /*103b0*/  @!P3 STG.E.U8 desc[UR14][R26.64+0x8], R31 ;  /* 0x0000081f1a00b986 */ /* 0x0001e4000c10110e */
[----:B0-----:R-:W0:Y:S02]  /*103c0*/  @!P6 LDC.64 R26, c[0x0][0x5c0] ;  /* 0x00017000ff1aeb82 */ /* 0x001e240000000a00 */
[----:B0-----:R-:W-:-:S04]  /*103d0*/  @!P6 IADD3 R112, P3, P5, R24, R26, R4 ;  /* 0x0000001a1870e210 */ /* 0x001fc80007d7e004 */
[----:B------:R-:W-:Y:S02]  /*103e0*/  @!P6 IADD3.X R113, R36, R27, R7, P3, P5 ;  /* 0x0000001b2471e210 */ /* 0x000fe40001fea407 */
[----:B------:R-:W-:-:S13]  /*103f0*/  ISETP.LT.OR P3, PT, R34, 0xa, !P0 ;  /* 0x0000000a2200780c */ /* 0x000fda0004761670 */
[----:B------:R-:W0:Y:S01]  /*10400*/  @!P3 LDC.64 R26, c[0x0][0x5c0] ;  /* 0x00017000ff1abb82 */ /* 0x000e220000000a00 */
[----:B------:R-:W-:Y:S02]  /*10410*/  ISETP.LT.OR P6, PT, R34, 0x31, !P1 ;  /* 0x000000312200780c */ /* 0x000fe40004fc1670 */
[----:B0-----:R-:W-:-:S05]  /*10420*/  @!P3 IADD3 R26, P5, R24, R26, RZ ;  /* 0x0000001a181ab210 */ /* 0x001fca0007fbe0ff */
[----:B------:R-:W-:-:S05]  /*10430*/  @!P3 IMAD.X R27, R36, 0x1, R27, P5 ;  /* 0x00000001241bb824 */ /* 0x000fca00028e061b */
[----:B------:R0:W-:Y:S02]  /*10440*/  @!P3 STG.E.U8 desc[UR14][R26.64+0x9], R221 ;  /* 0x000009dd1a00b986 */ /* 0x0001e4000c10110e */
[----:B0-----:R-:W0:Y:S01]  /*10450*/  @!P6 LDC.64 R26, c[0x0][0x5c0] ;  /* 0x00017000ff1aeb82 */ /* 0x001e220000000a00 */
[----:B------:R-:W-:Y:S01]  /*10460*/  LOP3.LUT R0, R0, 0xfffff7ff, RZ, 0xc0, !PT ;  /* 0xfffff7ff00007812 */ /* 0x000fe200078ec0ff */
[----:B------:R-:W-:Y:S01]  /*10470*/  FMUL R18, R18, UR20 ;  /* 0x0000001412127c20 */ /* 0x000fe20008400000 */
[----:B------:R-:W-:Y:S01]  /*10480*/  F2FP.SATFINITE.E4M3.F32.PACK_AB_MERGE_C R213, RZ, R213, RZ ;  /* 0x000000d5ffd5723e */ /* 0x000fe200048070ff */
[----:B------:R-:W-:Y:S01]  /*10490*/  FMUL R17, R17, UR20 ;  /* 0x0000001411117c20 */ /* 0x000fe20008400000 */
[----:B------:R-:W-:Y:S01]  /*104a0*/  @P6 LOP3.LUT R0, R0, 0x800, RZ, 0xfc, !PT ;  /* 0x0000080000006812 */ /* 0x000fe200078efcff */
[----:B------:R-:W-:Y:S01]  /*104b0*/  FMUL R16, R16, UR20 ;  /* 0x0000001410107c20 */ /* 0x000fe20008400000 */
[----:B------:R-:W-:Y:S01]  /*104c0*/  LOP3.LUT R32, R32, 0xbfffffff, RZ, 0xc0, !PT ;  /* 0xbfffffff20207812 */ /* 0x000fe200078ec0ff */
[----:B------:R-:W-:Y:S01]  /*104d0*/  FMUL R15, R15, UR20 ;  /* 0x000000140f0f7c20 */ /* 0x000fe20008400000 */
[----:B------:R-:W-:Y:S01]  /*104e0*/  F2FP.SATFINITE.E4M3.F32.PACK_AB_MERGE_C R211, RZ, R211, RZ ;  /* 0x000000d3ffd3723e */ /* 0x000fe200048070ff */
        /* <DEDUP_REMOVED lines=10> */
[----:B------:R-:W2:Y:S01]  /*10590*/  LDL.LU R221, [R1+0x14] ;  /* 0x0000140001dd7983 */ /* 0x000ea20000300800 */
[----:B0-----:R-:W-:-:S04]  /*105a0*/  @!P6 IADD3 R110, P3, P5, R24, R26, R4 ;  /* 0x0000001a186ee210 */ /* 0x001fc80007d7e004 */
[----:B------:R-:W-:Y:S02]  /*105b0*/  @!P6 IADD3.X R111, R36, R27, R7, P3, P5 ;  /* 0x0000001b246fe210 */ /* 0x000fe40001fea407 */
[----:B------:R-:W-:-:S13]  /*105c0*/  ISETP.LT.OR P6, PT, R34, 0x32, !P1 ;  /* 0x000000322200780c */ /* 0x000fda0004fc1670 */
[----:B------:R-:W0:Y:S01]  /*105d0*/  @!P6 LDC.64 R26, c[0x0][0x5c0] ;  /* 0x00017000ff1aeb82 */ /* 0x000e220000000a00 */
[----:B------:R1:W-:Y:S01]  /*105e0*/  @!P2 STG.E.U8 desc[UR14][R38.64+0x8], R29 ;  /* 0x0000081d2600a986 */ /* 0x0003e2000c10110e */
[----:B------:R-:W-:-:S04]  /*105f0*/  LOP3.LUT R0, R0, 0xfffffbff, RZ, 0xc0, !PT ;  /* 0xfffffbff00007812 */ /* 0x000fc800078ec0ff */
[----:B------:R-:W-:Y:S02]  /*10600*/  @P6 LOP3.LUT R0, R0, 0x400, RZ, 0xfc, !PT ;  /* 0x0000040000006812 */ /* 0x000fe400078efcff */
[----:B0-----:R-:W-:-:S04]  /*10610*/  @!P6 IADD3 R106, P2, P3, R24, R26, R4 ;  /* 0x0000001a186ae210 */ /* 0x001fc80007b5e004 */
[----:B------:R-:W-:Y:S02]  /*10620*/  @!P6 IADD3.X R107, R36, R27, R7, P2, P3 ;  /* 0x0000001b246be210 */ /* 0x000fe400017e6407 */
[----:B------:R-:W-:-:S13]  /*10630*/  ISETP.LT.OR P6, PT, R34, 0x39, !P1 ;  /* 0x000000392200780c */ /* 0x000fda0004fc1670 */
[----:B------:R-:W0:Y:S02]  /*10640*/  @!P6 LDC.64 R26, c[0x0][0x5c0] ;  /* 0x00017000ff1aeb82 */ /* 0x000e240000000a00 */
[----:B0-----:R-:W-:-:S04]  /*10650*/  @!P6 IADD3 R108, P2, P3, R24, R26, R4 ;  /* 0x0000001a186ce210 */ /* 0x001fc80007b5e004 */
[----:B------:R-:W-:Y:S02]  /*10660*/  @!P6 IADD3.X R109, R36, R27, R7, P2, P3 ;  /* 0x0000001b246de210 */ /* 0x000fe400017e6407 */
[----:B------:R-:W-:-:S13]  /*10670*/  ISETP.LT.OR P2, PT, R34, 0x11, !P0 ;  /* 0x000000112200780c */ /* 0x000fda0004741670 */
[----:B------:R-:W0:Y:S01]  /*10680*/  @!P2 LDC.64 R26, c[0x0][0x5c0] ;  /* 0x00017000ff1aab82 */ /* 0x000e220000000a00 */
[----:B------:R-:W-:Y:S01]  /*10690*/  @!P4 STG.E.U8 desc[UR14][R40.64+0x9], R219 ;  /* 0x000009db2800c986 */ /* 0x000fe2000c10110e */
[----:B------:R-:W-:Y:S02]  /*106a0*/  ISETP.LT.OR P4, PT, R34, 0x3a, !P1 ;  /* 0x0000003a2200780c */ /* 0x000fe40004f81670 */
[----:B-1----:R-:W-:Y:S02]  /*106b0*/  F2FP.SATFINITE.E4M3.F32.PACK_AB_MERGE_C R29, RZ, R218, RZ ;  /* 0x000000daff1d723e */ /* 0x002fe400048070ff */
[----:B0-----:R-:W-:-:S05]  /*106c0*/  @!P2 IADD3 R26, P3, R24, R26, RZ ;  /* 0x0000001a181aa210 */ /* 0x001fca0007f7e0ff */
[----:B------:R-:W-:-:S05]  /*106d0*/  @!P2 IMAD.X R27, R36, 0x1, R27, P3 ;  /* 0x00000001241ba824 */ /* 0x000fca00018e061b */
[----:B------:R0:W-:Y:S02]  /*106e0*/  @!P2 STG.E.U8 desc[UR14][R26.64+0x10], R29 ;  /* 0x0000101d1a00a986 */ /* 0x0001e4000c10110e */
[----:B0-----:R-:W0:Y:S02]  /*106f0*/  @!P4 LDC.64 R26, c[0x0][0x5c0] ;  /* 0x00017000ff1acb82 */ /* 0x001e240000000a00 */
[----:B0-----:R-:W-:-:S04]  /*10700*/  @!P4 IADD3 R104, P2, P3, R24, R26, R4 ;  /* 0x0000001a1868c210 */ /* 0x001fc80007b5e004 */
[----:B------:R-:W-:Y:S02]  /*10710*/  @!P4 IADD3.X R105, R36, R27, R7, P2, P3 ;  /* 0x0000001b2469c210 */ /* 0x000fe400017e6407 */
[----:B------:R-:W-:Y:S02]  /*10720*/  ISETP.LT.OR P2, PT, R34, 0x12, !P0 ;  /* 0x000000122200780c */ /* 0x000fe40004741670 */
[----:B------:R-:W-:-:S11]  /*10730*/  LOP3.LUT R0, R0, 0xfffffdff, RZ, 0xc0, !PT ;  /* 0xfffffdff00007812 */ /* 0x000fd600078ec0ff */
[----:B------:R-:W0:Y:S01]  /*10740*/  @!P2 LDC.64 R26, c[0x0][0x5c0] ;  /* 0x00017000ff1aab82 */ /* 0x000e220000000a00 */
[----:B------:R-:W-:-:S04]  /*10750*/  @P6 LOP3.LUT R0, R0, 0x200, RZ, 0xfc, !PT ;  /* 0x0000020000006812 */ /* 0x000fc800078efcff */
[----:B------:R-:W-:-:S04]  /*10760*/  LOP3.LUT R0, R0, 0xffffff7f, RZ, 0xc0, !PT ;  /* 0xffffff7f00007812 */ /* 0x000fc800078ec0ff */
[----:B------:R-:W-:Y:S02]  /*10770*/  @P4 LOP3.LUT R0, R0, 0x80, RZ, 0xfc, !PT ;  /* 0x0000008000004812 */ /* 0x000fe400078efcff */
[----:B------:R-:W-:Y:S02]  /*10780*/  ISETP.LT.OR P4, PT, R34, 0x41, !P1 ;  /* 0x000000412200780c */ /* 0x000fe40004f81670 */
[----:B0-----:R-:W-:-:S05]  /*10790*/  @!P2 IADD3 R26, P3, R24, R26, RZ ;  /* 0x0000001a181aa210 */ /* 0x001fca0007f7e0ff */
[----:B------:R-:W-:-:S05]  /*107a0*/  @!P2 IMAD.X R27, R36, 0x1, R27, P3 ;  /* 0x00000001241ba824 */ /* 0x000fca00018e061b */
[----:B------:R0:W-:Y:S02]  /*107b0*/  @!P2 STG.E.U8 desc[UR14][R26.64+0x11], R217 ;  /* 0x000011d91a00a986 */ /* 0x0001e4000c10110e */
[----:B0-----:R-:W0:Y:S01]  /*107c0*/  @!P4 LDC.64 R26, c[0x0][0x5c0] ;  /* 0x00017000ff1acb82 */ /* 0x001e220000000a00 */
[----:B------:R-:W-:-:S04]  /*107d0*/  LOP3.LUT R0, R0, 0xffffffdf, RZ, 0xc0, !PT ;  /* 0xffffffdf00007812 */ /* 0x000fc800078ec0ff */
[----:B------:R-:W-:Y:S02]  /*107e0*/  @P4 LOP3.LUT R0, R0, 0x20, RZ, 0xfc, !PT ;  /* 0x0000002000004812 */ /* 0x000fe400078efcff */
[----:B0-----:R-:W-:-:S04]  /*107f0*/  @!P4 IADD3 R98, P2, P3, R24, R26, R4 ;  /* 0x0000001a1862c210 */ /* 0x001fc80007b5e004 */
[----:B------:R-:W-:Y:S02]  /*10800*/  @!P4 IADD3.X R99, R36, R27, R7, P2, P3 ;  /* 0x0000001b2463c210 */ /* 0x000fe400017e6407 */
[----:B------:R-:W-:-:S13]  /*10810*/  ISETP.LT.OR P4, PT, R34, 0x42, !P1 ;  /* 0x000000422200780c */ /* 0x000fda0004f81670 */
[----:B------:R-:W0:Y:S01]  /*10820*/  @!P4 LDC.64 R26, c[0x0][0x5c0] ;  /* 0x00017000ff1acb82 */ /* 0x000e220000000a00 */
        /* <DEDUP_REMOVED lines=10> */
[C---:B------:R-:W-:Y:S02]  /*108d0*/  LOP3.LUT P5, RZ, R25.reuse, 0x10, RZ, 0xc0, !PT ;  /* 0x0000001019ff7812 */ /* 0x040fe400078ac0ff */
[----:B------:R-:W-:Y:S02]  /*108e0*/  LOP3.LUT R0, R0, 0xfffffff7, RZ, 0xc0, !PT ;  /* 0xfffffff700007812 */ /* 0x000fe400078ec0ff */
[----:B------:R-:W-:Y:S02]  /*108f0*/  LOP3.LUT P6, RZ, R25, 0x20, RZ, 0xc0, !PT ;  /* 0x0000002019ff7812 */ /* 0x000fe400078cc0ff */
[----:B------:R-:W-:Y:S02]  /*10900*/  @P4 LOP3.LUT R0, R0, 0x8, RZ, 0xfc, !PT ;  /* 0x0000000800004812 */ /* 0x000fe400078efcff */
[----:B------:R-:W-:Y:S02]  /*10910*/  ISETP.LT.OR P4, PT, R34, 0x4a, !P1 ;  /* 0x0000004a2200780c */ /* 0x000fe40004f81670 */
[----:B------:R-:W-:-:S05]  /*10920*/  F2FP.SATFINITE.E4M3.F32.PACK_AB_MERGE_C R29, RZ, R216, RZ ;  /* 0x000000d8ff1d723e */ /* 0x000fca00048070ff */
[----:B------:R1:W-:Y:S01]  /*10930*/  @!P5 STG.E.U8 desc[UR14][R42.64+0x10], R29 ;  /* 0x0000101d2a00d986 */ /* 0x0003e2000c10110e */
[----:B0-----:R-:W-:Y:S02]  /*10940*/  @!P2 IADD3 R26, P3, R24, R26, RZ ;  /* 0x0000001a181aa210 */ /* 0x001fe40007f7e0ff */
[----:B-1----:R-:W-:-:S03]  /*10950*/  F2FP.SATFINITE.E4M3.F32.PACK_AB_MERGE_C R29, RZ, R214, RZ ;  /* 0x000000d6ff1d723e */ /* 0x002fc600048070ff */
[----:B------:R-:W-:Y:S01]  /*10960*/  @!P2 IMAD.X R27, R36, 0x1, R27, P3 ;  /* 0x00000001241ba824 */ /* 0x000fe200018e061b */
[----:B------:R-:W-:Y:S04]  /*10970*/  @!P6 STG.E.U8 desc[UR14][R44.64+0x11], R215 ;  /* 0x000011d72c00e986 */ /* 0x000fe8000c10110e */
        /* <DEDUP_REMOVED lines=47> */
[----:B0-----:R-:W-:-:S05]  /*10c70*/  @!P1 IADD3 R26, P2, R24, R26, RZ ;  /* 0x0000001a181a9210 */ /* 0x001fca0007f5e0ff */
[----:B------:R-:W-:-:S05]  /*10c80*/  @!P1 IMAD.X R27, R36, 0x1, R27, P2 ;  /* 0x00000001241b9824 */ /* 0x000fca00010e061b */
[----:B------:R0:W-:Y:S01]  /*10c90*/  @!P1 STG.E.U8 desc[UR14][R26.64+0x21], R209 ;  /* 0x000021d11a009986 */ /* 0x0001e2000c10110e */
[----:B------:R-:W-:-:S04]  /*10ca0*/  ISETP.GE.AND P1, PT, R35, 0x101, PT ;  /* 0x000001012300780c */ /* 0x000fc80003f26270 */
[----:B------:R-:W-:-:S13]  /*10cb0*/  ISETP.LT.OR P4, PT, R34, 0x1, !P1 ;  /* 0x000000012200780c */ /* 0x000fda0004f81670 */
        /* <DEDUP_REMOVED lines=85> */
[----:B------:R-:W-:Y:S02]  /*11210*/  ISETP.LT.OR P4, PT, R34, 0x22, !P1 ;  /* 0x000000222200780c */ /* 0x000fe40004f81670 */
[----:B------:R-:W-:-:S11]  /*11220*/  LOP3.LUT P5, RZ, R25, 0x1000, RZ, 0xc0, !PT ;  /* 0x0000100019ff7812 */ /* 0x000fd600078ac0ff */
[----:B------:R-:W0:Y:S01]  /*11230*/  @!P4 LDC.64 R26, c[0x0][0x5c0] ;  /* 0x00017000ff1acb82 */ /* 0x000e220000000a00 */
[----:B------:R-:W-:Y:S02]  /*11240*/  F2FP.SATFINITE.E4M3.F32.PACK_AB_MERGE_C R29, RZ, R200, RZ ;  /* 0x000000c8ff1d723e */ /* 0x000fe400048070ff */
[----:B------:R-:W-:-:S03]  /*11250*/  LOP3.LUT R32, R32, 0xffff7fff, RZ, 0xc0, !PT ;  /* 0xffff7fff20207812 */ /* 0x000fc600078ec0ff */
[----:B------:R0:W-:Y:S01]  /*11260*/  @!P5 STG.E.U8 desc[UR14][R58.64+0x30], R29 ;  /* 0x0000301d3a00d986 */ /* 0x0001e2000c10110e */
        /* <DEDUP_REMOVED lines=9> */
[----:B------:R-:W-:Y:S02]  /*11300*/  LOP3.LUT R32, R32, 0xffffbfff, RZ, 0xc0, !PT ;  /* 0xffffbfff20207812 */ /* 0x000fe400078ec0ff */
[----:B------:R-:W-:Y:S02]  /*11310*/  LOP3.LUT P6, RZ, R25, 0x2000, RZ, 0xc0, !PT ;  /* 0x0000200019ff7812 */ /* 0x000fe400078cc0ff */
[----:B------:R-:W-:Y:S02]  /*11320*/  @P4 LOP3.LUT R32, R32, 0x4000, RZ, 0xfc, !PT ;  /* 0x0000400020204812 */ /* 0x000fe400078efcff */
[----:B------:R-:W-:Y:S02]  /*11330*/  ISETP.LT.OR P4, PT, R34, 0x2a, !P1 ;  /* 0x0000002a2200780c */ /* 0x000fe40004f81670 */
[----:B------:R-:W-:Y:S02]  /*11340*/  F2FP.SATFINITE.E4M3.F32.PACK_AB_MERGE_C R199, RZ, R199, RZ ;  /* 0x000000c7ffc7723e */ /* 0x000fe400048070ff */
[----:B------:R-:W-:-:S02]  /*11350*/  F2FP.SATFINITE.E4M3.F32.PACK_AB_MERGE_C R29, RZ, R198, RZ ;  /* 0x000000c6ff1d723e */ /* 0x000fc400048070ff */
[----:B0-----:R-:W-:-:S03]  /*11360*/  @!P2 IADD3 R26, P3, R24, R26, RZ ;  /* 0x0000001a181aa210 */ /* 0x001fc60007f7e0ff */
[----:B------:R-:W-:Y:S02]  /*11370*/  @!P6 STG.E.U8 desc[UR14][R86.64+0x31], R199 ;  /* 0x000031c75600e986 */ /* 0x000fe4000c10110e */
        /* <DEDUP_REMOVED lines=36> */
[----:B------:R-:W-:-:S02]  /*115c0*/  F2FP.SATFINITE.E4M3.F32.PACK_AB_MERGE_C R29, RZ, R196, RZ ;  /* 0x000000c4ff1d723e */ /* 0x000fc400048070ff */
[----:B------:R-:W-:-:S03]  /*115d0*/  F2FP.SATFINITE.E4M3.F32.PACK_AB_MERGE_C R195, RZ, R195, RZ ;  /* 0x000000c3ffc3723e */ /* 0x000fc600048070ff */
        /* <DEDUP_REMOVED lines=36> */
[----:B------:R-:W-:Y:S02]  /*11820*/  LOP3.LUT P6, RZ, R25, 0x8, RZ, 0xc0, !PT ;  /* 0x0000000819ff7812 */ /* 0x000fe400078cc0ff */
[----:B------:R-:W-:Y:S02]  /*11830*/  ISETP.LT.OR P4, PT, R34, 0x4a, !P1 ;  /* 0x0000004a2200780c */ /* 0x000fe40004f81670 */
[----:B------:R-:W-:Y:S02]  /*11840*/  F2FP.SATFINITE.E4M3.F32.PACK_AB_MERGE_C R29, RZ, R192, RZ ;  /* 0x000000c0ff1d723e */ /* 0x000fe400048070ff */
        /* <DEDUP_REMOVED lines=12> */
[----:B------:R-:W-:Y:S02]  /*11910*/  ISETP.LT.OR P4, PT, R34, 0x51, !P1 ;  /* 0x000000512200780c */ /* 0x000fe40004f81670 */
[----:B------:R-:W-:Y:S02]  /*11920*/  F2FP.SATFINITE.E4M3.F32.PACK_AB_MERGE_C R189, RZ, R189, RZ ;  /* 0x000000bdffbd723e */ /* 0x000fe400048070ff */
        /* <DEDUP_REMOVED lines=8> */
[----:B------:R-:W-:Y:S02]  /*119b0*/  LOP3.LUT R0, R0, 0xffffbfff, RZ, 0xc0, !PT ;  /* 0xffffbfff00007812 */ /* 0x000fe400078ec0ff */
[----:B------:R-:W-:Y:S02]  /*119c0*/  LOP3.LUT P5, RZ, R25, 0x2, RZ, 0xc0, !PT ;  /* 0x0000000219ff7812 */ /* 0x000fe400078ac0ff */
[----:B------:R-:W-:Y:S02]  /*119d0*/  @P1 LOP3.LUT R0, R0, 0x4000, RZ, 0xfc, !PT ;  /* 0x0000400000001812 */ /* 0x000fe400078efcff */
[----:B------:R-:W-:Y:S02]  /*119e0*/  F2FP.SATFINITE.E4M3.F32.PACK_AB_MERGE_C R33, RZ, R188, RZ ;  /* 0x000000bcff21723e */ /* 0x000fe400048070ff */
[----:B0-----:R-:W-:-:S04]  /*119f0*/  @!P4 IADD3 R28, P2, P3, R24, R26, R2 ;  /* 0x0000001a181cc210 */ /* 0x001fc80007b5e002 */
[----:B------:R-:W-:Y:S02]  /*11a00*/  @!P4 IADD3.X R29, R36, R27, R5, P2, P3 ;  /* 0x0000001b241dc210 */ /* 0x000fe400017e6405 */
[----:B------:R-:W-:-:S04]  /*11a10*/  ISETP.GE.AND P3, PT, R35, 0x89, PT ;  /* 0x000000892300780c */ /* 0x000fc80003f66270 */
[----:B------:R-:W-:Y:S01]  /*11a20*/  ISETP.LT.OR P1, PT, R34, 0x1, !P3 ;  /* 0x000000012200780c */ /* 0x000fe20005f21670 */
[----:B------:R0:W-:-:S12]  /*11a30*/  @!P5 STG.E.U8 desc[UR14][R114.64+0x48], R33 ;  /* 0x000048217200d986 */ /* 0x0001d8000c10110e */
[----:B0-----:R-:W-:-:S04]  /*11a40*/  @!P1 IADD3 R115, P2, P4, R3, R24, R4 ;  /* 0x0000001803739210 */ /* 0x001fc80007c5e004 */
[----:B------:R-:W-:Y:S02]  /*11a50*/  @!P1 IADD3.X R148, R6, R36, R7, P2, P4 ;  /* 0x0000002406949210 */ /* 0x000fe400017e8407 */
[----:B------:R-:W-:-:S13]  /*11a60*/  ISETP.LT.OR P2, PT, R34, 0x51, !P0 ;  /* 0x000000512200780c */ /* 0x000fda0004741670 */
[----:B------:R-:W0:Y:S01]  /*11a70*/  @!P2 LDC.64 R26, c[0x0][0x5c0] ;  /* 0x00017000ff1aab82 */ /* 0x000e220000000a00 */
[----:B------:R-:W-:Y:S02]  /*11a80*/  LOP3.LUT P6, RZ, R25, 0x4, RZ, 0xc0, !PT ;  /* 0x0000000419ff7812 */ /* 0x000fe400078cc0ff */
[----:B------:R-:W-:Y:S02]  /*11a90*/  F2FP.SATFINITE.E4M3.F32.PACK_AB_MERGE_C R187, RZ, R187, RZ ;  /* 0x000000bbffbb723e */ /* 0x000fe400048070ff */
[----:B------:R-:W-:-:S09]  /*11aa0*/  F2FP.SATFINITE.E4M3.F32.PACK_AB_MERGE_C R33, RZ, R186, RZ ;  /* 0x000000baff21723e */ /* 0x000fd200048070ff */
[----:B------:R-:W-:Y:S01]  /*11ab0*/  @!P6 STG.E.U8 desc[UR14][R116.64+0x49], R187 ;  /* 0x000049bb7400e986 */ /* 0x000fe2000c10110e */
[----:B0-----:R-:W-:-:S05]  /*11ac0*/  @!P2 IADD3 R26, P4, R24, R26, RZ ;  /* 0x0000001a181aa210 */ /* 0x001fca0007f9e0ff */
[----:B------:R-:W-:-:S05]  /*11ad0*/  @!P2 IMAD.X R27, R36, 0x1, R27, P4 ;  /* 0x00000001241ba824 */ /* 0x000fca00020e061b */
[----:B------:R0:W-:Y:S01]  /*11ae0*/  @!P2 STG.E.U8 desc[UR14][R26.64+0x50], R33 ;  /* 0x000050211a00a986 */ /* 0x0001e2000c10110e */
[----:B------:R-:W-:-:S13]  /*11af0*/  ISETP.LT.OR P2, PT, R34, 0x2, !P3 ;  /* 0x000000022200780c */ /* 0x000fda0005f41670 */
[----:B------:R-:W-:-:S04]  /*11b00*/  @!P2 IADD3 R91, P4, P5, R3, R24, R4 ;  /* 0x00000018035ba210 */ /* 0x000fc80007d9e004 */
[----:B------:R-:W-:Y:S02]  /*11b10*/  @!P2 IADD3.X R103, R6, R36, R7, P4, P5 ;  /* 0x000000240667a210 */ /* 0x000fe400027ea407 */
[----:B------:R-:W-:-:S13]  /*11b20*/  ISETP.LT.OR P4, PT, R34, 0x52, !P0 ;  /* 0x000000522200780c */ /* 0x000fda0004781670 */
[----:B0-----:R-:W0:Y:S01]  /*11b30*/  @!P4 LDC.64 R26, c[0x0][0x5c0] ;  /* 0x00017000ff1acb82 */ /* 0x001e220000000a00 */
[----:B------:R-:W-:Y:S02]  /*11b40*/  F2FP.SATFINITE.E4M3.F32.PACK_AB_MERGE_C R185, RZ, R185, RZ ;  /* 0x000000b9ffb9723e */ /* 0x000fe400048070ff */
[----:B------:R-:W-:Y:S02]  /*11b50*/  LOP3.LUT R0, R0, 0xfdffffff, RZ, 0xc0, !PT ;  /* 0xfdffffff00007812 */ /* 0x000fe400078ec0ff */
[----:B0-----:R-:W-:-:S05]  /*11b60*/  @!P4 IADD3 R26, P5, R24, R26, RZ ;  /* 0x0000001a181ac210 */ /* 0x001fca0007fbe0ff */
[----:B------:R-:W-:Y:S01]  /*11b70*/  @!P4 IMAD.X R27, R36, 0x1, R27, P5 ;  /* 0x00000001241bc824 */ /* 0x000fe200028e061b */
[----:B------:R-:W-:-:S04]  /*11b80*/  ISETP.LT.OR P5, PT, R34, 0x9, !P3 ;  /* 0x000000092200780c */ /* 0x000fc80005fa1670 */
[----:B------:R0:W-:Y:S01]  /*11b90*/  @!P4 STG.E.U8 desc[UR14][R26.64+0x51], R185 ;  /* 0x000051b91a00c986 */ /* 0x0001e2000c10110e */
[----:B------:R-:W-:Y:S02]  /*11ba0*/  @P2 LOP3.LUT R0, R0, 0x2000000, RZ, 0xfc, !PT ;  /* 0x0200000000002812 */ /* 0x000fe400078efcff */
[----:B------:R-:W-:-:S06]  /*11bb0*/  LOP3.LUT P2, RZ, R25, 0x20000, RZ, 0xc0, !PT ;  /* 0x0002000019ff7812 */ /* 0x000fcc000784c0ff */
[----:B------:R-:W-:-:S04]  /*11bc0*/  @!P5 IADD3 R37, P4, P6, R3, R24, R4 ;  /* 0x000000180325d210 */ /* 0x000fc80007e9e004 */
[----:B------:R-:W-:Y:S02]  /*11bd0*/  @!P5 IADD3.X R93, R6, R36, R7, P4, P6 ;  /* 0x00000024065dd210 */ /* 0x000fe400027ec407 */
[----:B------:R-:W-:Y:S02]  /*11be0*/  ISETP.LT.OR P4, PT, R34, 0xa, !P3 ;  /* 0x0000000a2200780c */ /* 0x000fe40005f81670 */
[----:B------:R-:W-:Y:S02]  /*11bf0*/  F2FP.SATFINITE.E4M3.F32.PACK_AB_MERGE_C R33, RZ, R184, RZ ;  /* 0x000000b8ff21723e */ /* 0x000fe400048070ff */
[----:B------:R-:W-:-:S03]  /*11c00*/  LOP3.LUT R0, R0, 0xff7fffff, RZ, 0xc0, !PT ;  /* 0xff7fffff00007812 */ /* 0x000fc600078ec0ff */
[----:B------:R1:W-:Y:S01]  /*11c10*/  @!P2 STG.E.U8 desc[UR14][R126.64+0x50], R33 ;  /* 0x000050217e00a986 */ /* 0x0003e2000c10110e */
[----:B------:R-:W-:-:S05]  /*11c20*/  @P5 LOP3.LUT R0, R0, 0x800000, RZ, 0xfc, !PT ;  /* 0x0080000000005812 */ /* 0x000fca00078efcff */
[----:B------:R-:W-:Y:S02]  /*11c30*/  @!P4 IADD3 R90, P2, P6, R3, R24, R4 ;  /* 0x00000018035ac210 */ /* 0x000fe40007e5e004 */
[----:B------:R-:W-:Y:S02]  /*11c40*/  ISETP.LT.OR P5, PT, R34, 0x11, !P3 ;  /* 0x000000112200780c */ /* 0x000fe40005fa1670 */
[----:B------:R-:W-:Y:S02]  /*11c50*/  @!P4 IADD3.X R102, R6, R36, R7, P2, P6 ;  /* 0x000000240666c210 */ /* 0x000fe400017ec407 */
[----:B------:R-:W-:Y:S02]  /*11c60*/  LOP3.LUT P2, RZ, R25, 0x80000, RZ, 0xc0, !PT ;  /* 0x0008000019ff7812 */ /* 0x000fe4000784c0ff */
[----:B------:R-:W-:-:S11]  /*11c70*/  LOP3.LUT R0, R0, 0xfbffffff, RZ, 0xc0, !PT ;  /* 0xfbffffff00007812 */ /* 0x000fd600078ec0ff */
[----:B------:R-:W-:Y:S02]  /*11c80*/  @P2 LOP3.LUT R0, R0, 0x4000000, RZ, 0xfc, !PT ;  /* 0x0400000000002812 */ /* 0x000fe400078efcff */
[----:B------:R-:W-:-:S04]  /*11c90*/  @!P5 IADD3 R114, P2, P6, R3, R24, R4 ;  /* 0x000000180372d210 */ /* 0x000fc80007e5e004 */
[----:B------:R-:W-:Y:S02]  /*11ca0*/  @!P5 IADD3.X R116, R6, R36, R7, P2, P6 ;  /* 0x000000240674d210 */ /* 0x000fe400017ec407 */
[----:B------:R-:W-:Y:S02]  /*11cb0*/  ISETP.LT.OR P6, PT, R34, 0x59, !P0 ;  /* 0x000000592200780c */ /* 0x000fe400047c1670 */
[----:B------:R-:W-:-:S11]  /*11cc0*/  LOP3.LUT P1, RZ, R25, 0x40000, RZ, 0xc0, !PT ;  /* 0x0004000019ff7812 */ /* 0x000fd6000782c0ff */
[----:B0-----:R-:W0:Y:S01]  /*11cd0*/  @!P6 LDC.64 R26, c[0x0][0x5c0] ;  /* 0x00017000ff1aeb82 */ /* 0x001e220000000a00 */
[----:B------:R-:W-:Y:S02]  /*11ce0*/  F2FP.SATFINITE.E4M3.F32.PACK_AB_MERGE_C R183, RZ, R183, RZ ;  /* 0x000000b7ffb7723e */ /* 0x000fe400048070ff */
[----:B------:R-:W-:-:S03]  /*11cf0*/  ISETP.LT.OR P0, PT, R34, 0x5a, !P0 ;  /* 0x0000005a2200780c */ /* 0x000fc60004701670 */
[----:B------:R-:W-:Y:S01]  /*11d00*/  @!P1 STG.E.U8 desc[UR14][R122.64+0x51], R183 ;  /* 0x000051b77a009986 */ /* 0x000fe2000c10110e */
[----:B-1----:R-:W-:Y:S02]  /*11d10*/  F2FP.SATFINITE.E4M3.F32.PACK_AB_MERGE_C R33, RZ, R182, RZ ;  /* 0x000000b6ff21723e */ /* 0x002fe400048070ff */
[----:B------:R-:W-:Y:S02]  /*11d20*/  ISETP.LT.OR P2, PT, R34, 0x12, !P3 ;  /* 0x000000122200780c */ /* 0x000fe40005f41670 */
[----:B0-----:R-:W-:-:S05]  /*11d30*/  @!P6 IADD3 R26, P1, R24, R26, RZ ;  /* 0x0000001a181ae210 */ /* 0x001fca0007f3e0ff */
[----:B------:R-:W-:-:S05]  /*11d40*/  @!P6 IMAD.X R27, R36, 0x1, R27, P1 ;  /* 0x00000001241be824 */ /* 0x000fca00008e061b */
[----:B------:R0:W-:Y:S01]  /*11d50*/  @!P6 STG.E.U8 desc[UR14][R26.64+0x58], R33 ;  /* 0x000058211a00e986 */ /* 0x0001e2000c10110e */
[----:B------:R-:W-:Y:S01]  /*11d60*/  LOP3.LUT R25, R25, 0xfffffff7, RZ, 0xc0, !PT ;  /* 0xfffffff719197812 */ /* 0x000fe200078ec0ff */
[----:B0-----:R-:W0:Y:S01]  /*11d70*/  @!P0 LDC.64 R26, c[0x0][0x5c0] ;  /* 0x00017000ff1a8b82 */ /* 0x001e220000000a00 */
[----:B------:R-:W-:Y:S02]  /*11d80*/  LOP3.LUT R0, R0, 0xfeffffff, RZ, 0xc0, !PT ;  /* 0xfeffffff00007812 */ /* 0x000fe400078ec0ff */
[----:B------:R-:W-:Y:S02]  /*11d90*/  @P5 LOP3.LUT R25, R25, 0x8, RZ, 0xfc, !PT ;  /* 0x0000000819195812 */ /* 0x000fe400078efcff */
[----:B------:R-:W-:Y:S02]  /*11da0*/  @P4 LOP3.LUT R0, R0, 0x1000000, RZ, 0xfc, !PT ;  /* 0x0100000000004812 */ /* 0x000fe400078efcff */
[C---:B------:R-:W-:Y:S02]  /*11db0*/  LOP3.LUT P4, RZ, R25.reuse, 0x100000, RZ, 0xc0, !PT ;  /* 0x0010000019ff7812 */ /* 0x040fe4000788c0ff */
[----:B------:R-:W-:-:S02]  /*11dc0*/  LOP3.LUT P5, RZ, R25, 0x200000, RZ, 0xc0, !PT ;  /* 0x0020000019ff7812 */ /* 0x000fc400078ac0ff */
[----:B------:R-:W-:Y:S02]  /*11dd0*/  LOP3.LUT R25, R25, 0xfffffffb, RZ, 0xc0, !PT ;  /* 0xfffffffb19197812 */ /* 0x000fe400078ec0ff */
[----:B------:R-:W-:Y:S02]  /*11de0*/  @!P2 IADD3 R87, P1, P6, R3, R24, R4 ;  /* 0x000000180357a210 */ /* 0x000fe40007e3e004 */
[----:B------:R-:W-:Y:S02]  /*11df0*/  @P2 LOP3.LUT R25, R25, 0x4, RZ, 0xfc, !PT ;  /* 0x0000000419192812 */ /* 0x000fe400078efcff */
[----:B------:R-:W-:Y:S02]  /*11e00*/  @!P2 IADD3.X R101, R6, R36, R7, P1, P6 ;  /* 0x000000240665a210 */ /* 0x000fe40000fec407 */
[----:B------:R-:W-:Y:S02]  /*11e10*/  ISETP.LT.OR P2, PT, R34, 0x19, !P3 ;  /* 0x000000192200780c */ /* 0x000fe40005f41670 */
[----:B0-----:R-:W-:-:S02]  /*11e20*/  @!P0 IADD3 R26, P6, R24, R26, RZ ;  /* 0x0000001a181a8210 */ /* 0x001fc40007fde0ff */
[----:B------:R-:W-:-:S03]  /*11e30*/  F2FP.SATFINITE.E4M3.F32.PACK_AB_MERGE_C R181, RZ, R181, RZ ;  /* 0x000000b5ffb5723e */ /* 0x000fc600048070ff */
[----:B------:R-:W-:Y:S01]  /*11e40*/  @!P0 IMAD.X R27, R36, 0x1, R27, P6 ;  /* 0x00000001241b8824 */ /* 0x000fe200030e061b */
[C---:B------:R-:W-:Y:S02]  /*11e50*/  LOP3.LUT P1, RZ, R25.reuse, 0x400000, RZ, 0xc0, !PT ;  /* 0x0040000019ff7812 */ /* 0x040fe4000782c0ff */
[----:B------:R-:W-:Y:S02]  /*11e60*/  LOP3.LUT R25, R25, 0xffffffef, RZ, 0xc0, !PT ;  /* 0xffffffef19197812 */ /* 0x000fe400078ec0ff */
[----:B------:R-:W-:Y:S01]  /*11e70*/  @!P0 STG.E.U8 desc[UR14][R26.64+0x59], R181 ;  /* 0x000059b51a008986 */ /* 0x000fe2000c10110e */
[----:B------:R-:W-:Y:S02]  /*11e80*/  @!P2 IADD3 R33, P0, P6, R3, R24, R4 ;  /* 0x000000180321a210 */ /* 0x000fe40007e1e004 */
[----:B------:R-:W-:Y:S02]  /*11e90*/  @P2 LOP3.LUT R25, R25, 0x10, RZ, 0xfc, !PT ;  /* 0x0000001019192812 */ /* 0x000fe400078efcff */
[----:B------:R-:W-:-:S02]  /*11ea0*/  @!P2 IADD3.X R92, R6, R36, R7, P0, P6 ;  /* 0x00000024065ca210 */ /* 0x000fc400007ec407 */
[----:B------:R-:W-:Y:S02]  /*11eb0*/  LOP3.LUT P2, RZ, R0, 0x4000000, RZ, 0xc0, !PT ;  /* 0x0400000000ff7812 */ /* 0x000fe4000784c0ff */
[----:B------:R-:W-:-:S11]  /*11ec0*/  F2FP.SATFINITE.E4M3.F32.PACK_AB_MERGE_C R123, RZ, R180, RZ ;  /* 0x000000b4ff7b723e */ /* 0x000fd600048070ff */
[----:B------:R0:W-:Y:S01]  /*11ed0*/  @!P2 STG.E.U8 desc[UR14][R140.64+0x58], R123 ;  /* 0x0000587b8c00a986 */ /* 0x0001e2000c10110e */
[----:B------:R-:W-:Y:S02]  /*11ee0*/  ISETP.LT.OR P2, PT, R34, 0x1a, !P3 ;  /* 0x0000001a2200780c */ /* 0x000fe40005f41670 */
[----:B------:R-:W-:Y:S02]  /*11ef0*/  LOP3.LUT R25, R25, 0xffffffdf, RZ, 0xc0, !PT ;  /* 0xffffffdf19197812 */ /* 0x000fe400078ec0ff */
[----:B------:R-:W-:-:S09]  /*11f00*/  F2FP.SATFINITE.E4M3.F32.PACK_AB_MERGE_C R179, RZ, R179, RZ ;  /* 0x000000b3ffb3723e */ /* 0x000fd200048070ff */
[----:B------:R-:W-:Y:S02]  /*11f10*/  @!P2 IADD3 R86, P0, P6, R3, R24, R4 ;  /* 0x000000180356a210 */ /* 0x000fe40007e1e004 */
[----:B------:R-:W-:Y:S02]  /*11f20*/  @P2 LOP3.LUT R25, R25, 0x20, RZ, 0xfc, !PT ;  /* 0x0000002019192812 */ /* 0x000fe400078efcff */
[----:B------:R-:W-:Y:S02]  /*11f30*/  @!P2 IADD3.X R100, R6, R36, R7, P0, P6 ;  /* 0x000000240664a210 */ /* 0x000fe400007ec407 */
[C---:B------:R-:W-:Y:S01]  /*11f40*/  ISETP.LT.OR P2, PT, R34.reuse, 0x21, !P3 ;  /* 0x000000212200780c */ /* 0x040fe20005f41670 */
[----:B------:R-:W-:Y:S01]  /*11f50*/  @!P4 STG.E.U8 desc[UR14][R130.64+0x59], R179 ;  /* 0x000059b38200c986 */ /* 0x000fe2000c10110e */
[----:B------:R-:W-:Y:S02]  /*11f60*/  ISETP.LT.OR P4, PT, R34, 0x22, !P3 ;  /* 0x000000222200780c */ /* 0x000fe40005f81670 */
[----:B------:R-:W-:-:S02]  /*11f70*/  LOP3.LUT R25, R25, 0xfbffffff, RZ, 0xc0, !PT ;  /* 0xfbffffff19197812 */ /* 0x000fc400078ec0ff */
[----:B------:R-:W-:-:S07]  /*11f80*/  F2FP.SATFINITE.E4M3.F32.PACK_AB_MERGE_C R127, RZ, R178, RZ ;  /* 0x000000b2ff7f723e */ /* 0x000fce00048070ff */
[--C-:B------:R-:W-:Y:S02]  /*11f90*/  @!P2 IADD3 R117, P0, P6, R3, R24, R4.reuse ;  /* 0x000000180375a210 */ /* 0x100fe40007e1e004 */
[----:B------:R-:W-:Y:S02]  /*11fa0*/  @P2 LOP3.LUT R25, R25, 0x4000000, RZ, 0xfc, !PT ;  /* 0x0400000019192812 */ /* 0x000fe400078efcff */
[----:B------:R-:W-:Y:S02]  /*11fb0*/  @!P2 IADD3.X R122, R6, R36, R7, P0, P6 ;  /* 0x00000024067aa210 */ /* 0x000fe400007ec407 */
[----:B------:R-:W-:Y:S02]  /*11fc0*/  LOP3.LUT R25, R25, 0xf7ffffff, RZ, 0xc0, !PT ;  /* 0xf7ffffff19197812 */ /* 0x000fe400078ec0ff */
[----:B0-----:R-:W-:Y:S01]  /*11fd0*/  @!P4 IADD3 R123, P0, P6, R3, R24, R4 ;  /* 0x00000018037bc210 */ /* 0x001fe20007e1e004 */
[----:B------:R0:W-:Y:S01]  /*11fe0*/  @!P5 STG.E.U8 desc[UR14][R124.64], R127 ;  /* 0x0000007f7c00d986 */ /* 0x0001e2000c10110e */
[----:B------:R-:W-:-:S02]  /*11ff0*/  @P4 LOP3.LUT R25, R25, 0x8000000, RZ, 0xfc, !PT ;  /* 0x0800000019194812 */ /* 0x000fc400078efcff */
[----:B------:R-:W-:Y:S02]  /*12000*/  @!P4 IADD3.X R126, R6, R36, R7, P0, P6 ;  /* 0x00000024067ec210 */ /* 0x000fe400007ec407 */
[C---:B------:R-:W-:Y:S02]  /*12010*/  ISETP.LT.OR P5, PT, R34.reuse, 0x1, !P3 ;  /* 0x000000012200780c */ /* 0x040fe40005fa1670 */
[----:B------:R-:W-:Y:S02]  /*12020*/  ISETP.LT.OR P4, PT, R34, 0x29, !P3 ;  /* 0x000000292200780c */ /* 0x000fe40005f81670 */
[----:B------:R-:W-:-:S09]  /*12030*/  LOP3.LUT R32, R32, 0xfffffffe, RZ, 0xc0, !PT ;  /* 0xfffffffe20207812 */ /* 0x000fd200078ec0ff */
[----:B------:R-:W1:Y:S02]  /*12040*/  @!P5 LDC.64 R26, c[0x0][0x5c0] ;  /* 0x00017000ff1adb82 */ /* 0x000e640000000a00 */
[----:B0-----:R-:W-:Y:S02]  /*12050*/  @!P4 IADD3 R124, P0, P6, R3, R24, R4 ;  /* 0x00000018037cc210 */ /* 0x001fe40007e1e004 */
[----:B------:R-:W-:Y:S02]  /*12060*/  @P4 LOP3.LUT R32, R32, 0x1, RZ, 0xfc, !PT ;  /* 0x0000000120204812 */ /* 0x000fe400078efcff */
[----:B------:R-:W-:Y:S02]  /*12070*/  @!P4 IADD3.X R125, R6, R36, R7, P0, P6 ;  /* 0x00000024067dc210 */ /* 0x000fe400007ec407 */
[----:B------:R-:W-:Y:S02]  /*12080*/  ISETP.LT.OR P4, PT, R34, 0x2a, !P3 ;  /* 0x0000002a2200780c */ /* 0x000fe40005f81670 */
[----:B------:R-:W-:-:S02]  /*12090*/  LOP3.LUT R25, R25, 0x7fffffff, RZ, 0xc0, !PT ;  /* 0x7fffffff19197812 */ /* 0x000fc400078ec0ff */
[----:B------:R-:W-:Y:S02]  /*120a0*/  LOP3.LUT P2, RZ, R0, 0x2000000, RZ, 0xc0, !PT ;  /* 0x0200000000ff7812 */ /* 0x000fe4000784c0ff */
[----:B------:R-:W-:-:S07]  /*120b0*/  F2FP.SATFINITE.E4M3.F32.PACK_AB_MERGE_C R177, RZ, R177, RZ ;  /* 0x000000b1ffb1723e */ /* 0x000fce00048070ff */
[----:B------:R-:W-:Y:S02]  /*120c0*/  @!P4 IADD3 R130, P0, P6, R3, R24, R4 ;  /* 0x000000180382c210 */ /* 0x000fe40007e1e004 */
[----:B------:R-:W-:Y:S02]  /*120d0*/  @P4 LOP3.LUT R25, R25, 0x80000000, RZ, 0xfc, !PT ;  /* 0x8000000019194812 */ /* 0x000fe400078efcff */
[----:B------:R-:W-:Y:S02]  /*120e0*/  @!P4 IADD3.X R141, R6, R36, R7, P0, P6 ;  /* 0x00000024068dc210 */ /* 0x000fe400007ec407 */
[----:B-1----:R-:W-:Y:S01]  /*120f0*/  @!P5 IADD3 R26, P4, R115, R26, RZ ;  /* 0x0000001a731ad210 */ /* 0x002fe20007f9e0ff */
[----:B------:R-:W-:Y:S01]  /*12100*/  @!P1 STG.E.U8 desc[UR14][R120.64+0x1], R177 ;  /* 0x000001b178009986 */ /* 0x000fe2000c10110e */
[----:B------:R-:W-:Y:S02]  /*12110*/  F2FP.SATFINITE.E4M3.F32.PACK_AB_MERGE_C R115, RZ, R176, RZ ;  /* 0x000000b0ff73723e */ /* 0x000fe400048070ff */
[----:B------:R-:W-:Y:S01]  /*12120*/  ISETP.LT.OR P1, PT, R34, 0x31, !P3 ;  /* 0x000000312200780c */ /* 0x000fe20005f21670 */
[----:B------:R-:W-:-:S05]  /*12130*/  @!P5 IMAD.X R27, R148, 0x1, R27, P4 ;  /* 0x00000001941bd824 */ /* 0x000fca00020e061b */
[----:B------:R0:W-:Y:S01]  /*12140*/  @!P5 STG.E.U8 desc[UR14][R26.64], R115 ;  /* 0x000000731a00d986 */ /* 0x0001e2000c10110e */
[----:B------:R-:W-:Y:S02]  /*12150*/  ISETP.LT.OR P5, PT, R34, 0x32, !P3 ;  /* 0x000000322200780c */ /* 0x000fe40005fa1670 */
[----:B------:R-:W-:Y:S01]  /*12160*/  LOP3.LUT R25, R25, 0xbfffffff, RZ, 0xc0, !PT ;  /* 0xbfffffff19197812 */ /* 0x000fe200078ec0ff */
[----:B0-----:R-:W0:Y:S03]  /*12170*/  @!P2 LDC.64 R26, c[0x0][0x5c0] ;  /* 0x00017000ff1aab82 */ /* 0x001e260000000a00 */
[----:B------:R-:W-:Y:S02]  /*12180*/  @!P1 IADD3 R149, P0, P6, R3, R24, R4 ;  /* 0x0000001803959210 */ /* 0x000fe40007e1e004 */
[----:B------:R-:W-:Y:S02]  /*12190*/  @P1 LOP3.LUT R25, R25, 0x40000000, RZ, 0xfc, !PT ;  /* 0x4000000019191812 */ /* 0x000fe400078efcff */
[----:B------:R-:W-:-:S02]  /*121a0*/  @!P1 IADD3.X R154, R6, R36, R7, P0, P6 ;  /* 0x00000024069a9210 */ /* 0x000fc400007ec407 */
[----:B------:R-:W-:Y:S02]  /*121b0*/  LOP3.LUT R25, R25, 0xdfffffff, RZ, 0xc0, !PT ;  /* 0xdfffffff19197812 */ /* 0x000fe400078ec0ff */
[----:B------:R-:W-:Y:S02]  /*121c0*/  @!P5 IADD3 R140, P0, P6, R3, R24, R4 ;  /* 0x00000018038cd210 */ /* 0x000fe40007e1e004 */
[----:B------:R-:W-:Y:S02]  /*121d0*/  @P5 LOP3.LUT R25, R25, 0x20000000, RZ, 0xfc, !PT ;  /* 0x2000000019195812 */ /* 0x000fe400078efcff */
[----:B------:R-:W-:Y:S02]  /*121e0*/  @!P5 IADD3.X R152, R6, R36, R7, P0, P6 ;  /* 0x000000240698d210 */ /* 0x000fe400007ec407 */
[----:B------:R-:W-:Y:S02]  /*121f0*/  ISETP.LT.OR P5, PT, R34, 0x39, !P3 ;  /* 0x000000392200780c */ /* 0x000fe40005fa1670 */
[----:B------:R-:W-:-:S02]  /*12200*/  LOP3.LUT R25, R25, 0xefffffff, RZ, 0xc0, !PT ;  /* 0xefffffff19197812 */ /* 0x000fc400078ec0ff */
[----:B0-----:R-:W-:-:S05]  /*12210*/  @!P2 IADD3 R26, P0, R91, R26, RZ ;  /* 0x0000001a5b1aa210 */ /* 0x001fca0007f1e0ff */
[----:B------:R-:W-:-:S04]  /*12220*/  @!P2 IMAD.X R27, R103, 0x1, R27, P0 ;  /* 0x00000001671ba824 */ /* 0x000fc800000e061b */
[----:B------:R-:W-:Y:S02]  /*12230*/  @!P5 IADD3 R131, P0, P6, R3, R24, R4 ;  /* 0x000000180383d210 */ /* 0x000fe40007e1e004 */
[----:B------:R-:W-:Y:S02]  /*12240*/  @P5 LOP3.LUT R25, R25, 0x10000000, RZ, 0xfc, !PT ;  /* 0x1000000019195812 */ /* 0x000fe400078efcff */
[----:B------:R-:W-:Y:S02]  /*12250*/  @!P5 IADD3.X R151, R6, R36, R7, P0, P6 ;  /* 0x000000240697d210 */ /* 0x000fe400007ec407 */
[----:B------:R-:W-:Y:S02]  /*12260*/  ISETP.LT.OR P5, PT, R34, 0x3a, !P3 ;  /* 0x0000003a2200780c */ /* 0x000fe40005fa1670 */
[----:B------:R-:W-:Y:S02]  /*12270*/  LOP3.LUT P6, RZ, R25, 0x800000, RZ, 0xc0, !PT ;  /* 0x0080000019ff7812 */ /* 0x000fe400078cc0ff */
[----:B------:R-:W-:-:S02]  /*12280*/  F2FP.SATFINITE.E4M3.F32.PACK_AB_MERGE_C R175, RZ, R175, RZ ;  /* 0x000000afffaf723e */ /* 0x000fc400048070ff */
[----:B------:R-:W-:Y:S02]  /*12290*/  F2FP.SATFINITE.E4M3.F32.PACK_AB_MERGE_C R91, RZ, R174, RZ ;  /* 0x000000aeff5b723e */ /* 0x000fe400048070ff */
[----:B------:R-:W-:Y:S01]  /*122a0*/  LOP3.LUT R25, R25, 0xfdffffff, RZ, 0xc0, !PT ;  /* 0xfdffffff19197812 */ /* 0x000fe200078ec0ff */
[----:B------:R0:W-:Y:S04]  /*122b0*/  @!P2 STG.E.U8 desc[UR14][R26.64+0x1], R175 ;  /* 0x000001af1a00a986 */ /* 0x0001e8000c10110e */
[----:B------:R-:W-:Y:S02]  /*122c0*/  @!P5 IADD3 R148, P0, P2, R3, R24, R4 ;  /* 0x000000180394d210 */ /* 0x000fe40007a1e004 */
[----:B------:R-:W-:Y:S01]  /*122d0*/  @!P6 STG.E.U8 desc[UR14][R138.64+0x8], R91 ;  /* 0x0000085b8a00e986 */ /* 0x000fe2000c10110e */
[----:B------:R-:W-:-:S02]  /*122e0*/  @P5 LOP3.LUT R25, R25, 0x2000000, RZ, 0xfc, !PT ;  /* 0x0200000019195812 */ /* 0x000fc400078efcff */
[----:B------:R-:W-:Y:S02]  /*122f0*/  @!P5 IADD3.X R153, R6, R36, R7, P0, P2 ;  /* 0x000000240699d210 */ /* 0x000fe400007e4407 */
[----:B------:R-:W-:Y:S02]  /*12300*/  ISETP.LT.OR P6, PT, R34, 0x41, !P3 ;  /* 0x000000412200780c */ /* 0x000fe40005fc1670 */
[----:B------:R-:W-:Y:S02]  /*12310*/  LOP3.LUT P5, RZ, R0, 0x800000, RZ, 0xc0, !PT ;  /* 0x0080000000ff7812 */ /* 0x000fe400078ac0ff */
[----:B------:R-:W-:Y:S02]  /*12320*/  LOP3.LUT P1, RZ, R32, 0x100, RZ, 0xc0, !PT ;  /* 0x0000010020ff7812 */ /* 0x000fe4000782c0ff */
[----:B------:R-:W-:Y:S02]  /*12330*/  LOP3.LUT R25, R25, 0xfeffffff, RZ, 0xc0, !PT ;  /* 0xfeffffff19197812 */ /* 0x000fe400078ec0ff */
[----:B------:R-:W-:-:S05]  /*12340*/  F2FP.SATFINITE.E4M3.F32.PACK_AB_MERGE_C R173, RZ, R173, RZ ;  /* 0x000000adffad723e */ /* 0x000fca00048070ff */
[----:B------:R-:W-:Y:S02]  /*12350*/  @!P6 IADD3 R150, P0, P2, R3, R24, R4 ;  /* 0x000000180396e210 */ /* 0x000fe40007a1e004 */
[----:B0-----:R-:W0:Y:S01]  /*12360*/  @!P5 LDC.64 R26, c[0x0][0x5c0] ;  /* 0x00017000ff1adb82 */ /* 0x001e220000000a00 */
[----:B------:R-:W-:Y:S02]  /*12370*/  @P6 LOP3.LUT R25, R25, 0x1000000, RZ, 0xfc, !PT ;  /* 0x0100000019196812 */ /* 0x000fe400078efcff */
[----:B------:R-:W-:Y:S02]  /*12380*/  @!P6 IADD3.X R157, R6, R36, R7, P0, P2 ;  /* 0x00000024069de210 */ /* 0x000fe400007e4407 */
[C---:B------:R-:W-:Y:S01]  /*12390*/  ISETP.LT.OR P6, PT, R34.reuse, 0x42, !P3 ;  /* 0x000000422200780c */ /* 0x040fe20005fc1670 */
[----:B------:R-:W-:Y:S01]  /*123a0*/  @!P1 STG.E.U8 desc[UR14][R128.64+0x9], R173 ;  /* 0x000009ad80009986 */ /* 0x000fe2000c10110e */
[----:B------:R-:W-:Y:S02]  /*123b0*/  ISETP.LT.OR P1, PT, R34, 0x49, !P3 ;  /* 0x000000492200780c */ /* 0x000fe40005f21670 */
[----:B------:R-:W-:-:S02]  /*123c0*/  LOP3.LUT R25, R25, 0xff7fffff, RZ, 0xc0, !PT ;  /* 0xff7fffff19197812 */ /* 0x000fc400078ec0ff */
[----:B------:R-:W-:-:S07]  /*123d0*/  LOP3.LUT P4, RZ, R0, 0x1000000, RZ, 0xc0, !PT ;  /* 0x0100000000ff7812 */ /* 0x000fce000788c0ff */
[--C-:B------:R-:W-:Y:S02]  /*123e0*/  @!P6 IADD3 R162, P0, P2, R3, R24, R4.reuse ;  /* 0x0000001803a2e210 */ /* 0x100fe40007a1e004 */
[----:B------:R-:W-:Y:S02]  /*123f0*/  @P6 LOP3.LUT R25, R25, 0x800000, RZ, 0xfc, !PT ;  /* 0x0080000019196812 */ /* 0x000fe400078efcff */
[C-C-:B------:R-:W-:Y:S02]  /*12400*/  @!P6 IADD3.X R165, R6.reuse, R36, R7.reuse, P0, P2 ;  /* 0x0000002406a5e210 */ /* 0x140fe400007e4407 */
[----:B------:R-:W-:Y:S02]  /*12410*/  @!P1 IADD3 R159, P2, P6, R3, R24, R4 ;  /* 0x00000018039f9210 */ /* 0x000fe40007e5e004 */
[----:B0-----:R-:W-:Y:S02]  /*12420*/  @!P5 IADD3 R26, P0, R37, R26, RZ ;  /* 0x0000001a251ad210 */ /* 0x001fe40007f1e0ff */
[----:B------:R-:W-:-:S02]  /*12430*/  @!P1 IADD3.X R164, R6, R36, R7, P2, P6 ;  /* 0x0000002406a49210 */ /* 0x000fc400017ec407 */
[----:B------:R-:W-:Y:S01]  /*12440*/  LOP3.LUT P6, RZ, R32, 0x2000, RZ, 0xc0, !PT ;  /* 0x0000200020ff7812 */ /* 0x000fe200078cc0ff */
[----:B------:R-:W-:Y:S01]  /*12450*/  @!P5 IMAD.X R27, R93, 0x1, R27, P0 ;  /* 0x000000015d1bd824 */ /* 0x000fe200000e061b */
[----:B------:R-:W-:Y:S02]  /*12460*/  F2FP.SATFINITE.E4M3.F32.PACK_AB_MERGE_C R37, RZ, R172, RZ ;  /* 0x000000acff25723e */ /* 0x000fe400048070ff */
[----:B------:R-:W-:-:S03]  /*12470*/  LOP3.LUT R0, R0, 0xffbfffff, RZ, 0xc0, !PT ;  /* 0xffbfffff00007812 */ /* 0x000fc600078ec0ff */
[----:B------:R0:W-:Y:S06]  /*12480*/  @!P5 STG.E.U8 desc[UR14][R26.64+0x8], R37 ;  /* 0x000008251a00d986 */ /* 0x0001ec000c10110e */
[----:B------:R-:W-:Y:S01]  /*12490*/  @P6 LOP3.LUT R0, R0, 0x400000, RZ, 0xfc, !PT ;  /* 0x0040000000006812 */ /* 0x000fe200078efcff */
[----:B0-----:R-:W0:Y:S01]  /*124a0*/  @!P4 LDC.64 R26, c[0x0][0x5c0] ;  /* 0x00017000ff1acb82 */ /* 0x001e220000000a00 */
[----:B------:R-:W-:Y:S02]  /*124b0*/  ISETP.LT.OR P6, PT, R34, 0x4a, !P3 ;  /* 0x0000004a2200780c */ /* 0x000fe40005fc1670 */
[----:B------:R-:W-:-:S04]  /*124c0*/  LOP3.LUT R25, R25, 0xffbfffff, RZ, 0xc0, !PT ;  /* 0xffbfffff19197812 */ /* 0x000fc800078ec0ff */
[----:B------:R-:W-:-:S07]  /*124d0*/  @P1 LOP3.LUT R25, R25, 0x400000, RZ, 0xfc, !PT ;  /* 0x0040000019191812 */ /* 0x000fce00078efcff */
[----:B------:R-:W-:Y:S02]  /*124e0*/  @!P6 IADD3 R156, P0, P2, R3, R24, R4 ;  /* 0x00000018039ce210 */ /* 0x000fe40007a1e004 */
[----:B------:R-:W-:Y:S02]  /*124f0*/  LOP3.LUT R25, R25, 0xffdfffff, RZ, 0xc0, !PT ;  /* 0xffdfffff19197812 */ /* 0x000fe400078ec0ff */
[----:B------:R-:W-:Y:S02]  /*12500*/  @!P6 IADD3.X R161, R6, R36, R7, P0, P2 ;  /* 0x0000002406a1e210 */ /* 0x000fe400007e4407 */
[----:B0-----:R-:W-:Y:S02]  /*12510*/  @!P4 IADD3 R26, P0, R90, R26, RZ ;  /* 0x0000001a5a1ac210 */ /* 0x001fe40007f1e0ff */
[----:B------:R-:W-:Y:S02]  /*12520*/  @P6 LOP3.LUT R25, R25, 0x200000, RZ, 0xfc, !PT ;  /* 0x0020000019196812 */ /* 0x000fe400078efcff */
[----:B------:R-:W-:Y:S01]  /*12530*/  F2FP.SATFINITE.E4M3.F32.PACK_AB_MERGE_C R171, RZ, R171, RZ ;  /* 0x000000abffab723e */ /* 0x000fe200048070ff */
[----:B------:R-:W-:Y:S01]  /*12540*/  @!P4 IMAD.X R27, R102, 0x1, R27, P0 ;  /* 0x00000001661bc824 */ /* 0x000fe200000e061b */
[----:B------:R-:W-:-:S04]  /*12550*/  ISETP.LT.OR P6, PT, R34, 0x51, !P3 ;  /* 0x000000512200780c */ /* 0x000fc80005fc1670 */
[----:B------:R0:W-:Y:S01]  /*12560*/  @!P4 STG.E.U8 desc[UR14][R26.64+0x9], R171 ;  /* 0x000009ab1a00c986 */ /* 0x0001e2000c10110e */
[----:B------:R-:W-:Y:S02]  /*12570*/  ISETP.LT.OR P4, PT, R34, 0x52, !P3 ;  /* 0x000000522200780c */ /* 0x000fe40005f81670 */
[C---:B------:R-:W-:Y:S02]  /*12580*/  LOP3.LUT P5, RZ, R25.reuse, 0x8, RZ, 0xc0, !PT ;  /* 0x0000000819ff7812 */ /* 0x040fe400078ac0ff */
[----:B------:R-:W-:-:S04]  /*12590*/  LOP3.LUT R25, R25, 0xffefffff, RZ, 0xc0, !PT ;  /* 0xffefffff19197812 */ /* 0x000fc800078ec0ff */
[--C-:B------:R-:W-:Y:S02]  /*125a0*/  @!P6 IADD3 R155, P0, P2, R3, R24, R4.reuse ;  /* 0x00000018039be210 */ /* 0x100fe40007a1e004 */
[----:B------:R-:W-:Y:S02]  /*125b0*/  @P6 LOP3.LUT R25, R25, 0x100000, RZ, 0xfc, !PT ;  /* 0x0010000019196812 */ /* 0x000fe400078efcff */
[----:B------:R-:W-:Y:S02]  /*125c0*/  @!P6 IADD3.X R160, R6, R36, R7, P0, P2 ;  /* 0x0000002406a0e210 */ /* 0x000fe400007e4407 */
[----:B------:R-:W-:Y:S01]  /*125d0*/  LOP3.LUT R25, R25, 0xfff7ffff, RZ, 0xc0, !PT ;  /* 0xfff7ffff19197812 */ /* 0x000fe200078ec0ff */
[----:B0-----:R-:W0:Y:S01]  /*125e0*/  @!P5 LDC.64 R26, c[0x0][0x5c0] ;  /* 0x00017000ff1adb82 */ /* 0x001e220000000a00 */
[----:B------:R-:W-:Y:S02]  /*125f0*/  @!P4 IADD3 R158, P0, P2, R3, R24, R4 ;  /* 0x00000018039ec210 */ /* 0x000fe40007a1e004 */
[----:B------:R-:W-:-:S02]  /*12600*/  LOP3.LUT P6, RZ, R0, 0x400000, RZ, 0xc0, !PT ;  /* 0x0040000000ff7812 */ /* 0x000fc400078cc0ff */
[----:B------:R-:W-:Y:S02]  /*12610*/  @P4 LOP3.LUT R25, R25, 0x80000, RZ, 0xfc, !PT ;  /* 0x0008000019194812 */ /* 0x000fe400078efcff */
[----:B------:R-:W-:Y:S02]  /*12620*/  @!P4 IADD3.X R163, R6, R36, R7, P0, P2 ;  /* 0x0000002406a3c210 */ /* 0x000fe400007e4407 */
[C---:B------:R-:W-:Y:S02]  /*12630*/  ISETP.LT.OR P4, PT, R34.reuse, 0x59, !P3 ;  /* 0x000000592200780c */ /* 0x040fe40005f81670 */
[----:B------:R-:W-:Y:S02]  /*12640*/  ISETP.LT.OR P3, PT, R34, 0x5a, !P3 ;  /* 0x0000005a2200780c */ /* 0x000fe40005f61670 */
[----:B------:R-:W-:Y:S02]  /*12650*/  F2FP.SATFINITE.E4M3.F32.PACK_AB_MERGE_C R37, RZ, R170, RZ ;  /* 0x000000aaff25723e */ /* 0x000fe400048070ff */
[----:B------:R-:W-:-:S03]  /*12660*/  LOP3.LUT P1, RZ, R32, 0x20000, RZ, 0xc0, !PT ;  /* 0x0002000020ff7812 */ /* 0x000fc6000782c0ff */
[----:B------:R1:W-:Y:S01]  /*12670*/  @!P6 STG.E.U8 desc[UR14][R144.64+0x10], R37 ;  /* 0x000010259000e986 */ /* 0x0003e2000c10110e */
[----:B------:R-:W-:-:S03]  /*12680*/  F2FP.SATFINITE.E4M3.F32.PACK_AB_MERGE_C R169, RZ, R169, RZ ;  /* 0x000000a9ffa9723e */ /* 0x000fc600048070ff */
[----:B-1----:R-:W-:-:S04]  /*12690*/  @!P4 IADD3 R144, P0, P2, R3, R24, R4 ;  /* 0x000000180390c210 */ /* 0x002fc80007a1e004 */
[----:B------:R-:W-:Y:S02]  /*126a0*/  @!P4 IADD3.X R145, R6, R36, R7, P0, P2 ;  /* 0x000000240691c210 */ /* 0x000fe400007e4407 */
[----:B------:R-:W-:-:S04]  /*126b0*/  @!P3 IADD3 R170, P0, P2, R3, R24, R4 ;  /* 0x0000001803aab210 */ /* 0x000fc80007a1e004 */
[----:B------:R-:W-:Y:S02]  /*126c0*/  @!P3 IADD3.X R173, R6, R36, R7, P0, P2 ;  /* 0x0000002406adb210 */ /* 0x000fe400007e4407 */
[----:B------:R-:W-:Y:S01]  /*126d0*/  ISETP.GE.AND P0, PT, R35, 0x109, PT ;  /* 0x000001092300780c */ /* 0x000fe20003f06270 */
[----:B------:R1:W-:Y:S01]  /*126e0*/  @!P1 STG.E.U8 desc[UR14][R142.64+0x11], R169 ;  /* 0x000011a98e009986 */ /* 0x0003e2000c10110e */
[----:B------:R-:W-:Y:S02]  /*126f0*/  LOP3.LUT R25, R25, 0xfffbffff, RZ, 0xc0, !PT ;  /* 0xfffbffff19197812 */ /* 0x000fe400078ec0ff */
[----:B------:R-:W-:Y:S02]  /*12700*/  ISETP.LT.OR P1, PT, R34, 0x1, !P0 ;  /* 0x000000012200780c */ /* 0x000fe40004721670 */
[----:B------:R-:W-:Y:S02]  /*12710*/  LOP3.LUT P6, RZ, R32, 0x1000000, RZ, 0xc0, !PT ;  /* 0x0100000020ff7812 */ /* 0x000fe400078cc0ff */
[----:B------:R-:W-:-:S04]  /*12720*/  @P4 LOP3.LUT R25, R25, 0x40000, RZ, 0xfc, !PT ;  /* 0x0004000019194812 */ /* 0x000fc800078efcff */
[----:B------:R-:W-:Y:S02]  /*12730*/  LOP3.LUT R25, R25, 0xfffdffff, RZ, 0xc0, !PT ;  /* 0xfffdffff19197812 */ /* 0x000fe400078ec0ff */
[----:B------:R-:W-:Y:S02]  /*12740*/  LOP3.LUT R0, R0, 0xffdfffff, RZ, 0xc0, !PT ;  /* 0xffdfffff00007812 */ /* 0x000fe400078ec0ff */
[----:B------:R-:W-:Y:S02]  /*12750*/  @P3 LOP3.LUT R25, R25, 0x20000, RZ, 0xfc, !PT ;  /* 0x0002000019193812 */ /* 0x000fe400078efcff */
[----:B-1----:R-:W-:Y:S02]  /*12760*/  @!P1 IADD3 R169, P2, P3, R3, R24, R2 ;  /* 0x0000001803a99210 */ /* 0x002fe40007b5e002 */
[----:B------:R-:W-:Y:S02]  /*12770*/  @P6 LOP3.LUT R0, R0, 0x200000, RZ, 0xfc, !PT ;  /* 0x0020000000006812 */ /* 0x000fe400078efcff */
[----:B------:R-:W-:-:S02]  /*12780*/  LOP3.LUT P6, RZ, R25, 0x4, RZ, 0xc0, !PT ;  /* 0x0000000419ff7812 */ /* 0x000fc400078cc0ff */
[----:B------:R-:W-:Y:S02]  /*12790*/  @!P1 IADD3.X R172, R6, R36, R5, P2, P3 ;  /* 0x0000002406ac9210 */ /* 0x000fe400017e6405 */
[----:B0-----:R-:W-:Y:S02]  /*127a0*/  @!P5 IADD3 R26, P2, R114, R26, RZ ;  /* 0x0000001a721ad210 */ /* 0x001fe40007f5e0ff */
[----:B------:R-:W-:-:S03]  /*127b0*/  F2FP.SATFINITE.E4M3.F32.PACK_AB_MERGE_C R168, RZ, R168, RZ ;  /* 0x000000a8ffa8723e */ /* 0x000fc600048070ff */
[----:B------:R-:W-:-:S05]  /*127c0*/  @!P5 IMAD.X R27, R116, 0x1, R27, P2 ;  /* 0x00000001741bd824 */ /* 0x000fca00010e061b */
[----:B------:R0:W-:Y:S01]  /*127d0*/  @!P5 STG.E.U8 desc[UR14][R26.64+0x10], R168 ;  /* 0x000010a81a00d986 */ /* 0x0001e2000c10110e */
[----:B------:R-:W-:Y:S01]  /*127e0*/  ISETP.LT.OR P4, PT, R34, 0x2, !P0 ;  /* 0x000000022200780c */ /* 0x000fe20004781670 */
[----:B0-----:R-:W0:-:S12]  /*127f0*/  @!P6 LDC.64 R26, c[0x0][0x5c0] ;  /* 0x00017000ff1aeb82 */ /* 0x001e180000000a00 */
[----:B------:R-:W-:-:S04]  /*12800*/  @!P4 IADD3 R167, P2, P3, R3, R24, R2 ;  /* 0x0000001803a7c210 */ /* 0x000fc80007b5e002 */
[----:B------:R-:W-:Y:S02]  /*12810*/  @!P4 IADD3.X R171, R6, R36, R5, P2, P3 ;  /* 0x0000002406abc210 */ /* 0x000fe400017e6405 */
[----:B------:R-:W-:Y:S02]  /*12820*/  F2FP.SATFINITE.E4M3.F32.PACK_AB_MERGE_C R23, RZ, R23, RZ ;  /* 0x00000017ff17723e */ /* 0x000fe400048070ff */
[----:B------:R-:W-:Y:S02]  /*12830*/  ISETP.LT.OR P5, PT, R34, 0x9, !P0 ;  /* 0x000000092200780c */ /* 0x000fe400047a1670 */
[----:B0-----:R-:W-:-:S05]  /*12840*/  @!P6 IADD3 R26, P2, R87, R26, RZ ;  /* 0x0000001a571ae210 */ /* 0x001fca0007f5e0ff */
[----:B------:R-:W-:-:S05]  /*12850*/  @!P6 IMAD.X R27, R101, 0x1, R27, P2 ;  /* 0x00000001651be824 */ /* 0x000fca00010e061b */
[----:B------:R-:W-:Y:S01]  /*12860*/  @!P6 STG.E.U8 desc[UR14][R26.64+0x11], R23 ;  /* 0x000011171a00e986 */ /* 0x000fe2000c10110e */
[----:B------:R-:W-:Y:S02]  /*12870*/  ISETP.LT.OR P6, PT, R34, 0xa, !P0 ;  /* 0x0000000a2200780c */ /* 0x000fe400047c1670 */
[----:B------:R-:W-:-:S04]  /*12880*/  @!P5 IADD3 R166, P3, P4, R3, R24, R2 ;  /* 0x0000001803a6d210 */ /* 0x000fc80007c7e002 */
[----:B------:R-:W-:-:S07]  /*12890*/  @!P5 IADD3.X R168, R6, R36, R5, P3, P4 ;  /* 0x0000002406a8d210 */ /* 0x000fce0001fe8405 */
[----:B------:R-:W-:-:S04]  /*128a0*/  @!P6 IADD3 R143, P2, P3, R3, R24, R2 ;  /* 0x00000018038fe210 */ /* 0x000fc80007b5e002 */
[----:B------:R-:W-:Y:S02]  /*128b0*/  @!P6 IADD3.X R142, R6, R36, R5, P2, P3 ;  /* 0x00000024068ee210 */ /* 0x000fe400017e6405 */
[----:B------:R-:W-:Y:S02]  /*128c0*/  ISETP.LT.OR P6, PT, R34, 0x11, !P0 ;  /* 0x000000112200780c */ /* 0x000fe400047c1670 */
[----:B------:R-:W-:-:S11]  /*128d0*/  LOP3.LUT P4, RZ, R25, 0x10, RZ, 0xc0, !PT ;  /* 0x0000001019ff7812 */ /* 0x000fd6000788c0ff */
[----:B------:R-:W-:-:S04]  /*128e0*/  @!P6 IADD3 R139, P2, P3, R3, R24, R2 ;  /* 0x00000018038be210 */ /* 0x000fc80007b5e002 */
[----:B------:R-:W-:Y:S02]  /*128f0*/  @!P6 IADD3.X R138, R6, R36, R5, P2, P3 ;  /* 0x00000024068ae210 */ /* 0x000fe400017e6405 */
[----:B------:R-:W-:Y:S02]  /*12900*/  LOP3.LUT P6, RZ, R0, 0x200000, RZ, 0xc0, !PT ;  /* 0x0020000000ff7812 */ /* 0x000fe400078cc0ff */
[----:B------:R-:W-:Y:S02]  /*12910*/  LOP3.LUT P1, RZ, R32, 0x800000, RZ, 0xc0, !PT ;  /* 0x0080000020ff7812 */ /* 0x000fe4000782c0ff */
[----:B------:R-:W-:Y:S02]  /*12920*/  F2FP.SATFINITE.E4M3.F32.PACK_AB_MERGE_C R22, RZ, R22, RZ ;  /* 0x00000016ff16723e */ /* 0x000fe400048070ff */
[----:B------:R-:W-:-:S07]  /*12930*/  F2FP.SATFINITE.E4M3.F32.PACK_AB_MERGE_C R21, RZ, R21, RZ ;  /* 0x00000015ff15723e */ /* 0x000fce00048070ff */
[----:B------:R0:W-:Y:S01]  /*12940*/  @!P6 STG.E.U8 desc[UR14][R146.64+0x18], R22 ;  /* 0x000018169200e986 */ /* 0x0001e2000c10110e */
[----:B------:R-:W-:-:S03]  /*12950*/  ISETP.LT.OR P6, PT, R34, 0x12, !P0 ;  /* 0x000000122200780c */ /* 0x000fc600047c1670 */
[----:B------:R-:W-:Y:S01]  /*12960*/  @!P1 STG.E.U8 desc[UR14][R136.64+0x19], R21 ;  /* 0x0000191588009986 */ /* 0x000fe2000c10110e */
[----:B------:R-:W-:Y:S01]  /*12970*/  ISETP.LT.OR P1, PT, R34, 0x19, !P0 ;  /* 0x000000192200780c */ /* 0x000fe20004721670 */
[----:B0-----:R-:W0:Y:S08]  /*12980*/  @!P4 LDC.64 R22, c[0x0][0x5c0] ;  /* 0x00017000ff16cb82 */ /* 0x001e300000000a00 */
[----:B------:R-:W-:-:S04]  /*12990*/  @!P6 IADD3 R129, P3, P2, R3, R24, R2 ;  /* 0x000000180381e210 */ /* 0x000fc80007a7e002 */
[C-C-:B------:R-:W-:Y:S02]  /*129a0*/  @!P6 IADD3.X R128, R6.reuse, R36, R5.reuse, P3, P2 ;  /* 0x000000240680e210 */ /* 0x140fe40001fe4405 */
[----:B------:R-:W-:Y:S02]  /*129b0*/  @!P1 IADD3 R127, P3, P2, R3, R24, R2 ;  /* 0x00000018037f9210 */ /* 0x000fe40007a7e002 */
[----:B------:R-:W-:Y:S02]  /*129c0*/  LOP3.LUT P5, RZ, R25, 0x20, RZ, 0xc0, !PT ;  /* 0x0000002019ff7812 */ /* 0x000fe400078ac0ff */
[----:B------:R-:W-:Y:S02]  /*129d0*/  @!P1 IADD3.X R121, R6, R36, R5, P3, P2 ;  /* 0x0000002406799210 */ /* 0x000fe40001fe4405 */
[----:B------:R-:W-:Y:S02]  /*129e0*/  F2FP.SATFINITE.E4M3.F32.PACK_AB_MERGE_C R20, RZ, R20, RZ ;  /* 0x00000014ff14723e */ /* 0x000fe400048070ff */
[----:B0-----:R-:W-:-:S05]  /*129f0*/  @!P4 IADD3 R22, P2, R33, R22, RZ ;  /* 0x000000162116c210 */ /* 0x001fca0007f5e0ff */
[----:B------:R-:W-:Y:S01]  /*12a00*/  @!P4 IMAD.X R23, R92, 0x1, R23, P2 ;  /* 0x000000015c17c824 */ /* 0x000fe200010e0617 */
[----:B------:R-:W-:-:S04]  /*12a10*/  LOP3.LUT P6, RZ, R0, 0x1, RZ, 0xc0, !PT ;  /* 0x0000000100ff7812 */ /* 0x000fc800078cc0ff */
[----:B------:R0:W-:Y:S01]  /*12a20*/  @!P4 STG.E.U8 desc[UR14][R22.64+0x18], R20 ;  /* 0x000018141600c986 */ /* 0x0001e2000c10110e */
[----:B------:R-:W-:Y:S01]  /*12a30*/  LOP3.LUT R0, R0, 0xffefffff, RZ, 0xc0, !PT ;  /* 0xffefffff00007812 */ /* 0x000fe200078ec0ff */
[----:B0-----:R-:W0:Y:S07]  /*12a40*/  @!P5 LDC.64 R20, c[0x0][0x5c0] ;  /* 0x00017000ff14db82 */ /* 0x001e2e0000000a00 */
[----:B------:R-:W-:Y:S02]  /*12a50*/  @P6 LOP3.LUT R0, R0, 0x100000, RZ, 0xfc, !PT ;  /* 0x0010000000006812 */ /* 0x000fe400078efcff */
[----:B------:R-:W-:-:S02]  /*12a60*/  ISETP.LT.OR P6, PT, R34, 0x1a, !P0 ;  /* 0x0000001a2200780c */ /* 0x000fc400047c1670 */
[----:B------:R-:W-:-:S11]  /*12a70*/  F2FP.SATFINITE.E4M3.F32.PACK_AB_MERGE_C R19, RZ, R19, RZ ;  /* 0x00000013ff13723e */ /* 0x000fd600048070ff */
[----:B------:R-:W-:Y:S02]  /*12a80*/  @!P6 IADD3 R120, P3, P2, R3, R24, R2 ;  /* 0x000000180378e210 */ /* 0x000fe40007a7e002 */
[----:B0-----:R-:W-:Y:S02]  /*12a90*/  @!P5 IADD3 R20, P4, R86, R20, RZ ;  /* 0x000000145614d210 */ /* 0x001fe40007f9e0ff */
[----:B------:R-:W-:Y:S02]  /*12aa0*/  @!P6 IADD3.X R116, R6, R36, R5, P3, P2 ;  /* 0x000000240674e210 */ /* 0x000fe40001fe4405 */
[----:B------:R-:W-:Y:S01]  /*12ab0*/  ISETP.LT.OR P6, PT, R34, 0x21, !P0 ;  /* 0x000000212200780c */ /* 0x000fe200047c1670 */
[----:B------:R-:W-:-:S05]  /*12ac0*/  @!P5 IMAD.X R21, R100, 0x1, R21, P4 ;  /* 0x000000016415d824 */ /* 0x000fca00020e0615 */
[----:B------:R0:W-:Y:S01]  /*12ad0*/  @!P5 STG.E.U8 desc[UR14][R20.64+0x19], R19 ;  /* 0x000019131400d986 */ /* 0x0001e2000c10110e */
[----:B------:R-:W-:-:S06]  /*12ae0*/  ISETP.LT.OR P5, PT, R34, 0x22, !P0 ;  /* 0x000000222200780c */ /* 0x000fcc00047a1670 */
[----:B------:R-:W-:-:S04]  /*12af0*/  @!P6 IADD3 R115, P3, P2, R3, R24, R2 ;  /* 0x000000180373e210 */ /* 0x000fc80007a7e002 */
[----:B------:R-:W-:-:S03]  /*12b00*/  @!P6 IADD3.X R114, R6, R36, R5, P3, P2 ;  /* 0x000000240672e210 */ /* 0x000fc60001fe4405 */
[----:B------:R-:W-:-:S04]  /*12b10*/  @!P5 IADD3 R103, P3, P2, R3, R24, R2 ;  /* 0x000000180367d210 */ /* 0x000fc80007a7e002 */
[----:B------:R-:W-:Y:S02]  /*12b20*/  @!P5 IADD3.X R22, R6, R36, R5, P3, P2 ;  /* 0x000000240616d210 */ /* 0x000fe40001fe4405 */
[----:B------:R-:W-:Y:S02]  /*12b30*/  ISETP.LT.OR P5, PT, R34, 0x29, !P0 ;  /* 0x000000292200780c */ /* 0x000fe400047a1670 */
[----:B------:R-:W-:-:S11]  /*12b40*/  LOP3.LUT P6, RZ, R0, 0x100000, RZ, 0xc0, !PT ;  /* 0x0010000000ff7812 */ /* 0x000fd600078cc0ff */
[----:B0-----:R-:W-:-:S04]  /*12b50*/  @!P5 IADD3 R20, P3, P2, R3, R24, R2 ;  /* 0x000000180314d210 */ /* 0x001fc80007a7e002 */
[----:B------:R-:W-:Y:S02]  /*12b60*/  @!P5 IADD3.X R21, R6, R36, R5, P3, P2 ;  /* 0x000000240615d210 */ /* 0x000fe40001fe4405 */
[----:B------:R-:W-:Y:S02]  /*12b70*/  ISETP.LT.OR P5, PT, R34, 0x2a, !P0 ;  /* 0x0000002a2200780c */ /* 0x000fe400047a1670 */
[----:B------:R-:W-:Y:S02]  /*12b80*/  LOP3.LUT P4, RZ, R25, 0x4000000, RZ, 0xc0, !PT ;  /* 0x0400000019ff7812 */ /* 0x000fe4000788c0ff */
[----:B------:R-:W-:Y:S02]  /*12b90*/  LOP3.LUT P1, RZ, R32, 0x80000000, RZ, 0xc0, !PT ;  /* 0x8000000020ff7812 */ /* 0x000fe4000782c0ff */
[----:B------:R-:W-:Y:S02]  /*12ba0*/  F2FP.SATFINITE.E4M3.F32.PACK_AB_MERGE_C R18, RZ, R18, RZ ;  /* 0x00000012ff12723e */ /* 0x000fe400048070ff */
[----:B------:R-:W-:-:S05]  /*12bb0*/  F2FP.SATFINITE.E4M3.F32.PACK_AB_MERGE_C R17, RZ, R17, RZ ;  /* 0x00000011ff11723e */ /* 0x000fca00048070ff */
[----:B------:R-:W-:Y:S01]  /*12bc0*/  @!P5 IADD3 R23, P3, P2, R3, R24, R2 ;  /* 0x000000180317d210 */ /* 0x000fe20007a7e002 */
[----:B------:R0:W-:Y:S03]  /*12bd0*/  @!P6 STG.E.U8 desc[UR14][R134.64+0x20], R18 ;  /* 0x000020128600e986 */ /* 0x0001e6000c10110e */
[----:B------:R-:W-:Y:S02]  /*12be0*/  @!P5 IADD3.X R26, R6, R36, R5, P3, P2 ;  /* 0x00000024061ad210 */ /* 0x000fe40001fe4405 */
[----:B------:R-:W-:Y:S01]  /*12bf0*/  LOP3.LUT P5, RZ, R0, 0x100, RZ, 0xc0, !PT ;  /* 0x0000010000ff7812 */ /* 0x000fe200078ac0ff */
[----:B------:R-:W-:Y:S01]  /*12c00*/  @!P1 STG.E.U8 desc[UR14][R118.64+0x21], R17 ;  /* 0x0000211176009986 */ /* 0x000fe2000c10110e */
[----:B------:R-:W-:Y:S01]  /*12c10*/  ISETP.LT.OR P1, PT, R34, 0x31, !P0 ;  /* 0x000000312200780c */ /* 0x000fe20004721670 */
[----:B0-----:R-:W0:Y:S01]  /*12c20*/  @!P4 LDC.64 R18, c[0x0][0x5c0] ;  /* 0x00017000ff12cb82 */ /* 0x001e220000000a00 */
[----:B------:R-:W-:-:S09]  /*12c30*/  LOP3.LUT R0, R0, 0xfff7ffff, RZ, 0xc0, !PT ;  /* 0xfff7ffff00007812 */ /* 0x000fd200078ec0ff */
[----:B------:R-:W-:Y:S02]  /*12c40*/  @P5 LOP3.LUT R0, R0, 0x80000, RZ, 0xfc, !PT ;  /* 0x0008000000005812 */ /* 0x000fe400078efcff */
[----:B------:R-:W-:Y:S02]  /*12c50*/  @!P1 IADD3 R27, P3, P2, R3, R24, R2 ;  /* 0x00000018031b9210 */ /* 0x000fe40007a7e002 */
[----:B------:R-:W-:Y:S02]  /*12c60*/  LOP3.LUT R0, R0, 0xfffbffff, RZ, 0xc0, !PT ;  /* 0xfffbffff00007812 */ /* 0x000fe400078ec0ff */
[----:B------:R-:W-:Y:S02]  /*12c70*/  @!P1 IADD3.X R33, R6, R36, R5, P3, P2 ;  /* 0x0000002406219210 */ /* 0x000fe40001fe4405 */
[----:B------:R-:W-:Y:S02]  /*12c80*/  @P1 LOP3.LUT R0, R0, 0x40000, RZ, 0xfc, !PT ;  /* 0x0004000000001812 */ /* 0x000fe400078efcff */
[----:B------:R-:W-:-:S02]  /*12c90*/  LOP3.LUT P1, RZ, R25, 0x8000000, RZ, 0xc0, !PT ;  /* 0x0800000019ff7812 */ /* 0x000fc4000782c0ff */
[----:B------:R-:W-:Y:S02]  /*12ca0*/  F2FP.SATFINITE.E4M3.F32.PACK_AB_MERGE_C R16, RZ, R16, RZ ;  /* 0x00000010ff10723e */ /* 0x000fe400048070ff */
[----:B0-----:R-:W-:-:S05]  /*12cb0*/  @!P4 IADD3 R18, P2, R117, R18, RZ ;  /* 0x000000127512c210 */ /* 0x001fca0007f5e0ff */
[----:B------:R-:W-:-:S05]  /*12cc0*/  @!P4 IMAD.X R19, R122, 0x1, R19, P2 ;  /* 0x000000017a13c824 */ /* 0x000fca00010e0613 */
[----:B------:R0:W-:Y:S02]  /*12cd0*/  @!P4 STG.E.U8 desc[UR14][R18.64+0x20], R16 ;  /* 0x000020101200c986 */ /* 0x0001e4000c10110e */
[----:B0-----:R-:W0:Y:S01]  /*12ce0*/  @!P1 LDC.64 R16, c[0x0][0x5c0] ;  /* 0x00017000ff109b82 */ /* 0x001e220000000a00 */
[C---:B------:R-:W-:Y:S02]  /*12cf0*/  ISETP.LT.OR P6, PT, R34.reuse, 0x32, !P0 ;  /* 0x000000322200780c */ /* 0x040fe400047c1670 */
[----:B------:R-:W-:Y:S02]  /*12d00*/  F2FP.SATFINITE.E4M3.F32.PACK_AB_MERGE_C R15, RZ, R15, RZ ;  /* 0x0000000fff0f723e */ /* 0x000fe400048070ff */
[----:B------:R-:W-:Y:S02]  /*12d10*/  ISETP.LT.OR P5, PT, R34, 0x39, !P0 ;  /* 0x000000392200780c */ /* 0x000fe400047a1670 */
[----:B0-----:R-:W-:-:S05]  /*12d20*/  @!P1 IADD3 R16, P4, R123, R16, RZ ;  /* 0x000000107b109210 */ /* 0x001fca0007f9e0ff */
[----:B------:R-:W-:Y:S02]  /*12d30*/  @!P1 IMAD.X R17, R126, 0x1, R17, P4 ;  /* 0x000000017e119824 */ /* 0x000fe400020e0611 */
[----:B------:R-:W-:-:S03]  /*12d40*/  @!P6 IADD3 R35, P3, P2, R3, R24, R2 ;  /* 0x000000180323e210 */ /* 0x000fc60007a7e002 */
[----:B------:R0:W-:Y:S01]  /*12d50*/  @!P1 STG.E.U8 desc[UR14][R16.64+0x21], R15 ;  /* 0x0000210f10009986 */ /* 0x0001e2000c10110e */
[C---:B------:R-:W-:Y:S02]  /*12d60*/  ISETP.LT.OR P1, PT, R34.reuse, 0x3a, !P0 ;  /* 0x0000003a2200780c */ /* 0x040fe40004721670 */
[----:B------:R-:W-:Y:S02]  /*12d70*/  ISETP.LT.OR P4, PT, R34, 0x41, !P0 ;  /* 0x000000412200780c */ /* 0x000fe40004781670 */
[----:B------:R-:W-:Y:S02]  /*12d80*/  @!P6 IADD3.X R37, R6, R36, R5, P3, P2 ;  /* 0x000000240625e210 */ /* 0x000fe40001fe4405 */
[----:B------:R-:W-:-:S04]  /*12d90*/  @!P5 IADD3 R18, P3, P2, R3, R24, R2 ;  /* 0x000000180312d210 */ /* 0x000fc80007a7e002 */
[----:B------:R-:W-:-:S03]  /*12da0*/  @!P5 IADD3.X R19, R6, R36, R5, P3, P2 ;  /* 0x000000240613d210 */ /* 0x000fc60001fe4405 */
[----:B------:R-:W-:-:S04]  /*12db0*/  @!P1 IADD3 R86, P3, P2, R3, R24, R2 ;  /* 0x0000001803569210 */ /* 0x000fc80007a7e002 */
[----:B------:R-:W-:Y:S02]  /*12dc0*/  @!P1 IADD3.X R87, R6, R36, R5, P3, P2 ;  /* 0x0000002406579210 */ /* 0x000fe40001fe4405 */
[----:B0-----:R-:W-:-:S04]  /*12dd0*/  @!P4 IADD3 R16, P3, P2, R3, R24, R2 ;  /* 0x000000180310c210 */ /* 0x001fc80007a7e002 */
[----:B------:R-:W-:Y:S02]  /*12de0*/  @!P4 IADD3.X R17, R6, R36, R5, P3, P2 ;  /* 0x000000240611c210 */ /* 0x000fe40001fe4405 */
[----:B------:R-:W-:Y:S02]  /*12df0*/  ISETP.LT.OR P2, PT, R34, 0x42, !P0 ;  /* 0x000000422200780c */ /* 0x000fe40004741670 */
[C---:B------:R-:W-:Y:S02]  /*12e00*/  LOP3.LUT P6, RZ, R0.reuse, 0x40, RZ, 0xc0, !PT ;  /* 0x0000004000ff7812 */ /* 0x040fe400078cc0ff */
[C---:B------:R-:W-:Y:S02]  /*12e10*/  LOP3.LUT P5, RZ, R0.reuse, 0x80000, RZ, 0xc0, !PT ;  /* 0x0008000000ff7812 */ /* 0x040fe400078ac0ff */
[----:B------:R-:W-:-:S07]  /*12e20*/  LOP3.LUT R0, R0, 0xffff7fff, RZ, 0xc0, !PT ;  /* 0xffff7fff00007812 */ /* 0x000fce00078ec0ff */
[----:B------:R-:W-:Y:S02]  /*12e30*/  @!P2 IADD3 R90, P4, P3, R3, R24, R2 ;  /* 0x00000018035aa210 */ /* 0x000fe40007b9e002 */
[----:B------:R-:W-:Y:S02]  /*12e40*/  @P2 LOP3.LUT R0, R0, 0x8000, RZ, 0xfc, !PT ;  /* 0x0000800000002812 */ /* 0x000fe400078efcff */
[----:B------:R-:W-:Y:S02]  /*12e50*/  @!P2 IADD3.X R91, R6, R36, R5, P4, P3 ;  /* 0x00000024065ba210 */ /* 0x000fe400027e6405 */
[----:B------:R-:W-:Y:S02]  /*12e60*/  LOP3.LUT P2, RZ, R32, 0x1, RZ, 0xc0, !PT ;  /* 0x0000000120ff7812 */ /* 0x000fe4000784c0ff */
[----:B------:R-:W-:-:S05]  /*12e70*/  F2FP.SATFINITE.E4M3.F32.PACK_AB_MERGE_C R14, RZ, R14, RZ ;  /* 0x0000000eff0e723e */ /* 0x000fca00048070ff */
[----:B------:R0:W-:Y:S01]  /*12e80*/  @!P5 STG.E.U8 desc[UR14][R132.64+0x28], R14 ;  /* 0x0000280e8400d986 */ /* 0x0001e2000c10110e */
[----:B------:R-:W-:-:S05]  /*12e90*/  ISETP.LT.OR P3, PT, R34, 0x49, !P0 ;  /* 0x000000492200780c */ /* 0x000fca0004761670 */
[----:B0-----:R-:W0:Y:S08]  /*12ea0*/  @!P2 LDC.64 R14, c[0x0][0x5c0] ;  /* 0x00017000ff0eab82 */ /* 0x001e300000000a00 */
[----:B------:R-:W-:-:S04]  /*12eb0*/  @!P3 IADD3 R92, P5, P4, R3, R24, R2 ;  /* 0x00000018035cb210 */ /* 0x000fc80007cbe002 */
[----:B------:R-:W-:Y:S02]  /*12ec0*/  @!P3 IADD3.X R93, R6, R36, R5, P5, P4 ;  /* 0x00000024065db210 */ /* 0x000fe40002fe8405 */
[----:B------:R-:W-:Y:S02]  /*12ed0*/  LOP3.LUT P1, RZ, R25, 0x80000000, RZ, 0xc0, !PT ;  /* 0x8000000019ff7812 */ /* 0x000fe4000782c0ff */
[----:B------:R-:W-:Y:S02]  /*12ee0*/  F2FP.SATFINITE.E4M3.F32.PACK_AB_MERGE_C R13, RZ, R13, RZ ;  /* 0x0000000dff0d723e */ /* 0x000fe400048070ff */
[----:B0-----:R-:W-:-:S05]  /*12ef0*/  @!P2 IADD3 R14, P4, R124, R14, RZ ;  /* 0x0000000e7c0ea210 */ /* 0x001fca0007f9e0ff */
[----:B------:R-:W-:Y:S01]  /*12f00*/  @!P2 IMAD.X R15, R125, 0x1, R15, P4 ;  /* 0x000000017d0fa824 */ /* 0x000fe200020e060f */
[----:B------:R-:W-:Y:S02]  /*12f10*/  ISETP.LT.OR P4, PT, R34, 0x4a, !P0 ;  /* 0x0000004a2200780c */ /* 0x000fe40004781670 */
[----:B------:R-:W-:Y:S01]  /*12f20*/  F2FP.SATFINITE.E4M3.F32.PACK_AB_MERGE_C R12, RZ, R12, RZ ;  /* 0x0000000cff0c723e */ /* 0x000fe200048070ff */
[----:B------:R-:W-:Y:S04]  /*12f30*/  @!P6 STG.E.U8 desc[UR14][R112.64+0x29], R13 ;  /* 0x0000290d7000e986 */ /* 0x000fe8000c10110e */
[----:B------:R0:W-:Y:S06]  /*12f40*/  @!P2 STG.E.U8 desc[UR14][R14.64+0x28], R12 ;  /* 0x0000280c0e00a986 */ /* 0x0001ec000c10110e */
[----:B------:R-:W-:Y:S01]  /*12f50*/  @!P4 IADD3 R100, P6, P5, R3, R24, R2 ;  /* 0x000000180364c210 */ /* 0x000fe20007dde002 */
[----:B0-----:R-:W0:Y:S03]  /*12f60*/  @!P1 LDC.64 R12, c[0x0][0x5c0] ;  /* 0x00017000ff0c9b82 */ /* 0x001e260000000a00 */
[----:B------:R-:W-:-:S02]  /*12f70*/  @!P4 IADD3.X R101, R6, R36, R5, P6, P5 ;  /* 0x000000240665c210 */ /* 0x000fc400037ea405 */
[----:B------:R-:W-:Y:S02]  /*12f80*/  ISETP.LT.OR P5, PT, R34, 0x51, !P0 ;  /* 0x000000512200780c */ /* 0x000fe400047a1670 */
[----:B------:R-:W-:-:S04]  /*12f90*/  LOP3.LUT R0, R0, 0xffffdfff, RZ, 0xc0, !PT ;  /* 0xffffdfff00007812 */ /* 0x000fc800078ec0ff */
[----:B------:R-:W-:-:S07]  /*12fa0*/  @P3 LOP3.LUT R0, R0, 0x2000, RZ, 0xfc, !PT ;  /* 0x0000200000003812 */ /* 0x000fce00078efcff */
[----:B------:R-:W-:-:S04]  /*12fb0*/  @!P5 IADD3 R15, P3, P6, R3, R24, R2 ;  /* 0x00000018030fd210 */ /* 0x000fc80007e7e002 */
[----:B------:R-:W-:Y:S02]  /*12fc0*/  @!P5 IADD3.X R14, R6, R36, R5, P3, P6 ;  /* 0x00000024060ed210 */ /* 0x000fe40001fec405 */
[----:B------:R-:W-:Y:S02]  /*12fd0*/  ISETP.LT.OR P6, PT, R34, 0x52, !P0 ;  /* 0x000000522200780c */ /* 0x000fe400047c1670 */
[----:B------:R-:W-:Y:S02]  /*12fe0*/  LOP3.LUT R0, R0, 0xfffeffff, RZ, 0xc0, !PT ;  /* 0xfffeffff00007812 */ /* 0x000fe400078ec0ff */
[----:B0-----:R-:W-:Y:S02]  /*12ff0*/  @!P1 IADD3 R12, P2, R130, R12, RZ ;  /* 0x0000000c820c9210 */ /* 0x001fe40007f5e0ff */
[----:B------:R-:W-:Y:S02]  /*13000*/  @P4 LOP3.LUT R0, R0, 0x10000, RZ, 0xfc, !PT ;  /* 0x0001000000004812 */ /* 0x000fe400078efcff */
[----:B------:R-:W-:Y:S01]  /*13010*/  F2FP.SATFINITE.E4M3.F32.PACK_AB_MERGE_C R113, RZ, R11, RZ ;  /* 0x0000000bff71723e */ /* 0x000fe200048070ff */
[----:B------:R-:W-:Y:S01]  /*13020*/  @!P1 IMAD.X R13, R141, 0x1, R13, P2 ;  /* 0x000000018d0d9824 */ /* 0x000fe200010e060d */
[----:B------:R-:W-:-:S04]  /*13030*/  LOP3.LUT R0, R0, 0xfffdffff, RZ, 0xc0, !PT ;  /* 0xfffdffff00007812 */ /* 0x000fc800078ec0ff */
[----:B------:R0:W-:Y:S01]  /*13040*/  @!P1 STG.E.U8 desc[UR14][R12.64+0x29], R113 ;  /* 0x000029710c009986 */ /* 0x0001e2000c10110e */
[----:B------:R-:W-:Y:S02]  /*13050*/  @P5 LOP3.LUT R0, R0, 0x20000, RZ, 0xfc, !PT ;  /* 0x0002000000005812 */ /* 0x000fe400078efcff */
[----:B------:R-:W-:Y:S02]  /*13060*/  P2R R102, PR, RZ, 0x40 ;  /* 0x00000040ff667803 */ /* 0x000fe40000000000 */
[----:B0-----:R-:W-:-:S04]  /*13070*/  @!P6 IADD3 R13, P1, P2, R3, R24, R2 ;  /* 0x00000018030de210 */ /* 0x001fc80007a3e002 */
[----:B------:R-:W-:Y:S02]  /*13080*/  @!P6 IADD3.X R12, R6, R36, R5, P1, P2 ;  /* 0x00000024060ce210 */ /* 0x000fe40000fe4405 */
[----:B------:R-:W-:Y:S02]  /*13090*/  LOP3.LUT P6, RZ, R0, 0x800, RZ, 0xc0, !PT ;  /* 0x0000080000ff7812 */ /* 0x000fe400078cc0ff */
[----:B------:R-:W-:-:S11]  /*130a0*/  F2FP.SATFINITE.E4M3.F32.PACK_AB_MERGE_C R10, RZ, R10, RZ ;  /* 0x0000000aff0a723e */ /* 0x000fd600048070ff */
[----:B------:R4:W-:Y:S02]  /*130b0*/  @!P6 STG.E.U8 desc[UR14][R110.64+0x30], R10 ;  /* 0x0000300a6e00e986 */ /* 0x0009e4000c10110e */
[----:B----4-:R-:W-:Y:S02]  /*130c0*/  FMUL R110, R224, UR20 ;  /* 0x00000014e06e7c20 */ /* 0x010fe40008400000 */
[----:B------:R-:W4:Y:S01]  /*130d0*/  LDL.LU R224, [R1+0x18] ;  /* 0x0000180001e07983 */ /* 0x000f220000300800 */
[----:B------:R-:W-:Y:S01]  /*130e0*/  LOP3.LUT P5, RZ, R0, 0x400, RZ, 0xc0, !PT ;  /* 0x0000040000ff7812 */ /* 0x000fe200078ac0ff */
[----:B------:R-:W-:Y:S01]  /*130f0*/  FMUL R9, R9, UR20 ;  /* 0x0000001409097c20 */ /* 0x000fe20008400000 */
[----:B------:R-:W-:-:S04]  /*13100*/  LOP3.LUT P4, RZ, R25, 0x40000000, RZ, 0xc0, !PT ;  /* 0x4000000019ff7812 */ /* 0x000fc8000788c0ff */
[----:B------:R-:W-:-:S07]  /*13110*/  F2FP.SATFINITE.E4M3.F32.PACK_AB_MERGE_C R117, RZ, R9, RZ ;  /* 0x00000009ff75723e */ /* 0x000fce00048070ff */
[----:B------:R3:W-:Y:S02]  /*13120*/  @!P5 STG.E.U8 desc[UR14][R106.64+0x31], R117 ;  /* 0x000031756a00d986 */ /* 0x0007e4000c10110e */
[----:B------:R-:W0:Y:S01]  /*13130*/  @!P4 LDC.64 R10, c[0x0][0x5c0] ;  /* 0x00017000ff0acb82 */ /* 0x000e220000000a00 */
[----:B---3--:R-:W-:-:S05]  /*13140*/  FMUL R106, R222, UR20 ;  /* 0x00000014de6a7c20 */ /* 0x008fca0008400000 */
[----:B------:R-:W-:Y:S01]  /*13150*/  F2FP.SATFINITE.E4M3.F32.PACK_AB_MERGE_C R111, RZ, R106, RZ ;  /* 0x0000006aff6f723e */ /* 0x000fe200048070ff */
[----:B------:R-:W-:Y:S02]  /*13160*/  FMUL R106, R225, UR20 ;  /* 0x00000014e16a7c20 */ /* 0x000fe40008400000 */
[----:B------:R-:W3:Y:S01]  /*13170*/  LDL.LU R225, [R1+0x1c] ;  /* 0x00001c0001e17983 */ /* 0x000ee20000300800 */
[----:B------:R-:W-:-:S03]  /*13180*/  FMUL R8, R8, UR20 ;  /* 0x0000001408087c20 */ /* 0x000fc60008400000 */
[----:B------:R-:W3:Y:S01]  /*13190*/  LDL.LU R222, [R1+0x20] ;  /* 0x0000200001de7983 */ /* 0x000ee20000300800 */
[----:B0-----:R-:W-:Y:S02]  /*131a0*/  @!P4 IADD3 R10, P5, R149, R10, RZ ;  /* 0x0000000a950ac210 */ /* 0x001fe40007fbe0ff */
[----:B------:R-:W-:-:S03]  /*131b0*/  F2FP.SATFINITE.E4M3.F32.PACK_AB_MERGE_C R113, RZ, R8, RZ ;  /* 0x00000008ff71723e */ /* 0x000fc600048070ff */
[----:B------:R-:W-:-:S05]  /*131c0*/  @!P4 IMAD.X R11, R154, 0x1, R11, P5 ;  /* 0x000000019a0bc824 */ /* 0x000fca00028e060b */
[----:B------:R2:W-:Y:S02]  /*131d0*/  @!P4 STG.E.U8 desc[UR14][R10.64+0x30], R113 ;  /* 0x000030710a00c986 */ /* 0x0005e4000c10110e */
[----:B--2---:R-:W-:Y:S02]  /*131e0*/  FMUL R11, R226, UR20 ;  /* 0x00000014e20b7c20 */ /* 0x004fe40008400000 */
[----:B------:R-:W2:Y:S01]  /*131f0*/  LDL.LU R226, [R1+0x24] ;  /* 0x0000240001e27983 */ /* 0x000ea20000300800 */
[----:B------:R-:W-:Y:S02]  /*13200*/  P2R R112, PR, RZ, 0x1 ;  /* 0x00000001ff707803 */ /* 0x000fe40000000000 */
[----:B------:R-:W-:-:S13]  /*13210*/  LOP3.LUT P0, RZ, R25, 0x20000000, RZ, 0xc0, !PT ;  /* 0x2000000019ff7812 */ /* 0x000fda000780c0ff */
[----:B------:R-:W0:Y:S01]  /*13220*/  @!P0 LDC.64 R8, c[0x0][0x5c0] ;  /* 0x00017000ff088b82 */ /* 0x000e220000000a00 */
[----:B------:R-:W-:Y:S02]  /*13230*/  LOP3.LUT P1, RZ, R25, 0x10000000, RZ, 0xc0, !PT ;  /* 0x1000000019ff7812 */ /* 0x000fe4000782c0ff */
[----:B------:R-:W-:Y:S02]  /*13240*/  F2FP.SATFINITE.E4M3.F32.PACK_AB_MERGE_C R107, RZ, R110, RZ ;  /* 0x0000006eff6b723e */ /* 0x000fe400048070ff */
[----:B0-----:R-:W-:-:S05]  /*13250*/  @!P0 IADD3 R8, P4, R140, R8, RZ ;  /* 0x000000088c088210 */ /* 0x001fca0007f9e0ff */
[----:B------:R-:W-:-:S05]  /*13260*/  @!P0 IMAD.X R9, R152, 0x1, R9, P4 ;  /* 0x0000000198098824 */ /* 0x000fca00020e0609 */
[----:B------:R0:W-:Y:S02]  /*13270*/  @!P0 STG.E.U8 desc[UR14][R8.64+0x31], R107 ;  /* 0x0000316b08008986 */ /* 0x0001e4000c10110e */
[----:B0-----:R-:W0:Y:S01]  /*13280*/  @!P1 LDC.64 R8, c[0x0][0x5c0] ;  /* 0x00017000ff089b82 */ /* 0x001e220000000a00 */
[C---:B------:R-:W-:Y:S02]  /*13290*/  LOP3.LUT P6, RZ, R0.reuse, 0x20, RZ, 0xc0, !PT ;  /* 0x0000002000ff7812 */ /* 0x040fe400078cc0ff */
[C---:B------:R-:W-:Y:S02]  /*132a0*/  LOP3.LUT P3, RZ, R0.reuse, 0x200, RZ, 0xc0, !PT ;  /* 0x0000020000ff7812 */ /* 0x040fe4000786c0ff */
[----:B------:R-:W-:Y:S02]  /*132b0*/  LOP3.LUT P2, RZ, R0, 0x80, RZ, 0xc0, !PT ;  /* 0x0000008000ff7812 */ /* 0x000fe4000784c0ff */
[----:B------:R-:W-:Y:S02]  /*132c0*/  P2R R10, PR, RZ, 0x40 ;  /* 0x00000040ff0a7803 */ /* 0x000fe40000000000 */
[----:B------:R-:W-:-:S02]  /*132d0*/  LOP3.LUT P6, RZ, R25, 0x2000000, RZ, 0xc0, !PT ;  /* 0x0200000019ff7812 */ /* 0x000fc400078cc0ff */
[----:B------:R-:W-:Y:S02]  /*132e0*/  F2FP.SATFINITE.E4M3.F32.PACK_AB_MERGE_C R113, RZ, R106, RZ ;  /* 0x0000006aff71723e */ /* 0x000fe400048070ff */
[----:B------:R-:W-:-:S03]  /*132f0*/  F2FP.SATFINITE.E4M3.F32.PACK_AB_MERGE_C R107, RZ, R11, RZ ;  /* 0x0000000bff6b723e */ /* 0x000fc600048070ff */
[----:B------:R-:W-:Y:S01]  /*13300*/  @!P3 STG.E.U8 desc[UR14][R108.64+0x38], R111 ;  /* 0x0000386f6c00b986 */ /* 0x000fe2000c10110e */
[----:B0-----:R-:W-:-:S03]  /*13310*/  @!P1 IADD3 R8, P0, R131, R8, RZ ;  /* 0x0000000883089210 */ /* 0x001fc60007f1e0ff */
[----:B------:R-:W-:Y:S02]  /*13320*/  @!P2 STG.E.U8 desc[UR14][R104.64+0x39], R113 ;  /* 0x000039716800a986 */ /* 0x000fe4000c10110e */
[----:B------:R-:W-:-:S05]  /*13330*/  @!P1 IMAD.X R9, R151, 0x1, R9, P0 ;  /* 0x0000000197099824 */ /* 0x000fca00000e0609 */
[----:B------:R0:W-:Y:S02]  /*13340*/  @!P1 STG.E.U8 desc[UR14][R8.64+0x38], R107 ;  /* 0x0000386b08009986 */ /* 0x0001e4000c10110e */
[----:B0-----:R-:W0:Y:S01]  /*13350*/  @!P6 LDC.64 R8, c[0x0][0x5c0] ;  /* 0x00017000ff08eb82 */ /* 0x001e220000000a00 */
[----:B------:R-:W-:Y:S02]  /*13360*/  FMUL R11, R223, UR20 ;  /* 0x00000014df0b7c20 */ /* 0x000fe40008400000 */
[----:B------:R-:W2:Y:S03]  /*13370*/  LDL.LU R223, [R1+0x28] ;  /* 0x0000280001df7983 */ /* 0x000ea60000300800 */
[----:B------:R-:W-:Y:S02]  /*13380*/  F2FP.SATFINITE.E4M3.F32.PACK_AB_MERGE_C R11, RZ, R11, RZ ;  /* 0x0000000bff0b723e */ /* 0x000fe400048070ff */
[----:B0-----:R-:W-:-:S05]  /*13390*/  @!P6 IADD3 R8, P1, R148, R8, RZ ;  /* 0x000000089408e210 */ /* 0x001fca0007f3e0ff */
[----:B------:R-:W-:-:S05]  /*133a0*/  @!P6 IMAD.X R9, R153, 0x1, R9, P1 ;  /* 0x000000019909e824 */ /* 0x000fca00008e0609 */
[----:B------:R0:W-:Y:S01]  /*133b0*/  @!P6 STG.E.U8 desc[UR14][R8.64+0x39], R11 ;  /* 0x0000390b0800e986 */ /* 0x0001e2000c10110e */
[----:B------:R-:W-:Y:S01]  /*133c0*/  ISETP.NE.AND P6, PT, R10, RZ, PT ;  /* 0x000000ff0a00720c */ /* 0x000fe20003fc5270 */
[----:B------:R-:W-:-:S05]  /*133d0*/  FMUL R10, R221, UR20 ;  /* 0x00000014dd0a7c20 */ /* 0x000fca0008400000 */
[----:B------:R-:W-:Y:S02]  /*133e0*/  F2FP.SATFINITE.E4M3.F32.PACK_AB_MERGE_C R105, RZ, R10, RZ ;  /* 0x0000000aff69723e */ /* 0x000fe400048070ff */
[----:B------:R-:W-:-:S05]  /*133f0*/  LOP3.LUT P5, RZ, R0, 0x10, RZ, 0xc0, !PT ;  /* 0x0000001000ff7812 */ /* 0x000fca00078ac0ff */
[----:B------:R-:W-:Y:S01]  /*13400*/  @!P6 STG.E.U8 desc[UR14][R98.64+0x40], R105 ;  /* 0x000040696200e986 */ /* 0x000fe2000c10110e */
[----:B----4-:R-:W-:-:S03]  /*13410*/  FMUL R10, R224, UR20 ;  /* 0x00000014e00a7c20 */ /* 0x010fc60008400000 */
[----:B------:R-:W4:Y:S02]  /*13420*/  LDL.LU R224, [R1+0x2c] ;  /* 0x00002c0001e07983 */ /* 0x000f240000300800 */
[----:B------:R-:W-:Y:S01]  /*13430*/  F2FP.SATFINITE.E4M3.F32.PACK_AB_MERGE_C R107, RZ, R10, RZ ;  /* 0x0000000aff6b723e */ /* 0x000fe200048070ff */
[----:B---3--:R-:W-:Y:S02]  /*13440*/  FMUL R10, R225, UR20 ;  /* 0x00000014e10a7c20 */ /* 0x008fe40008400000 */
[----:B------:R-:W3:Y:S03]  /*13450*/  LDL.LU R225, [R1+0x30] ;  /* 0x0000300001e17983 */ /* 0x000ee60000300800 */
[----:B0-----:R-:W-:Y:S01]  /*13460*/  F2FP.SATFINITE.E4M3.F32.PACK_AB_MERGE_C R11, RZ, R10, RZ ;  /* 0x0000000aff0b723e */ /* 0x001fe200048070ff */
[----:B------:R-:W-:Y:S02]  /*13470*/  FMUL R10, R222, UR20 ;  /* 0x00000014de0a7c20 */ /* 0x000fe40008400000 */
[----:B------:R-:W3:Y:S04]  /*13480*/  LDL.LU R222, [R1+0x34] ;  /* 0x0000340001de7983 */ /* 0x000ee80000300800 */
[----:B------:R0:W-:Y:S02]  /*13490*/  @!P5 STG.E.U8 desc[UR14][R96.64+0x41], R107 ;  /* 0x0000416b6000d986 */ /* 0x0001e4000c10110e */
[----:B0-----:R-:W-:Y:S01]  /*134a0*/  F2FP.SATFINITE.E4M3.F32.PACK_AB_MERGE_C R97, RZ, R10, RZ ;  /* 0x0000000aff61723e */ /* 0x001fe200048070ff */
[----:B--2---:R-:W-:-:S02]  /*134b0*/  FMUL R10, R226, UR20 ;  /* 0x00000014e20a7c20 */ /* 0x004fc40008400000 */
[----:B------:R-:W2:Y:S01]  /*134c0*/  LDL.LU R226, [R1+0x38] ;  /* 0x0000380001e27983 */ /* 0x000ea20000300800 */
[----:B------:R-:W-:Y:S02]  /*134d0*/  LOP3.LUT P4, RZ, R25, 0x1000000, RZ, 0xc0, !PT ;  /* 0x0100000019ff7812 */ /* 0x000fe4000788c0ff */
[----:B------:R-:W-:-:S11]  /*134e0*/  F2FP.SATFINITE.E4M3.F32.PACK_AB_MERGE_C R99, RZ, R10, RZ ;  /* 0x0000000aff63723e */ /* 0x000fd600048070ff */
[----:B------:R-:W0:Y:S01]  /*134f0*/  @!P4 LDC.64 R8, c[0x0][0x5c0] ;  /* 0x00017000ff08cb82 */ /* 0x000e220000000a00 */
[----:B------:R-:W-:Y:S02]  /*13500*/  LOP3.LUT P3, RZ, R25, 0x800000, RZ, 0xc0, !PT ;  /* 0x0080000019ff7812 */ /* 0x000fe4000786c0ff */
[----:B0-----:R-:W-:-:S05]  /*13510*/  @!P4 IADD3 R8, P5, R150, R8, RZ ;  /* 0x000000089608c210 */ /* 0x001fca0007fbe0ff */
        /* <DEDUP_REMOVED lines=9> */
[C---:B------:R-:W-:Y:S02]  /*135b0*/  LOP3.LUT P0, RZ, R0.reuse, 0x8, RZ, 0xc0, !PT ;  /* 0x0000000800ff7812 */ /* 0x040fe4000780c0ff */
[----:B------:R-:W-:-:S11]  /*135c0*/  LOP3.LUT P2, RZ, R0, 0x4, RZ, 0xc0, !PT ;  /* 0x0000000400ff7812 */ /* 0x000fd6000784c0ff */
[----:B------:R-:W-:Y:S04]  /*135d0*/  @!P0 STG.E.U8 desc[UR14][R94.64+0x48], R99 ;  /* 0x000048635e008986 */ /* 0x000fe8000c10110e */
[----:B------:R1:W-:Y:S01]  /*135e0*/  @!P2 STG.E.U8 desc[UR14][R88.64+0x49], R11 ;  /* 0x0000490b5800a986 */ /* 0x0003e2000c10110e */
[----:B----4-:R-:W-:-:S03]  /*135f0*/  FMUL R10, R224, UR20 ;  /* 0x00000014e00a7c20 */ /* 0x010fc60008400000 */
[----:B------:R-:W4:Y:S04]  /*13600*/  LDL.LU R224, [R1+0x40] ;  /* 0x0000400001e07983 */ /* 0x000f280000300800 */
[----:B------:R-:W4:Y:S01]  /*13610*/  LDL.LU R221, [R1+0x44] ;  /* 0x0000440001dd7983 */ /* 0x000f220000300800 */
[----:B0-----:R-:W-:Y:S01]  /*13620*/  F2FP.SATFINITE.E4M3.F32.PACK_AB_MERGE_C R97, RZ, R10, RZ ;  /* 0x0000000aff61723e */ /* 0x001fe200048070ff */
[----:B---3--:R-:W-:Y:S02]  /*13630*/  FMUL R10, R225, UR20 ;  /* 0x00000014e10a7c20 */ /* 0x008fe40008400000 */
[----:B------:R-:W3:Y:S03]  /*13640*/  LDL.LU R225, [R1+0x48] ;  /* 0x0000480001e17983 */ /* 0x000ee60000300800 */
[----:B-1----:R-:W-:Y:S01]  /*13650*/  F2FP.SATFINITE.E4M3.F32.PACK_AB_MERGE_C R11, RZ, R10, RZ ;  /* 0x0000000aff0b723e */ /* 0x002fe200048070ff */
[----:B------:R-:W-:-:S05]  /*13660*/  FMUL R10, R222, UR20 ;  /* 0x00000014de0a7c20 */ /* 0x000fca0008400000 */
[----:B------:R-:W-:Y:S01]  /*13670*/  F2FP.SATFINITE.E4M3.F32.PACK_AB_MERGE_C R89, RZ, R10, RZ ;  /* 0x0000000aff59723e */ /* 0x000fe200048070ff */
[----:B--2---:R-:W-:Y:S02]  /*13680*/  FMUL R10, R226, UR20 ;  /* 0x00000014e20a7c20 */ /* 0x004fe40008400000 */
[----:B------:R-:W2:Y:S01]  /*13690*/  LDL.LU R226, [R1+0x4c] ;  /* 0x00004c0001e27983 */ /* 0x000ea20000300800 */
[----:B------:R-:W-:-:S13]  /*136a0*/  LOP3.LUT P1, RZ, R25, 0x400000, RZ, 0xc0, !PT ;  /* 0x0040000019ff7812 */ /* 0x000fda000782c0ff */
[----:B------:R-:W0:Y:S01]  /*136b0*/  @!P1 LDC.64 R8, c[0x0][0x5c0] ;  /* 0x00017000ff089b82 */ /* 0x000e220000000a00 */
[----:B------:R-:W-:-:S04]  /*136c0*/  LOP3.LUT P6, RZ, R32, 0x20000000, RZ, 0xc0, !PT ;  /* 0x2000000020ff7812 */ /* 0x000fc800078cc0ff */
[----:B------:R-:W-:Y:S02]  /*136d0*/  P2R R88, PR, RZ, 0x40 ;  /* 0x00000040ff587803 */ /* 0x000fe40000000000 */
[----:B------:R-:W-:Y:S02]  /*136e0*/  LOP3.LUT P6, RZ, R25, 0x200000, RZ, 0xc0, !PT ;  /* 0x0020000019ff7812 */ /* 0x000fe400078cc0ff */
[----:B0-----:R-:W-:-:S05]  /*136f0*/  @!P1 IADD3 R8, P2, R159, R8, RZ ;  /* 0x000000089f089210 */ /* 0x001fca0007f5e0ff */
[----:B------:R-:W-:-:S05]  /*13700*/  @!P1 IMAD.X R9, R164, 0x1, R9, P2 ;  /* 0x00000001a4099824 */ /* 0x000fca00010e0609 */
[----:B------:R0:W-:Y:S02]  /*13710*/  @!P1 STG.E.U8 desc[UR14][R8.64+0x48], R97 ;  /* 0x0000486108009986 */ /* 0x0001e4000c10110e */
[----:B0-----:R-:W0:Y:S01]  /*13720*/  @!P6 LDC.64 R8, c[0x0][0x5c0] ;  /* 0x00017000ff08eb82 */ /* 0x001e220000000a00 */
[----:B------:R-:W-:Y:S02]  /*13730*/  LOP3.LUT P5, RZ, R0, 0x2, RZ, 0xc0, !PT ;  /* 0x0000000200ff7812 */ /* 0x000fe400078ac0ff */
[C---:B------:R-:W-:Y:S02]  /*13740*/  LOP3.LUT P4, RZ, R25.reuse, 0x100000, RZ, 0xc0, !PT ;  /* 0x0010000019ff7812 */ /* 0x040fe4000788c0ff */
[C---:B------:R-:W-:Y:S02]  /*13750*/  LOP3.LUT P0, RZ, R25.reuse, 0x80000, RZ, 0xc0, !PT ;  /* 0x0008000019ff7812 */ /* 0x040fe4000780c0ff */
[----:B------:R-:W-:Y:S02]  /*13760*/  LOP3.LUT P2, RZ, R25, 0x40000, RZ, 0xc0, !PT ;  /* 0x0004000019ff7812 */ /* 0x000fe4000784c0ff */
[----:B0-----:R-:W-:-:S05]  /*13770*/  @!P6 IADD3 R8, P1, R156, R8, RZ ;  /* 0x000000089c08e210 */ /* 0x001fca0007f3e0ff */
[----:B------:R-:W-:-:S05]  /*13780*/  @!P6 IMAD.X R9, R161, 0x1, R9, P1 ;  /* 0x00000001a109e824 */ /* 0x000fca00008e0609 */
[----:B------:R0:W-:Y:S04]  /*13790*/  @!P6 STG.E.U8 desc[UR14][R8.64+0x49], R11 ;  /* 0x0000490b0800e986 */ /* 0x0001e8000c10110e */
[----:B------:R-:W-:Y:S01]  /*137a0*/  @!P5 STG.E.U8 desc[UR14][R84.64+0x50], R89 ;  /* 0x000050595400d986 */ /* 0x000fe2000c10110e */
[----:B------:R-:W-:Y:S02]  /*137b0*/  LOP3.LUT P5, RZ, R25, 0x20000, RZ, 0xc0, !PT ;  /* 0x0002000019ff7812 */ /* 0x000fe400078ac0ff */
[----:B------:R-:W-:Y:S02]  /*137c0*/  F2FP.SATFINITE.E4M3.F32.PACK_AB_MERGE_C R25, RZ, R10, RZ ;  /* 0x0000000aff19723e */ /* 0x000fe400048070ff */
[----:B------:R-:W-:Y:S01]  /*137d0*/  LOP3.LUT P3, RZ, R32, 0x40000000, RZ, 0xc0, !PT ;  /* 0x4000000020ff7812 */ /* 0x000fe2000786c0ff */
[----:B0-----:R-:W0:Y:S01]  /*137e0*/  @!P4 LDC.64 R8, c[0x0][0x5c0] ;  /* 0x00017000ff08cb82 */ /* 0x001e220000000a00 */
[----:B------:R-:W-:-:S02]  /*137f0*/  FMUL R10, R223, UR20 ;  /* 0x00000014df0a7c20 */ /* 0x000fc40008400000 */
[----:B------:R-:W2:Y:S04]  /*13800*/  LDL.LU R223, [R1+0x50] ;  /* 0x0000500001df7983 */ /* 0x000ea80000300800 */
[----:B------:R-:W2:Y:S01]  /*13810*/  LDL.LU R222, [R1+0x54] ;  /* 0x0000540001de7983 */ /* 0x000ea20000300800 */
[----:B------:R-:W-:-:S04]  /*13820*/  F2FP.SATFINITE.E4M3.F32.PACK_AB_MERGE_C R11, RZ, R10, RZ ;  /* 0x0000000aff0b723e */ /* 0x000fc800048070ff */
[----:B------:R-:W-:Y:S01]  /*13830*/  @!P3 STG.E.U8 desc[UR14][R82.64+0x51], R25 ;  /* 0x000051195200b986 */ /* 0x000fe2000c10110e */
[----:B0-----:R-:W-:-:S05]  /*13840*/  @!P4 IADD3 R8, P3, R155, R8, RZ ;  /* 0x000000089b08c210 */ /* 0x001fca0007f7e0ff */
[----:B------:R-:W-:-:S05]  /*13850*/  @!P4 IMAD.X R9, R160, 0x1, R9, P3 ;  /* 0x00000001a009c824 */ /* 0x000fca00018e0609 */
[----:B------:R0:W-:Y:S02]  /*13860*/  @!P4 STG.E.U8 desc[UR14][R8.64+0x50], R11 ;  /* 0x0000500b0800c986 */ /* 0x0001e4000c10110e */
[----:B0-----:R-:W0:Y:S01]  /*13870*/  @!P0 LDC.64 R8, c[0x0][0x5c0] ;  /* 0x00017000ff088b82 */ /* 0x001e220000000a00 */
[----:B----4-:R-:W-:Y:S02]  /*13880*/  FMUL R10, R224, UR20 ;  /* 0x00000014e00a7c20 */ /* 0x010fe40008400000 */
[----:B------:R-:W4:Y:S03]  /*13890*/  LDL.LU R224, [R1+0x58] ;  /* 0x0000580001e07983 */ /* 0x000f260000300800 */
[----:B------:R-:W-:Y:S01]  /*138a0*/  F2FP.SATFINITE.E4M3.F32.PACK_AB_MERGE_C R25, RZ, R10, RZ ;  /* 0x0000000aff19723e */ /* 0x000fe200048070ff */
[----:B------:R-:W-:-:S05]  /*138b0*/  FMUL R10, R221, UR20 ;  /* 0x00000014dd0a7c20 */ /* 0x000fca0008400000 */
[----:B------:R-:W-:Y:S01]  /*138c0*/  F2FP.SATFINITE.E4M3.F32.PACK_AB_MERGE_C R83, RZ, R10, RZ ;  /* 0x0000000aff53723e */ /* 0x000fe200048070ff */
[----:B---3--:R-:W-:Y:S02]  /*138d0*/  FMUL R10, R225, UR20 ;  /* 0x00000014e10a7c20 */ /* 0x008fe40008400000 */
[----:B------:R-:W3:Y:S03]  /*138e0*/  LDL.LU R225, [R1+0x5c] ;  /* 0x00005c0001e17983 */ /* 0x000ee60000300800 */
[----:B------:R-:W-:Y:S01]  /*138f0*/  F2FP.SATFINITE.E4M3.F32.PACK_AB_MERGE_C R11, RZ, R10, RZ ;  /* 0x0000000aff0b723e */ /* 0x000fe200048070ff */
[----:B--2---:R-:W-:Y:S02]  /*13900*/  FMUL R10, R226, UR20 ;  /* 0x00000014e20a7c20 */ /* 0x004fe40008400000 */
[----:B------:R-:W2:Y:S01]  /*13910*/  LDL.LU R226, [R1+0x60] ;  /* 0x0000600001e27983 */ /* 0x000ea20000300800 */
[----:B0-----:R-:W-:-:S03]  /*13920*/  @!P0 IADD3 R8, P6, R158, R8, RZ ;  /* 0x000000089e088210 */ /* 0x001fc60007fde0ff */
[----:B------:R-:W2:Y:S02]  /*13930*/  LDL.LU R221, [R1+0x64] ;  /* 0x0000640001dd7983 */ /* 0x000ea40000300800 */
[----:B------:R-:W-:Y:S01]  /*13940*/  @!P0 IMAD.X R9, R163, 0x1, R9, P6 ;  /* 0x00000001a3098824 */ /* 0x000fe200030e0609 */
[----:B------:R-:W-:-:S04]  /*13950*/  ISETP.NE.AND P6, PT, R88, RZ, PT ;  /* 0x000000ff5800720c */ /* 0x000fc80003fc5270 */
[----:B------:R0:W-:Y:S01]  /*13960*/  @!P0 STG.E.U8 desc[UR14][R8.64+0x51], R25 ;  /* 0x0000511908008986 */ /* 0x0001e2000c10110e */
[----:B------:R-:W-:Y:S02]  /*13970*/  LOP3.LUT P1, RZ, R32, 0x10000000, RZ, 0xc0, !PT ;  /* 0x1000000020ff7812 */ /* 0x000fe4000782c0ff */
[----:B0-----:R-:W-:-:S06]  /*13980*/  F2FP.SATFINITE.E4M3.F32.PACK_AB_MERGE_C R25, RZ, R10, RZ ;  /* 0x0000000aff19723e */ /* 0x001fcc00048070ff */
[----:B------:R-:W-:Y:S01]  /*13990*/  @!P6 STG.E.U8 desc[UR14][R80.64+0x58], R83 ;  /* 0x000058535000e986 */ /* 0x000fe2000c10110e */
[----:B------:R-:W0:Y:S04]  /*139a0*/  @!P2 LDC.64 R8, c[0x0][0x5c0] ;  /* 0x00017000ff08ab82 */ /* 0x000e280000000a00 */
[----:B------:R1:W-:Y:S01]  /*139b0*/  @!P1 STG.E.U8 desc[UR14][R78.64+0x59], R11 ;  /* 0x0000590b4e009986 */ /* 0x0003e2000c10110e */
[----:B0-----:R-:W-:Y:S01]  /*139c0*/  @!P2 IADD3 R8, P1, R144, R8, RZ ;  /* 0x000000089008a210 */ /* 0x001fe20007f3e0ff */
[----:B------:R-:W-:Y:S02]  /*139d0*/  FMUL R10, R223, UR20 ;  /* 0x00000014df0a7c20 */ /* 0x000fe40008400000 */
[----:B------:R-:W2:Y:S03]  /*139e0*/  LDL.LU R223, [R1+0x68] ;  /* 0x0000680001df7983 */ /* 0x000ea60000300800 */
[----:B-1----:R-:W-:Y:S01]  /*139f0*/  F2FP.SATFINITE.E4M3.F32.PACK_AB_MERGE_C R11, RZ, R10, RZ ;  /* 0x0000000aff0b723e */ /* 0x002fe200048070ff */
[----:B------:R-:W-:-:S05]  /*13a00*/  FMUL R10, R222, UR20 ;  /* 0x00000014de0a7c20 */ /* 0x000fca0008400000 */
[----:B------:R-:W-:Y:S01]  /*13a10*/  F2FP.SATFINITE.E4M3.F32.PACK_AB_MERGE_C R79, RZ, R10, RZ ;  /* 0x0000000aff4f723e */ /* 0x000fe200048070ff */
[----:B------:R-:W-:-:S05]  /*13a20*/  @!P2 IMAD.X R9, R145, 0x1, R9, P1 ;  /* 0x000000019109a824 */ /* 0x000fca00008e0609 */
[----:B------:R0:W-:Y:S02]  /*13a30*/  @!P2 STG.E.U8 desc[UR14][R8.64+0x58], R25 ;  /* 0x000058190800a986 */ /* 0x0001e4000c10110e */
[----:B0-----:R-:W0:Y:S02]  /*13a40*/  @!P5 LDC.64 R8, c[0x0][0x5c0] ;  /* 0x00017000ff08db82 */ /* 0x001e240000000a00 */
[----:B0-----:R-:W-:Y:S01]  /*13a50*/  @!P5 IADD3 R8, P6, R170, R8, RZ ;  /* 0x00000008aa08d210 */ /* 0x001fe20007fde0ff */
[----:B----4-:R-:W-:Y:S02]  /*13a60*/  FMUL R10, R224, UR20 ;  /* 0x00000014e00a7c20 */ /* 0x010fe40008400000 */
[----:B------:R-:W4:Y:S03]  /*13a70*/  LDL.LU R224, [R1+0x6c] ;  /* 0x00006c0001e07983 */ /* 0x000f260000300800 */
[----:B------:R-:W-:Y:S01]  /*13a80*/  F2FP.SATFINITE.E4M3.F32.PACK_AB_MERGE_C R25, RZ, R10, RZ ;  /* 0x0000000aff19723e */ /* 0x000fe200048070ff */
[----:B---3--:R-:W-:-:S02]  /*13a90*/  FMUL R10, R225, UR20 ;  /* 0x00000014e10a7c20 */ /* 0x008fc40008400000 */
[----:B------:R-:W3:Y:S01]  /*13aa0*/  LDL.LU R225, [R1+0x70] ;  /* 0x0000700001e17983 */ /* 0x000ee20000300800 */
[----:B------:R-:W-:-:S03]  /*13ab0*/  @!P5 IMAD.X R9, R173, 0x1, R9, P6 ;  /* 0x00000001ad09d824 */ /* 0x000fc600030e0609 */
[----:B------:R-:W3:Y:S04]  /*13ac0*/  LDL.LU R222, [R1+0x74] ;  /* 0x0000740001de7983 */ /* 0x000ee80000300800 */
[----:B------:R0:W-:Y:S02]  /*13ad0*/  @!P5 STG.E.U8 desc[UR14][R8.64+0x59], R11 ;  /* 0x0000590b0800d986 */ /* 0x0001e4000c10110e */
[----:B0-----:R-:W-:Y:S01]  /*13ae0*/  F2FP.SATFINITE.E4M3.F32.PACK_AB_MERGE_C R11, RZ, R10, RZ ;  /* 0x0000000aff0b723e */ /* 0x001fe200048070ff */
[----:B--2---:R-:W-:Y:S02]  /*13af0*/  FMUL R10, R226, UR20 ;  /* 0x00000014e20a7c20 */ /* 0x004fe40008400000 */
[----:B------:R-:W2:Y:S01]  /*13b00*/  LDL.LU R226, [R1+0x78] ;  /* 0x0000780001e27983 */ /* 0x000ea20000300800 */
[----:B------:R-:W-:-:S02]  /*13b10*/  LOP3.LUT P3, RZ, R32, 0x8000000, RZ, 0xc0, !PT ;  /* 0x0800000020ff7812 */ /* 0x000fc4000786c0ff */
[----:B------:R-:W-:Y:S02]  /*13b20*/  ISETP.NE.AND P0, PT, R112, RZ, PT ;  /* 0x000000ff7000720c */ /* 0x000fe40003f05270 */
[----:B------:R-:W-:-:S09]  /*13b30*/  LOP3.LUT P4, RZ, R32, 0x4000000, RZ, 0xc0, !PT ;  /* 0x0400000020ff7812 */ /* 0x000fd2000788c0ff */
[----:B------:R-:W-:Y:S01]  /*13b40*/  @!P3 STG.E.U8 desc[UR14][R76.64], R79 ;  /* 0x0000004f4c00b986 */ /* 0x000fe2000c10110e */
[----:B------:R-:W-:-:S03]  /*13b50*/  ISETP.LT.OR P3, PT, R34, 0x1, !P0 ;  /* 0x000000012200780c */ /* 0x000fc60004761670 */
[----:B------:R0:W-:Y:S10]  /*13b60*/  @!P4 STG.E.U8 desc[UR14][R74.64+0x1], R25 ;  /* 0x000001194a00c986 */ /* 0x0001f4000c10110e */
[----:B------:R-:W1:Y:S01]  /*13b70*/  @!P3 LDC.64 R8, c[0x0][0x5c0] ;  /* 0x00017000ff08bb82 */ /* 0x000e620000000a00 */
[----:B0-----:R-:W-:Y:S01]  /*13b80*/  F2FP.SATFINITE.E4M3.F32.PACK_AB_MERGE_C R25, RZ, R10, RZ ;  /* 0x0000000aff19723e */ /* 0x001fe200048070ff */
[----:B------:R-:W-:-:S05]  /*13b90*/  FMUL R10, R221, UR20 ;  /* 0x00000014dd0a7c20 */ /* 0x000fca0008400000 */
[----:B------:R-:W-:Y:S02]  /*13ba0*/  F2FP.SATFINITE.E4M3.F32.PACK_AB_MERGE_C R75, RZ, R10, RZ ;  /* 0x0000000aff4b723e */ /* 0x000fe400048070ff */
[----:B------:R-:W-:Y:S02]  /*13bb0*/  ISETP.LT.OR P5, PT, R34, 0x2, !P0 ;  /* 0x000000022200780c */ /* 0x000fe400047a1670 */
[----:B-1----:R-:W-:-:S05]  /*13bc0*/  @!P3 IADD3 R8, P4, R169, R8, RZ ;  /* 0x00000008a908b210 */ /* 0x002fca0007f9e0ff */
        /* <DEDUP_REMOVED lines=24> */
[----:B------:R-:W-:-:S13]  /*13d50*/  ISETP.LT.OR P1, PT, R34, 0x9, !P0 ;  /* 0x000000092200780c */ /* 0x000fda0004721670 */
[----:B------:R-:W0:Y:S01]  /*13d60*/  @!P1 LDC.64 R8, c[0x0][0x5c0] ;  /* 0x00017000ff089b82 */ /* 0x000e220000000a00 */
[----:B------:R-:W-:Y:S02]  /*13d70*/  ISETP.LT.OR P5, PT, R34, 0xa, !P0 ;  /* 0x0000000a2200780c */ /* 0x000fe400047a1670 */
[----:B0-----:R-:W-:-:S05]  /*13d80*/  @!P1 IADD3 R8, P2, R166, R8, RZ ;  /* 0x00000008a6089210 */ /* 0x001fca0007f5e0ff */
[----:B------:R-:W-:-:S05]  /*13d90*/  @!P1 IMAD.X R9, R168, 0x1, R9, P2 ;  /* 0x00000001a8099824 */ /* 0x000fca00010e0609 */
[----:B------:R0:W-:Y:S02]  /*13da0*/  @!P1 STG.E.U8 desc[UR14][R8.64+0x8], R25 ;  /* 0x0000081908009986 */ /* 0x0001e4000c10110e */
[----:B0-----:R-:W0:Y:S02]  /*13db0*/  @!P5 LDC.64 R8, c[0x0][0x5c0] ;  /* 0x00017000ff08db82 */ /* 0x001e240000000a00 */
[----:B0-----:R-:W-:-:S05]  /*13dc0*/  @!P5 IADD3 R8, P6, R143, R8, RZ ;  /* 0x000000088f08d210 */ /* 0x001fca0007fde0ff */
[----:B------:R-:W-:Y:S02]  /*13dd0*/  @!P5 IMAD.X R9, R142, 0x1, R9, P6 ;  /* 0x000000018e09d824 */ /* 0x000fe400030e0609 */
[----:B------:R-:W-:Y:S02]  /*13de0*/  FMUL R25, R223, UR20 ;  /* 0x00000014df197c20 */ /* 0x000fe40008400000 */
[----:B------:R-:W2:Y:S04]  /*13df0*/  LDL.LU R223, [R1+0x90] ;  /* 0x0000900001df7983 */ /* 0x000ea80000300800 */
[----:B------:R-:W2:Y:S04]  /*13e00*/  LDL.LU R222, [R1+0x94] ;  /* 0x0000940001de7983 */ /* 0x000ea80000300800 */
[----:B------:R0:W-:Y:S02]  /*13e10*/  @!P5 STG.E.U8 desc[UR14][R8.64+0x9], R71 ;  /* 0x000009470800d986 */ /* 0x0001e4000c10110e */
[----:B0-----:R-:W-:-:S02]  /*13e20*/  F2FP.SATFINITE.E4M3.F32.PACK_AB_MERGE_C R71, RZ, R25, RZ ;  /* 0x00000019ff47723e */ /* 0x001fc400048070ff */
[C---:B------:R-:W-:Y:S02]  /*13e30*/  LOP3.LUT P4, RZ, R32.reuse, 0x200000, RZ, 0xc0, !PT ;  /* 0x0020000020ff7812 */ /* 0x040fe4000788c0ff */
[----:B------:R-:W-:Y:S02]  /*13e40*/  LOP3.LUT P3, RZ, R32, 0x100000, RZ, 0xc0, !PT ;  /* 0x0010000020ff7812 */ /* 0x000fe4000786c0ff */
[----:B------:R-:W-:-:S09]  /*13e50*/  F2FP.SATFINITE.E4M3.F32.PACK_AB_MERGE_C R75, RZ, R10, RZ ;  /* 0x0000000aff4b723e */ /* 0x000fd200048070ff */
[----:B------:R-:W-:Y:S01]  /*13e60*/  @!P4 STG.E.U8 desc[UR14][R68.64+0x10], R73 ;  /* 0x000010494400c986 */ /* 0x000fe2000c10110e */
[----:B------:R-:W-:-:S03]  /*13e70*/  ISETP.LT.OR P4, PT, R34, 0x11, !P0 ;  /* 0x000000112200780c */ /* 0x000fc60004781670 */
[----:B------:R0:W-:Y:S10]  /*13e80*/  @!P3 STG.E.U8 desc[UR14][R66.64+0x11], R75 ;  /* 0x0000114b4200b986 */ /* 0x0001f4000c10110e */
[----:B------:R-:W1:Y:S01]  /*13e90*/  @!P4 LDC.64 R10, c[0x0][0x5c0] ;  /* 0x00017000ff0acb82 */ /* 0x000e620000000a00 */
[----:B----4-:R-:W-:-:S02]  /*13ea0*/  FMUL R25, R224, UR20 ;  /* 0x00000014e0197c20 */ /* 0x010fc40008400000 */
[----:B------:R-:W4:Y:S03]  /*13eb0*/  LDL.LU R224, [R1+0x98] ;  /* 0x0000980001e07983 */ /* 0x000f260000300800 */
[----:B0-----:R-:W-:Y:S01]  /*13ec0*/  F2FP.SATFINITE.E4M3.F32.PACK_AB_MERGE_C R67, RZ, R25, RZ ;  /* 0x00000019ff43723e */ /* 0x001fe200048070ff */
[----:B------:R-:W-:-:S05]  /*13ed0*/  FMUL R25, R221, UR20 ;  /* 0x00000014dd197c20 */ /* 0x000fca0008400000 */
[----:B------:R-:W-:Y:S01]  /*13ee0*/  F2FP.SATFINITE.E4M3.F32.PACK_AB_MERGE_C R69, RZ, R25, RZ ;  /* 0x00000019ff45723e */ /* 0x000fe200048070ff */
[----:B---3--:R-:W-:Y:S02]  /*13ef0*/  FMUL R25, R225, UR20 ;  /* 0x00000014e1197c20 */ /* 0x008fe40008400000 */
[----:B------:R-:W3:Y:S01]  /*13f00*/  LDL.LU R225, [R1+0x9c] ;  /* 0x00009c0001e17983 */ /* 0x000ee20000300800 */
[----:B-1----:R-:W-:-:S05]  /*13f10*/  @!P4 IADD3 R10, P3, R139, R10, RZ ;  /* 0x0000000a8b0ac210 */ /* 0x002fca0007f7e0ff */
[----:B------:R-:W-:-:S05]  /*13f20*/  @!P4 IMAD.X R11, R138, 0x1, R11, P3 ;  /* 0x000000018a0bc824 */ /* 0x000fca00018e060b */
[----:B------:R0:W-:Y:S02]  /*13f30*/  @!P4 STG.E.U8 desc[UR14][R10.64+0x10], R71 ;  /* 0x000010470a00c986 */ /* 0x0001e4000c10110e */
[----:B0-----:R-:W-:Y:S01]  /*13f40*/  F2FP.SATFINITE.E4M3.F32.PACK_AB_MERGE_C R71, RZ, R25, RZ ;  /* 0x00000019ff47723e */ /* 0x001fe200048070ff */
[----:B--2---:R-:W-:Y:S02]  /*13f50*/  FMUL R25, R226, UR20 ;  /* 0x00000014e2197c20 */ /* 0x004fe40008400000 */
[----:B------:R-:W2:Y:S01]  /*13f60*/  LDL.LU R226, [R1+0xa0] ;  /* 0x0000a00001e27983 */ /* 0x000ea20000300800 */
[----:B------:R-:W-:Y:S02]  /*13f70*/  ISETP.LT.OR P5, PT, R34, 0x12, !P0 ;  /* 0x000000122200780c */ /* 0x000fe400047a1670 */
[----:B------:R-:W-:Y:S01]  /*13f80*/  LOP3.LUT P2, RZ, R32, 0x80000, RZ, 0xc0, !PT ;  /* 0x0008000020ff7812 */ /* 0x000fe2000784c0ff */
[----:B------:R-:W2:Y:S10]  /*13f90*/  LDL.LU R221, [R1+0xa4] ;  /* 0x0000a40001dd7983 */ /* 0x000eb40000300800 */
[----:B------:R-:W0:Y:S02]  /*13fa0*/  @!P5 LDC.64 R8, c[0x0][0x5c0] ;  /* 0x00017000ff08db82 */ /* 0x000e240000000a00 */
[----:B0-----:R-:W-:-:S05]  /*13fb0*/  @!P5 IADD3 R8, P6, R129, R8, RZ ;  /* 0x000000088108d210 */ /* 0x001fca0007fde0ff */
[----:B------:R-:W-:-:S05]  /*13fc0*/  @!P5 IMAD.X R9, R128, 0x1, R9, P6 ;  /* 0x000000018009d824 */ /* 0x000fca00030e0609 */
[----:B------:R0:W-:Y:S01]  /*13fd0*/  @!P5 STG.E.U8 desc[UR14][R8.64+0x11], R67 ;  /* 0x000011430800d986 */ /* 0x0001e2000c10110e */
[----:B------:R-:W-:-:S03]  /*13fe0*/  ISETP.LT.OR P5, PT, R34, 0x1a, !P0 ;  /* 0x0000001a2200780c */ /* 0x000fc600047a1670 */
[----:B------:R-:W-:Y:S01]  /*13ff0*/  @!P2 STG.E.U8 desc[UR14][R64.64+0x18], R69 ;  /* 0x000018454000a986 */ /* 0x000fe2000c10110e */
[----:B------:R-:W-:-:S09]  /*14000*/  ISETP.LT.OR P2, PT, R34, 0x19, !P0 ;  /* 0x000000192200780c */ /* 0x000fd20004741670 */
[----:B0-----:R-:W0:Y:S08]  /*14010*/  @!P5 LDC.64 R8, c[0x0][0x5c0] ;  /* 0x00017000ff08db82 */ /* 0x001e300000000a00 */
[----:B------:R-:W1:Y:S01]  /*14020*/  @!P2 LDC.64 R10, c[0x0][0x5c0] ;  /* 0x00017000ff0aab82 */ /* 0x000e620000000a00 */
[C---:B------:R-:W-:Y:S02]  /*14030*/  LOP3.LUT P1, RZ, R32.reuse, 0x40000, RZ, 0xc0, !PT ;  /* 0x0004000020ff7812 */ /* 0x040fe4000782c0ff */
[----:B------:R-:W-:-:S02]  /*14040*/  LOP3.LUT P3, RZ, R32, 0x10000, RZ, 0xc0, !PT ;  /* 0x0001000020ff7812 */ /* 0x000fc4000786c0ff */
[----:B------:R-:W-:Y:S02]  /*14050*/  F2FP.SATFINITE.E4M3.F32.PACK_AB_MERGE_C R25, RZ, R25, RZ ;  /* 0x00000019ff19723e */ /* 0x000fe400048070ff */
[----:B0-----:R-:W-:-:S07]  /*14060*/  @!P5 IADD3 R120, P6, R120, R8, RZ ;  /* 0x000000087878d210 */ /* 0x001fce0007fde0ff */
[----:B------:R0:W-:Y:S01]  /*14070*/  @!P1 STG.E.U8 desc[UR14][R62.64+0x19], R71 ;  /* 0x000019473e009986 */ /* 0x0001e2000c10110e */
[----:B-1----:R-:W-:-:S05]  /*14080*/  @!P2 IADD3 R10, P1, R127, R10, RZ ;  /* 0x0000000a7f0aa210 */ /* 0x002fca0007f3e0ff */
[----:B------:R-:W-:Y:S02]  /*14090*/  @!P2 IMAD.X R11, R121, 0x1, R11, P1 ;  /* 0x00000001790ba824 */ /* 0x000fe400008e060b */
[----:B------:R-:W-:Y:S01]  /*140a0*/  FMUL R8, R223, UR20 ;  /* 0x00000014df087c20 */ /* 0x000fe20008400000 */
[----:B------:R-:W-:Y:S02]  /*140b0*/  @!P5 IMAD.X R121, R116, 0x1, R9, P6 ;  /* 0x000000017479d824 */ /* 0x000fe400030e0609 */
[----:B------:R1:W-:Y:S02]  /*140c0*/  @!P2 STG.E.U8 desc[UR14][R10.64+0x18], R25 ;  /* 0x000018190a00a986 */ /* 0x0003e4000c10110e */
[----:B0-----:R-:W-:Y:S01]  /*140d0*/  F2FP.SATFINITE.E4M3.F32.PACK_AB_MERGE_C R63, RZ, R8, RZ ;  /* 0x00000008ff3f723e */ /* 0x001fe200048070ff */
[----:B------:R-:W-:Y:S01]  /*140e0*/  FMUL R8, R222, UR20 ;  /* 0x00000014de087c20 */ /* 0x000fe20008400000 */
[----:B------:R-:W-:Y:S01]  /*140f0*/  LOP3.LUT P4, RZ, R32, 0x8000, RZ, 0xc0, !PT ;  /* 0x0000800020ff7812 */ /* 0x000fe2000788c0ff */
[----:B------:R-:W2:Y:S03]  /*14100*/  LDL.LU R223, [R1+0xa8] ;  /* 0x0000a80001df7983 */ /* 0x000ea60000300800 */
[----:B------:R-:W-:Y:S01]  /*14110*/  F2FP.SATFINITE.E4M3.F32.PACK_AB_MERGE_C R65, RZ, R8, RZ ;  /* 0x00000008ff41723e */ /* 0x000fe200048070ff */
[----:B------:R0:W-:Y:S04]  /*14120*/  @!P5 STG.E.U8 desc[UR14][R120.64+0x19], R63 ;  /* 0x0000193f7800d986 */ /* 0x0001e8000c10110e */
[----:B------:R-:W-:Y:S01]  /*14130*/  @!P3 STG.E.U8 desc[UR14][R60.64+0x20], R65 ;  /* 0x000020413c00b986 */ /* 0x000fe2000c10110e */
[----:B------:R-:W-:Y:S01]  /*14140*/  ISETP.LT.OR P3, PT, R34, 0x21, !P0 ;  /* 0x000000212200780c */ /* 0x000fe20004761670 */
[----:B----4-:R-:W-:-:S02]  /*14150*/  FMUL R8, R224, UR20 ;  /* 0x00000014e0087c20 */ /* 0x010fc40008400000 */
[----:B------:R-:W4:Y:S03]  /*14160*/  LDL.LU R224, [R1+0xac] ;  /* 0x0000ac0001e07983 */ /* 0x000f260000300800 */
[----:B-1----:R-:W-:Y:S01]  /*14170*/  F2FP.SATFINITE.E4M3.F32.PACK_AB_MERGE_C R25, RZ, R8, RZ ;  /* 0x00000008ff19723e */ /* 0x002fe200048070ff */
[----:B------:R-:W4:Y:S06]  /*14180*/  LDL.LU R222, [R1+0xb0] ;  /* 0x0000b00001de7983 */ /* 0x000f2c0000300800 */
[----:B------:R-:W1:Y:S01]  /*14190*/  @!P3 LDC.64 R8, c[0x0][0x5c0] ;  /* 0x00017000ff08bb82 */ /* 0x000e620000000a00 */
[----:B------:R2:W-:Y:S01]  /*141a0*/  @!P4 STG.E.U8 desc[UR14][R58.64+0x21], R25 ;  /* 0x000021193a00c986 */ /* 0x0005e2000c10110e */
[----:B-1----:R-:W-:-:S05]  /*141b0*/  @!P3 IADD3 R8, P4, R115, R8, RZ ;  /* 0x000000087308b210 */ /* 0x002fca0007f9e0ff */
[----:B------:R-:W-:Y:S01]  /*141c0*/  @!P3 IMAD.X R9, R114, 0x1, R9, P4 ;  /* 0x000000017209b824 */ /* 0x000fe200020e0609 */
[----:B------:R-:W-:Y:S01]  /*141d0*/  ISETP.LT.OR P4, PT, R34, 0x22, !P0 ;  /* 0x000000222200780c */ /* 0x000fe20004781670 */
[----:B---3--:R-:W-:Y:S02]  /*141e0*/  FMUL R10, R225, UR20 ;  /* 0x00000014e10a7c20 */ /* 0x008fe40008400000 */
[----:B------:R-:W3:Y:S03]  /*141f0*/  LDL.LU R225, [R1+0xb4] ;  /* 0x0000b40001e17983 */ /* 0x000ee60000300800 */
[----:B0-----:R-:W-:-:S07]  /*14200*/  F2FP.SATFINITE.E4M3.F32.PACK_AB_MERGE_C R63, RZ, R10, RZ ;  /* 0x0000000aff3f723e */ /* 0x001fce00048070ff */
[----:B------:R-:W0:Y:S02]  /*14210*/  @!P4 LDC.64 R10, c[0x0][0x5c0] ;  /* 0x00017000ff0acb82 */ /* 0x000e240000000a00 */
[----:B0-----:R-:W-:-:S05]  /*14220*/  @!P4 IADD3 R10, P6, R103, R10, RZ ;  /* 0x0000000a670ac210 */ /* 0x001fca0007fde0ff */
[----:B------:R-:W-:Y:S02]  /*14230*/  @!P4 IMAD.X R11, R22, 0x1, R11, P6 ;  /* 0x00000001160bc824 */ /* 0x000fe400030e060b */
[----:B--2---:R-:W-:Y:S02]  /*14240*/  FMUL R22, R226, UR20 ;  /* 0x00000014e2167c20 */ /* 0x004fe40008400000 */
[----:B------:R-:W2:Y:S01]  /*14250*/  LDL.LU R226, [R1+0xb8] ;  /* 0x0000b80001e27983 */ /* 0x000ea20000300800 */
[----:B------:R-:W-:Y:S02]  /*14260*/  LOP3.LUT P1, RZ, R32, 0x4000, RZ, 0xc0, !PT ;  /* 0x0000400020ff7812 */ /* 0x000fe4000782c0ff */
[----:B------:R-:W-:Y:S01]  /*14270*/  F2FP.SATFINITE.E4M3.F32.PACK_AB_MERGE_C R25, RZ, R22, RZ ;  /* 0x00000016ff19723e */ /* 0x000fe200048070ff */
[----:B------:R-:W-:Y:S01]  /*14280*/  FMUL R22, R221, UR20 ;  /* 0x00000014dd167c20 */ /* 0x000fe20008400000 */
[----:B------:R0:W-:Y:S04]  /*14290*/  @!P3 STG.E.U8 desc[UR14][R8.64+0x20], R63 ;  /* 0x0000203f0800b986 */ /* 0x0001e8000c10110e */
[----:B------:R-:W-:Y:S01]  /*142a0*/  F2FP.SATFINITE.E4M3.F32.PACK_AB_MERGE_C R59, RZ, R22, RZ ;  /* 0x00000016ff3b723e */ /* 0x000fe200048070ff */
[----:B------:R1:W-:Y:S04]  /*142b0*/  @!P4 STG.E.U8 desc[UR14][R10.64+0x21], R25 ;  /* 0x000021190a00c986 */ /* 0x0003e8000c10110e */
[----:B------:R-:W-:Y:S01]  /*142c0*/  @!P1 STG.E.U8 desc[UR14][R56.64+0x28], R59 ;  /* 0x0000283b38009986 */ /* 0x000fe2000c10110e */
[----:B------:R-:W-:-:S02]  /*142d0*/  ISETP.LT.OR P1, PT, R34, 0x29, !P0 ;  /* 0x000000292200780c */ /* 0x000fc40004721670 */
[----:B------:R-:W-:-:S11]  /*142e0*/  LOP3.LUT P2, RZ, R32, 0x1000, RZ, 0xc0, !PT ;  /* 0x0000100020ff7812 */ /* 0x000fd6000784c0ff */
[----:B0-----:R-:W0:Y:S01]  /*142f0*/  @!P1 LDC.64 R8, c[0x0][0x5c0] ;  /* 0x00017000ff089b82 */ /* 0x001e220000000a00 */
[----:B------:R-:W-:Y:S01]  /*14300*/  ISETP.LT.OR P6, PT, R34, 0x2a, !P0 ;  /* 0x0000002a2200780c */ /* 0x000fe200047c1670 */
[----:B------:R-:W-:Y:S02]  /*14310*/  FMUL R22, R223, UR20 ;  /* 0x00000014df167c20 */ /* 0x000fe40008400000 */
[----:B------:R-:W2:Y:S03]  /*14320*/  LDL.LU R223, [R1+0xbc] ;  /* 0x0000bc0001df7983 */ /* 0x000ea60000300800 */
[----:B------:R-:W-:-:S05]  /*14330*/  F2FP.SATFINITE.E4M3.F32.PACK_AB_MERGE_C R61, RZ, R22, RZ ;  /* 0x00000016ff3d723e */ /* 0x000fca00048070ff */
[----:B------:R-:W-:Y:S01]  /*14340*/  @!P2 STG.E.U8 desc[UR14][R54.64+0x29], R61 ;  /* 0x0000293d3600a986 */ /* 0x000fe2000c10110e */
[----:B0-----:R-:W-:-:S05]  /*14350*/  @!P1 IADD3 R20, P2, R20, R8, RZ ;  /* 0x0000000814149210 */ /* 0x001fca0007f5e0ff */
[----:B------:R-:W-:Y:S02]  /*14360*/  @!P1 IMAD.X R21, R21, 0x1, R9, P2 ;  /* 0x0000000115159824 */ /* 0x000fe400010e0609 */
[----:B----4-:R-:W-:Y:S02]  /*14370*/  FMUL R8, R224, UR20 ;  /* 0x00000014e0087c20 */ /* 0x010fe40008400000 */
[----:B------:R-:W4:Y:S03]  /*14380*/  LDL.LU R224, [R1+0xc0] ;  /* 0x0000c00001e07983 */ /* 0x000f260000300800 */
[----:B-1----:R-:W-:Y:S01]  /*14390*/  F2FP.SATFINITE.E4M3.F32.PACK_AB_MERGE_C R11, RZ, R8, RZ ;  /* 0x00000008ff0b723e */ /* 0x002fe200048070ff */
[----:B------:R-:W-:Y:S01]  /*143a0*/  FMUL R10, R222, UR20 ;  /* 0x00000014de0a7c20 */ /* 0x000fe20008400000 */
[----:B------:R-:W0:Y:S01]  /*143b0*/  @!P6 LDC.64 R8, c[0x0][0x5c0] ;  /* 0x00017000ff08eb82 */ /* 0x000e220000000a00 */
[----:B------:R-:W4:Y:S04]  /*143c0*/  LDL.LU R221, [R1+0xc4] ;  /* 0x0000c40001dd7983 */ /* 0x000f280000300800 */
[----:B------:R1:W-:Y:S01]  /*143d0*/  @!P1 STG.E.U8 desc[UR14][R20.64+0x28], R11 ;  /* 0x0000280b14009986 */ /* 0x0003e2000c10110e */
[----:B0-----:R-:W-:-:S02]  /*143e0*/  @!P6 IADD3 R8, P1, R23, R8, RZ ;  /* 0x000000081708e210 */ /* 0x001fc40007f3e0ff */
[----:B------:R-:W-:Y:S01]  /*143f0*/  F2FP.SATFINITE.E4M3.F32.PACK_AB_MERGE_C R23, RZ, R10, RZ ;  /* 0x0000000aff17723e */ /* 0x000fe200048070ff */
[----:B---3--:R-:W-:Y:S02]  /*14400*/  FMUL R10, R225, UR20 ;  /* 0x00000014e10a7c20 */ /* 0x008fe40008400000 */
[----:B------:R-:W3:Y:S03]  /*14410*/  LDL.LU R225, [R1+0xc8] ;  /* 0x0000c80001e17983 */ /* 0x000ee60000300800 */
[----:B------:R-:W-:Y:S01]  /*14420*/  F2FP.SATFINITE.E4M3.F32.PACK_AB_MERGE_C R25, RZ, R10, RZ ;  /* 0x0000000aff19723e */ /* 0x000fe200048070ff */
[----:B--2---:R-:W-:Y:S02]  /*14430*/  FMUL R10, R226, UR20 ;  /* 0x00000014e20a7c20 */ /* 0x004fe40008400000 */
[----:B------:R-:W2:Y:S01]  /*14440*/  LDL.LU R226, [R1+0xcc] ;  /* 0x0000cc0001e27983 */ /* 0x000ea20000300800 */
[----:B------:R-:W-:Y:S01]  /*14450*/  @!P6 IMAD.X R9, R26, 0x1, R9, P1 ;  /* 0x000000011a09e824 */ /* 0x000fe200008e0609 */
[----:B------:R-:W-:-:S02]  /*14460*/  LOP3.LUT P1, RZ, R0, 0x40000, RZ, 0xc0, !PT ;  /* 0x0004000000ff7812 */ /* 0x000fc4000782c0ff */
[----:B------:R-:W2:Y:S01]  /*14470*/  LDL.LU R222, [R1+0xd0] ;  /* 0x0000d00001de7983 */ /* 0x000ea20000300800 */
[----:B-1----:R-:W-:Y:S02]  /*14480*/  F2FP.SATFINITE.E4M3.F32.PACK_AB_MERGE_C R21, RZ, R10, RZ ;  /* 0x0000000aff15723e */ /* 0x002fe400048070ff */
[----:B------:R-:W-:-:S08]  /*14490*/  LOP3.LUT P5, RZ, R32, 0x800, RZ, 0xc0, !PT ;  /* 0x0000080020ff7812 */ /* 0x000fd000078ac0ff */
[----:B------:R-:W0:Y:S01]  /*144a0*/  @!P1 LDC.64 R10, c[0x0][0x5c0] ;  /* 0x00017000ff0a9b82 */ /* 0x000e220000000a00 */
[----:B------:R-:W-:Y:S01]  /*144b0*/  LOP3.LUT P3, RZ, R32, 0x400, RZ, 0xc0, !PT ;  /* 0x0000040020ff7812 */ /* 0x000fe2000786c0ff */
[----:B------:R1:W-:Y:S04]  /*144c0*/  @!P6 STG.E.U8 desc[UR14][R8.64+0x29], R23 ;  /* 0x000029170800e986 */ /* 0x0003e8000c10110e */
[----:B------:R-:W-:Y:S08]  /*144d0*/  @!P5 STG.E.U8 desc[UR14][R52.64+0x30], R25 ;  /* 0x000030193400d986 */ /* 0x000ff0000c10110e */
[----:B------:R4:W-:Y:S01]  /*144e0*/  @!P3 STG.E.U8 desc[UR14][R50.64+0x31], R21 ;  /* 0x000031153200b986 */ /* 0x0009e2000c10110e */
[----:B0-----:R-:W-:-:S05]  /*144f0*/  @!P1 IADD3 R10, P3, R27, R10, RZ ;  /* 0x0000000a1b0a9210 */ /* 0x001fca0007f7e0ff */
[----:B------:R-:W-:Y:S02]  /*14500*/  @!P1 IMAD.X R11, R33, 0x1, R11, P3 ;  /* 0x00000001210b9824 */ /* 0x000fe400018e060b */
[----:B------:R-:W-:Y:S02]  /*14510*/  FMUL R20, R223, UR20 ;  /* 0x00000014df147c20 */ /* 0x000fe40008400000 */
[----:B------:R-:W2:Y:S03]  /*14520*/  LDL.LU R223, [R1+0xd4] ;  /* 0x0000d40001df7983 */ /* 0x000ea60000300800 */
[----:B-1----:R-:W-:-:S05]  /*14530*/  F2FP.SATFINITE.E4M3.F32.PACK_AB_MERGE_C R23, RZ, R20, RZ ;  /* 0x00000014ff17723e */ /* 0x002fca00048070ff */
[----:B------:R2:W-:Y:S01]  /*14540*/  @!P1 STG.E.U8 desc[UR14][R10.64+0x30], R23 ;  /* 0x000030170a009986 */ /* 0x0005e2000c10110e */
[----:B----4-:R-:W-:-:S03]  /*14550*/  FMUL R20, R224, UR20 ;  /* 0x00000014e0147c20 */ /* 0x010fc60008400000 */
[----:B------:R-:W4:Y:S02]  /*14560*/  LDL.LU R224, [R1+0xd8] ;  /* 0x0000d80001e07983 */ /* 0x000f240000300800 */
[----:B------:R-:W-:Y:S01]  /*14570*/  F2FP.SATFINITE.E4M3.F32.PACK_AB_MERGE_C R21, RZ, R20, RZ ;  /* 0x00000014ff15723e */ /* 0x000fe200048070ff */
[----:B------:R-:W-:-:S05]  /*14580*/  FMUL R20, R221, UR20 ;  /* 0x00000014dd147c20 */ /* 0x000fca0008400000 */
[----:B------:R-:W-:Y:S01]  /*14590*/  F2FP.SATFINITE.E4M3.F32.PACK_AB_MERGE_C R25, RZ, R20, RZ ;  /* 0x00000014ff19723e */ /* 0x000fe200048070ff */
[----:B---3--:R-:W-:Y:S02]  /*145a0*/  FMUL R20, R225, UR20 ;  /* 0x00000014e1147c20 */ /* 0x008fe40008400000 */
[----:B------:R-:W3:Y:S01]  /*145b0*/  LDL.LU R225, [R1+0xdc] ;  /* 0x0000dc0001e17983 */ /* 0x000ee20000300800 */
[----:B--2---:R-:W-:-:S03]  /*145c0*/  FMUL R10, R226, UR20 ;  /* 0x00000014e20a7c20 */ /* 0x004fc60008400000 */
[----:B------:R-:W2:Y:S01]  /*145d0*/  LDL.LU R226, [R1+0xe0] ;  /* 0x0000e00001e27983 */ /* 0x000ea20000300800 */
[----:B------:R-:W-:Y:S02]  /*145e0*/  ISETP.LT.OR P5, PT, R34, 0x32, !P0 ;  /* 0x000000322200780c */ /* 0x000fe400047a1670 */
[----:B------:R-:W-:Y:S01]  /*145f0*/  LOP3.LUT P4, RZ, R32, 0x200, RZ, 0xc0, !PT ;  /* 0x0000020020ff7812 */ /* 0x000fe2000788c0ff */
[----:B------:R-:W2:Y:S10]  /*14600*/  LDL.LU R221, [R1+0xe4] ;  /* 0x0000e40001dd7983 */ /* 0x000eb40000300800 */
[----:B------:R-:W0:Y:S02]  /*14610*/  @!P5 LDC.64 R8, c[0x0][0x5c0] ;  /* 0x00017000ff08db82 */ /* 0x000e240000000a00 */
[----:B0-----:R-:W-:-:S05]  /*14620*/  @!P5 IADD3 R8, P6, R35, R8, RZ ;  /* 0x000000082308d210 */ /* 0x001fca0007fde0ff */
[----:B------:R-:W-:-:S05]  /*14630*/  @!P5 IMAD.X R9, R37, 0x1, R9, P6 ;  /* 0x000000012509d824 */ /* 0x000fca00030e0609 */
[----:B------:R0:W-:Y:S04]  /*14640*/  @!P5 STG.E.U8 desc[UR14][R8.64+0x31], R21 ;  /* 0x000031150800d986 */ /* 0x0001e8000c10110e */
[----:B------:R-:W-:Y:S01]  /*14650*/  @!P4 STG.E.U8 desc[UR14][R48.64+0x38], R25 ;  /* 0x000038193000c986 */ /* 0x000fe2000c10110e */
[----:B------:R-:W-:Y:S02]  /*14660*/  ISETP.LT.OR P4, PT, R34, 0x39, !P0 ;  /* 0x000000392200780c */ /* 0x000fe40004781670 */
[----:B------:R-:W-:-:S11]  /*14670*/  LOP3.LUT P2, RZ, R32, 0x80, RZ, 0xc0, !PT ;  /* 0x0000008020ff7812 */ /* 0x000fd6000784c0ff */
[----:B------:R-:W1:Y:S01]  /*14680*/  @!P4 LDC.64 R22, c[0x0][0x5c0] ;  /* 0x00017000ff16cb82 */ /* 0x000e620000000a00 */
[----:B------:R-:W-:-:S05]  /*14690*/  F2FP.SATFINITE.E4M3.F32.PACK_AB_MERGE_C R11, RZ, R20, RZ ;  /* 0x00000014ff0b723e */ /* 0x000fca00048070ff */
[----:B------:R1:W-:Y:S01]  /*146a0*/  @!P2 STG.E.U8 desc[UR14][R46.64+0x39], R11 ;  /* 0x0000390b2e00a986 */ /* 0x0003e2000c10110e */
[----:B0-----:R-:W-:-:S03]  /*146b0*/  FMUL R8, R222, UR20 ;  /* 0x00000014de087c20 */ /* 0x001fc60008400000 */
[----:B------:R-:W2:Y:S01]  /*146c0*/  LDL.LU R222, [R1+0xe8] ;  /* 0x0000e80001de7983 */ /* 0x000ea20000300800 */
[----:B-1----:R-:W-:-:S05]  /*146d0*/  @!P4 IADD3 R18, P2, R18, R22, RZ ;  /* 0x000000161212c210 */ /* 0x002fca0007f5e0ff */
[----:B------:R-:W-:Y:S01]  /*146e0*/  @!P4 IMAD.X R19, R19, 0x1, R23, P2 ;  /* 0x000000011313c824 */ /* 0x000fe200010e0617 */
[----:B------:R-:W-:-:S13]  /*146f0*/  ISETP.LT.OR P2, PT, R34, 0x3a, !P0 ;  /* 0x0000003a2200780c */ /* 0x000fda0004741670 */
[----:B------:R-:W0:Y:S01]  /*14700*/  @!P2 LDC.64 R20, c[0x0][0x5c0] ;  /* 0x00017000ff14ab82 */ /* 0x000e220000000a00 */
[----:B------:R-:W-:Y:S02]  /*14710*/  F2FP.SATFINITE.E4M3.F32.PACK_AB_MERGE_C R9, RZ, R10, RZ ;  /* 0x0000000aff09723e */ /* 0x000fe400048070ff */
[----:B------:R-:W-:Y:S01]  /*14720*/  F2FP.SATFINITE.E4M3.F32.PACK_AB_MERGE_C R11, RZ, R8, RZ ;  /* 0x00000008ff0b723e */ /* 0x000fe200048070ff */
[----:B------:R-:W-:Y:S02]  /*14730*/  FMUL R8, R223, UR20 ;  /* 0x00000014df087c20 */ /* 0x000fe40008400000 */
[----:B------:R1:W-:Y:S04]  /*14740*/  @!P4 STG.E.U8 desc[UR14][R18.64+0x38], R9 ;  /* 0x000038091200c986 */ /* 0x0003e8000c10110e */
[----:B------:R-:W2:Y:S01]  /*14750*/  LDL.LU R223, [R1+0xec] ;  /* 0x0000ec0001df7983 */ /* 0x000ea20000300800 */
[----:B0-----:R-:W-:-:S05]  /*14760*/  @!P2 IADD3 R86, P4, R86, R20, RZ ;  /* 0x000000145656a210 */ /* 0x001fca0007f9e0ff */
[----:B------:R-:W-:Y:S01]  /*14770*/  @!P2 IMAD.X R87, R87, 0x1, R21, P4 ;  /* 0x000000015757a824 */ /* 0x000fe200020e0615 */
[----:B------:R-:W-:-:S04]  /*14780*/  F2FP.SATFINITE.E4M3.F32.PACK_AB_MERGE_C R21, RZ, R8, RZ ;  /* 0x00000008ff15723e */ /* 0x000fc800048070ff */
[----:B------:R0:W-:Y:S01]  /*14790*/  @!P2 STG.E.U8 desc[UR14][R86.64+0x39], R11 ;  /* 0x0000390b5600a986 */ /* 0x0001e2000c10110e */
[----:B----4-:R-:W-:-:S03]  /*147a0*/  FMUL R8, R224, UR20 ;  /* 0x00000014e0087c20 */ /* 0x010fc60008400000 */
[----:B------:R-:W4:Y:S02]  /*147b0*/  LDL.LU R224, [R1+0xf0] ;  /* 0x0000f00001e07983 */ /* 0x000f240000300800 */
[----:B-1----:R-:W-:Y:S01]  /*147c0*/  F2FP.SATFINITE.E4M3.F32.PACK_AB_MERGE_C R9, RZ, R8, RZ ;  /* 0x00000008ff09723e */ /* 0x002fe200048070ff */
[----:B---3--:R-:W-:Y:S02]  /*147d0*/  FMUL R8, R225, UR20 ;  /* 0x00000014e1087c20 */ /* 0x008fe40008400000 */
[----:B------:R-:W3:Y:S03]  /*147e0*/  LDL.LU R225, [R1+0xf4] ;  /* 0x0000f40001e17983 */ /* 0x000ee60000300800 */
[----:B0-----:R-:W-:Y:S01]  /*147f0*/  F2FP.SATFINITE.E4M3.F32.PACK_AB_MERGE_C R11, RZ, R8, RZ ;  /* 0x00000008ff0b723e */ /* 0x001fe200048070ff */
[----:B--2---:R-:W-:Y:S02]  /*14800*/  FMUL R8, R226, UR20 ;  /* 0x00000014e2087c20 */ /* 0x004fe40008400000 */
[----:B------:R-:W2:Y:S01]  /*14810*/  LDL.LU R226, [R1+0xf8] ;  /* 0x0000f80001e27983 */ /* 0x000ea20000300800 */
[----:B------:R-:W-:-:S13]  /*14820*/  LOP3.LUT P3, RZ, R32, 0x40, RZ, 0xc0, !PT ;  /* 0x0000004020ff7812 */ /* 0x000fda000786c0ff */
[----:B------:R-:W-:Y:S01]  /*14830*/  @!P3 STG.E.U8 desc[UR14][R44.64+0x40], R21 ;  /* 0x000040152c00b986 */ /* 0x000fe2000c10110e */
[----:B------:R-:W-:Y:S02]  /*14840*/  ISETP.LT.OR P3, PT, R34, 0x41, !P0 ;  /* 0x000000412200780c */ /* 0x000fe40004761670 */
[----:B------:R-:W-:-:S11]  /*14850*/  LOP3.LUT P1, RZ, R32, 0x20, RZ, 0xc0, !PT ;  /* 0x0000002020ff7812 */ /* 0x000fd6000782c0ff */
[----:B------:R-:W0:Y:S01]  /*14860*/  @!P3 LDC.64 R18, c[0x0][0x5c0] ;  /* 0x00017000ff12bb82 */ /* 0x000e220000000a00 */
[----:B------:R-:W-:Y:S01]  /*14870*/  LOP3.LUT P2, RZ, R0, 0x8000, RZ, 0xc0, !PT ;  /* 0x0000800000ff7812 */ /* 0x000fe2000784c0ff */
[----:B------:R1:W-:Y:S01]  /*14880*/  @!P1 STG.E.U8 desc[UR14][R42.64+0x41], R9 ;  /* 0x000041092a009986 */ /* 0x0003e2000c10110e */
[----:B0-----:R-:W-:-:S05]  /*14890*/  @!P3 IADD3 R16, P1, R16, R18, RZ ;  /* 0x000000121010b210 */ /* 0x001fca0007f3e0ff */
[----:B------:R-:W-:-:S06]  /*148a0*/  @!P3 IMAD.X R17, R17, 0x1, R19, P1 ;  /* 0x000000011111b824 */ /* 0x000fcc00008e0613 */
[----:B------:R-:W0:Y:S01]  /*148b0*/  @!P2 LDC.64 R18, c[0x0][0x5c0] ;  /* 0x00017000ff12ab82 */ /* 0x000e220000000a00 */
[----:B------:R0:W-:Y:S01]  /*148c0*/  @!P3 STG.E.U8 desc[UR14][R16.64+0x40], R11 ;  /* 0x0000400b1000b986 */ /* 0x0001e2000c10110e */
[C---:B------:R-:W-:Y:S02]  /*148d0*/  LOP3.LUT P1, RZ, R0.reuse, 0x4000, RZ, 0xc0, !PT ;  /* 0x0000400000ff7812 */ /* 0x040fe4000782c0ff */
[----:B-1----:R-:W-:Y:S01]  /*148e0*/  F2FP.SATFINITE.E4M3.F32.PACK_AB_MERGE_C R9, RZ, R8, RZ ;  /* 0x00000008ff09723e */ /* 0x002fe200048070ff */
[----:B------:R-:W-:Y:S01]  /*148f0*/  FMUL R8, R221, UR20 ;  /* 0x00000014dd087c20 */ /* 0x000fe20008400000 */
[----:B------:R-:W-:Y:S01]  /*14900*/  LOP3.LUT P4, RZ, R0, 0x10000, RZ, 0xc0, !PT ;  /* 0x0001000000ff7812 */ /* 0x000fe2000788c0ff */
[----:B------:R-:W2:Y:S01]  /*14910*/  LDL.LU R221, [R1+0xfc] ;  /* 0x0000fc0001dd7983 */ /* 0x000ea20000300800 */
[----:B0-----:R-:W-:-:S05]  /*14920*/  @!P2 IADD3 R90, P3, R90, R18, RZ ;  /* 0x000000125a5aa210 */ /* 0x001fca0007f7e0ff */
[----:B------:R-:W-:Y:S01]  /*14930*/  @!P2 IMAD.X R91, R91, 0x1, R19, P3 ;  /* 0x000000015b5ba824 */ /* 0x000fe200018e0613 */
[----:B------:R-:W-:Y:S02]  /*14940*/  ISETP.LT.OR P3, PT, R34, 0x49, !P1 ;  /* 0x000000492200780c */ /* 0x000fe40004f61670 */
[----:B------:R-:W-:Y:S02]  /*14950*/  F2FP.SATFINITE.E4M3.F32.PACK_AB_MERGE_C R19, RZ, R8, RZ ;  /* 0x00000008ff13723e */ /* 0x000fe400048070ff */
[----:B------:R0:W-:Y:S09]  /*14960*/  @!P2 STG.E.U8 desc[UR14][R90.64+0x41], R9 ;  /* 0x000041095a00a986 */ /* 0x0001f2000c10110e */
[----:B------:R-:W-:Y:S01]  /*14970*/  @!P3 STG.E.U8 desc[UR14][R40.64+0x48], R19 ;  /* 0x000048132800b986 */ /* 0x000fe2000c10110e */
[----:B------:R-:W-:-:S02]  /*14980*/  LOP3.LUT P3, RZ, R0, 0x2000, RZ, 0xc0, !PT ;  /* 0x0000200000ff7812 */ /* 0x000fc4000786c0ff */
[----:B------:R-:W-:-:S11]  /*14990*/  ISETP.LT.OR P2, PT, R34, 0x4a, !P1 ;  /* 0x0000004a2200780c */ /* 0x000fd60004f41670 */
[----:B------:R-:W1:Y:S01]  /*149a0*/  @!P3 LDC.64 R16, c[0x0][0x5c0] ;  /* 0x00017000ff10bb82 */ /* 0x000e620000000a00 */
[----:B------:R-:W-:Y:S02]  /*149b0*/  FMUL R8, R222, UR20 ;  /* 0x00000014de087c20 */ /* 0x000fe40008400000 */
[----:B------:R-:W2:Y:S03]  /*149c0*/  LDL.LU R222, [R1+0x100] ;  /* 0x0001000001de7983 */ /* 0x000ea60000300800 */
[----:B------:R-:W-:-:S05]  /*149d0*/  F2FP.SATFINITE.E4M3.F32.PACK_AB_MERGE_C R11, RZ, R8, RZ ;  /* 0x00000008ff0b723e */ /* 0x000fca00048070ff */
[----:B------:R4:W-:Y:S01]  /*149e0*/  @!P2 STG.E.U8 desc[UR14][R38.64+0x49], R11 ;  /* 0x0000490b2600a986 */ /* 0x0009e2000c10110e */
[----:B-1----:R-:W-:-:S05]  /*149f0*/  @!P3 IADD3 R92, P2, R92, R16, RZ ;  /* 0x000000105c5cb210 */ /* 0x002fca0007f5e0ff */
[----:B------:R-:W-:Y:S02]  /*14a00*/  @!P3 IMAD.X R93, R93, 0x1, R17, P2 ;  /* 0x000000015d5db824 */ /* 0x000fe400010e0611 */
[----:B------:R-:W1:Y:S01]  /*14a10*/  @!P4 LDC.64 R16, c[0x0][0x5c0] ;  /* 0x00017000ff10cb82 */ /* 0x000e620000000a00 */
[----:B------:R-:W-:Y:S02]  /*14a20*/  FMUL R8, R223, UR20 ;  /* 0x00000014df087c20 */ /* 0x000fe40008400000 */
[----:B------:R-:W2:Y:S03]  /*14a30*/  LDL.LU R223, [R1+0x104] ;  /* 0x0001040001df7983 */ /* 0x000ea60000300800 */
[----:B0-----:R-:W-:Y:S02]  /*14a40*/  F2FP.SATFINITE.E4M3.F32.PACK_AB_MERGE_C R9, RZ, R8, RZ ;  /* 0x00000008ff09723e */ /* 0x001fe400048070ff */
[----:B-1----:R-:W-:-:S05]  /*14a50*/  @!P4 IADD3 R100, P2, R100, R16, RZ ;  /* 0x000000106464c210 */ /* 0x002fca0007f5e0ff */
[----:B------:R-:W-:Y:S02]  /*14a60*/  @!P4 IMAD.X R101, R101, 0x1, R17, P2 ;  /* 0x000000016565c824 */ /* 0x000fe400010e0611 */
[----:B----4-:R-:W-:Y:S02]  /*14a70*/  FMUL R8, R224, UR20 ;  /* 0x00000014e0087c20 */ /* 0x010fe40008400000 */
[----:B------:R-:W4:Y:S03]  /*14a80*/  LDL.LU R224, [R1+0x108] ;  /* 0x0001080001e07983 */ /* 0x000f260000300800 */
[----:B------:R-:W-:Y:S01]  /*14a90*/  F2FP.SATFINITE.E4M3.F32.PACK_AB_MERGE_C R11, RZ, R8, RZ ;  /* 0x00000008ff0b723e */ /* 0x000fe200048070ff */
[----:B---3--:R-:W-:Y:S02]  /*14aa0*/  FMUL R8, R225, UR20 ;  /* 0x00000014e1087c20 */ /* 0x008fe40008400000 */
[----:B------:R-:W3:Y:S03]  /*14ab0*/  LDL.LU R225, [R1+0x10c] ;  /* 0x00010c0001e17983 */ /* 0x000ee60000300800 */
[----:B------:R-:W-:Y:S01]  /*14ac0*/  F2FP.SATFINITE.E4M3.F32.PACK_AB_MERGE_C R17, RZ, R8, RZ ;  /* 0x00000008ff11723e */ /* 0x000fe200048070ff */
[----:B--2---:R-:W-:-:S02]  /*14ad0*/  FMUL R8, R226, UR20 ;  /* 0x00000014e2087c20 */ /* 0x004fc40008400000 */
[----:B------:R-:W2:Y:S01]  /*14ae0*/  LDL.LU R226, [R1+0x110] ;  /* 0x0001100001e27983 */ /* 0x000ea20000300800 */
[----:B------:R-:W-:-:S03]  /*14af0*/  LOP3.LUT P5, RZ, R0, 0x20000, RZ, 0xc0, !PT ;  /* 0x0002000000ff7812 */ /* 0x000fc600078ac0ff */
[----:B------:R0:W-:Y:S01]  /*14b00*/  @!P3 STG.E.U8 desc[UR14][R92.64+0x48], R9 ;  /* 0x000048095c00b986 */ /* 0x0001e2000c10110e */
[----:B------:R-:W-:Y:S02]  /*14b10*/  ISETP.LT.OR P3, PT, R34, 0x51, !P1 ;  /* 0x000000512200780c */ /* 0x000fe40004f61670 */
[----:B------:R-:W-:-:S07]  /*14b20*/  ISETP.NE.AND P6, PT, R102, RZ, PT ;  /* 0x000000ff6600720c */ /* 0x000fce0003fc5270 */
[----:B------:R-:W1:Y:S01]  /*14b30*/  @!P5 LDC.64 R20, c[0x0][0x5c0] ;  /* 0x00017000ff14db82 */ /* 0x000e620000000a00 */
[----:B------:R-:W-:Y:S01]  /*14b40*/  @!P4 STG.E.U8 desc[UR14][R100.64+0x49], R11 ;  /* 0x0000490b6400c986 */ /* 0x000fe2000c10110e */
[----:B------:R-:W-:-:S03]  /*14b50*/  ISETP.LT.OR P2, PT, R34, 0x59, !P1 ;  /* 0x000000592200780c */ /* 0x000fc60004f41670 */
[----:B------:R-:W-:Y:S01]  /*14b60*/  @!P3 STG.E.U8 desc[UR14][R30.64+0x50], R17 ;  /* 0x000050111e00b986 */ /* 0x000fe2000c10110e */
[C---:B------:R-:W-:Y:S02]  /*14b70*/  ISETP.LT.OR P3, PT, R34.reuse, 0x52, !P1 ;  /* 0x000000522200780c */ /* 0x040fe40004f61670 */
[----:B------:R-:W0:Y:S01]  /*14b80*/  @!P6 LDC.64 R22, c[0x0][0x5c0] ;  /* 0x00017000ff16eb82 */ /* 0x000e220000000a00 */
[----:B------:R-:W-:Y:S02]  /*14b90*/  ISETP.LT.OR P1, PT, R34, 0x5a, !P1 ;  /* 0x0000005a2200780c */ /* 0x000fe40004f21670 */
[----:B------:R-:W-:-:S05]  /*14ba0*/  F2FP.SATFINITE.E4M3.F32.PACK_AB_MERGE_C R19, RZ, R8, RZ ;  /* 0x00000008ff13723e */ /* 0x000fca00048070ff */
[----:B------:R-:W0:Y:S03]  /*14bb0*/  @!P2 LDC.64 R26, c[0x0][0x5c0] ;  /* 0x00017000ff1aab82 */ /* 0x000e260000000a00 */
[----:B------:R0:W-:Y:S01]  /*14bc0*/  @!P3 STG.E.U8 desc[UR14][R28.64+0x51], R19 ;  /* 0x000051131c00b986 */ /* 0x0001e2000c10110e */
[----:B-1----:R-:W-:-:S05]  /*14bd0*/  @!P5 IADD3 R8, P3, R15, R20, RZ ;  /* 0x000000140f08d210 */ /* 0x002fca0007f7e0ff */
[----:B0-----:R-:W-:Y:S01]  /*14be0*/  @!P5 IMAD.X R9, R14, 0x1, R21, P3 ;  /* 0x000000010e09d824 */ /* 0x001fe200018e0615 */
[C---:B------:R-:W-:Y:S01]  /*14bf0*/  ISETP.LT.OR P3, PT, R34.reuse, 0x59, !P0 ;  /* 0x000000592200780c */ /* 0x040fe20004761670 */
[----:B------:R-:W0:Y:S01]  /*14c00*/  @!P1 LDC.64 R14, c[0x0][0x5c0] ;  /* 0x00017000ff0e9b82 */ /* 0x000e220000000a00 */
[----:B------:R-:W-:-:S13]  /*14c10*/  ISETP.LT.OR P0, PT, R34, 0x5a, !P0 ;  /* 0x0000005a2200780c */ /* 0x000fda0004701670 */
[----:B------:R-:W1:Y:S01]  /*14c20*/  @!P0 LDC.64 R28, c[0x0][0x5c0] ;  /* 0x00017000ff1c8b82 */ /* 0x000e620000000a00 */
[----:B------:R-:W-:-:S05]  /*14c30*/  FMUL R10, R221, UR20 ;  /* 0x00000014dd0a7c20 */ /* 0x000fca0008400000 */
[----:B------:R-:W-:Y:S02]  /*14c40*/  F2FP.SATFINITE.E4M3.F32.PACK_AB_MERGE_C R17, RZ, R10, RZ ;  /* 0x0000000aff11723e */ /* 0x000fe400048070ff */
[----:B------:R-:W-:-:S05]  /*14c50*/  @!P6 IADD3 R10, P4, R13, R22, RZ ;  /* 0x000000160d0ae210 */ /* 0x000fca0007f9e0ff */
[----:B------:R-:W-:Y:S02]  /*14c60*/  @!P6 IMAD.X R11, R12, 0x1, R23, P4 ;  /* 0x000000010c0be824 */ /* 0x000fe400020e0617 */
[----:B------:R-:W1:Y:S01]  /*14c70*/  @!P3 LDC.64 R22, c[0x0][0x5c0] ;  /* 0x00017000ff16bb82 */ /* 0x000e620000000a00 */
[----:B------:R0:W-:Y:S01]  /*14c80*/  @!P5 STG.E.U8 desc[UR14][R8.64+0x50], R17 ;  /* 0x000050110800d986 */ /* 0x0001e2000c10110e */
[----:B------:R-:W-:Y:S01]  /*14c90*/  @!P2 IADD3 R12, P4, P5, R24, R26, R2 ;  /* 0x0000001a180ca210 */ /* 0x000fe20007d9e002 */
[----:B------:R-:W-:-:S05]  /*14ca0*/  FMUL R13, R222, UR20 ;  /* 0x00000014de0d7c20 */ /* 0x000fca0008400000 */
[----:B------:R-:W-:Y:S02]  /*14cb0*/  F2FP.SATFINITE.E4M3.F32.PACK_AB_MERGE_C R19, RZ, R13, RZ ;  /* 0x0000000dff13723e */ /* 0x000fe400048070ff */
[----:B------:R-:W-:Y:S02]  /*14cc0*/  @!P2 IADD3.X R13, R36, R27, R5, P4, P5 ;  /* 0x0000001b240da210 */ /* 0x000fe400027ea405 */
[----:B0-----:R-:W-:-:S04]  /*14cd0*/  @!P1 IADD3 R14, P4, P5, R24, R14, R2 ;  /* 0x0000000e180e9210 */ /* 0x001fc80007d9e002 */
[--C-:B------:R-:W-:Y:S02]  /*14ce0*/  @!P1 IADD3.X R15, R36, R15, R5.reuse, P4, P5 ;  /* 0x0000000f240f9210 */ /* 0x100fe400027ea405 */
[C-C-:B------:R-:W-:Y:S01]  /*14cf0*/  @!P3 IADD3 R9, P4, P5, R3.reuse, R24, R2.reuse ;  /* 0x000000180309b210 */ /* 0x140fe20007d9e002 */
[----:B------:R0:W-:Y:S03]  /*14d00*/  @!P6 STG.E.U8 desc[UR14][R10.64+0x51], R19 ;  /* 0x000051130a00e986 */ /* 0x0001e6000c10110e */
[----:B------:R-:W-:Y:S02]  /*14d10*/  @!P3 IADD3.X R18, R6, R36, R5, P4, P5 ;  /* 0x000000240612b210 */ /* 0x000fe400027ea405 */
[----:B------:R-:W-:Y:S01]  /*14d20*/  @!P0 IADD3 R25, P4, P5, R3, R24, R2 ;  /* 0x0000001803198210 */ /* 0x000fe20007d9e002 */
[----:B------:R-:W-:-:S05]  /*14d30*/  FMUL R8, R223, UR20 ;  /* 0x00000014df087c20 */ /* 0x000fca0008400000 */
[----:B------:R-:W-:Y:S02]  /*14d40*/  F2FP.SATFINITE.E4M3.F32.PACK_AB_MERGE_C R21, RZ, R8, RZ ;  /* 0x00000008ff15723e */ /* 0x000fe400048070ff */
[----:B------:R-:W-:-:S03]  /*14d50*/  @!P0 IADD3.X R36, R6, R36, R5, P4, P5 ;  /* 0x0000002406248210 */ /* 0x000fc600027ea405 */
[----:B------:R2:W-:Y:S01]  /*14d60*/  @!P2 STG.E.U8 desc[UR14][R12.64+0x58], R21 ;  /* 0x000058150c00a986 */ /* 0x0005e2000c10110e */
[----:B-1----:R-:W-:Y:S02]  /*14d70*/  @!P3 IADD3 R8, P2, R9, R22, RZ ;  /* 0x000000160908b210 */ /* 0x002fe40007f5e0ff */
[----:B0-----:R-:W-:-:S03]  /*14d80*/  @!P0 IADD3 R10, P4, R25, R28, RZ ;  /* 0x0000001c190a8210 */ /* 0x001fc60007f9e0ff */
[----:B------:R-:W-:Y:S02]  /*14d90*/  @!P3 IMAD.X R9, R18, 0x1, R23, P2 ;  /* 0x000000011209b824 */ /* 0x000fe400010e0617 */
[----:B----4-:R-:W-:-:S05]  /*14da0*/  FMUL R11, R224, UR20 ;  /* 0x00000014e00b7c20 */ /* 0x010fca0008400000 */
[----:B------:R-:W-:Y:S01]  /*14db0*/  F2FP.SATFINITE.E4M3.F32.PACK_AB_MERGE_C R19, RZ, R11, RZ ;  /* 0x0000000bff13723e */ /* 0x000fe200048070ff */
[----:B------:R-:W-:-:S04]  /*14dc0*/  @!P0 IMAD.X R11, R36, 0x1, R29, P4 ;  /* 0x00000001240b8824 */ /* 0x000fc800020e061d */
[----:B------:R4:W-:Y:S01]  /*14dd0*/  @!P1 STG.E.U8 desc[UR14][R14.64+0x59], R19 ;  /* 0x000059130e009986 */ /* 0x0009e2000c10110e */
[----:B---3--:R-:W-:-:S05]  /*14de0*/  FMUL R16, R225, UR20 ;  /* 0x00000014e1107c20 */ /* 0x008fca0008400000 */
[----:B------:R-:W-:-:S05]  /*14df0*/  F2FP.SATFINITE.E4M3.F32.PACK_AB_MERGE_C R23, RZ, R16, RZ ;  /* 0x00000010ff17723e */ /* 0x000fca00048070ff */
[----:B------:R4:W-:Y:S01]  /*14e00*/  @!P3 STG.E.U8 desc[UR14][R8.64+0x58], R23 ;  /* 0x000058170800b986 */ /* 0x0009e2000c10110e */
[----:B--2---:R-:W-:-:S05]  /*14e10*/  FMUL R17, R226, UR20 ;  /* 0x00000014e2117c20 */ /* 0x004fca0008400000 */
[----:B------:R-:W-:-:S05]  /*14e20*/  F2FP.SATFINITE.E4M3.F32.PACK_AB_MERGE_C R17, RZ, R17, RZ ;  /* 0x00000011ff11723e */ /* 0x000fca00048070ff */
[----:B------:R4:W-:Y:S02]  /*14e30*/  @!P0 STG.E.U8 desc[UR14][R10.64+0x59], R17 ;  /* 0x000059110a008986 */ /* 0x0009e4000c10110e */
.L_x_41:
[----:B------:R-:W-:Y:S05]  /*14e40*/  BSYNC B0 ;  /* 0x0000000000007941 */ /* 0x000fea0003800000 */
.L_x_37:
[----:B0-2-4-:R-:W2:Y:S04]  /*14e50*/  LDL.LU R9, [R1+0x11c] ;  /* 0x00011c0001097983 */ /* 0x015ea80000300800 */
[----:B------:R-:W2:Y:S01]  /*14e60*/  LDL.LU R8, [R1+0x120] ;  /* 0x0001200001087983 */ /* 0x000ea20000300800 */
[----:B------:R-:W-:Y:S01]  /*14e70*/  ULDC UR6, c[0x0][0xc] ;  /* 0x0000030000067ab9 */ /* 0x000fe20000000800 */
[----:B------:R-:W-:Y:S01]  /*14e80*/  ULDC UR7, c[0x0][0x10] ;  /* 0x0000040000077ab9 */ /* 0x000fe20000000800 */
[----:B-1----:R-:W2:Y:S01]  /*14e90*/  LDC R11, c[0x0][0x14] ;  /* 0x00000500ff0b7b82 */ /* 0x002ea20000000800 */
[----:B------:R-:W-:Y:S01]  /*14ea0*/  UIMAD.WIDE.U32 UR6, UR6, UR7, URZ ;  /* 0x00000007060672a5 */ /* 0x000fe2000f8e003f */
[----:B------:R-:W-:-:S05]  /*14eb0*/  UMOV UR9, 0xffffffff ;  /* 0xffffffff00097882 */ /* 0x000fca0000000000 */
[----:B--2---:R-:W-:-:S04]  /*14ec0*/  IMAD.WIDE.U32 R8, R11, UR6, R8 ;  /* 0x000000060b087c25 */ /* 0x004fc8000f8e0008 */
[----:B------:R-:W-:Y:S01]  /*14ed0*/  IMAD R11, R11, UR7, RZ ;  /* 0x000000070b0b7c24 */ /* 0x000fe2000f8e02ff */
[----:B------:R-:W-:Y:S01]  /*14ee0*/  ULDC.64 UR6, c[0x0][0x650] ;  /* 0x0001940000067ab9 */ /* 0x000fe20000000a00 */
[----:B------:R-:W-:Y:S01]  /*14ef0*/  IMAD.MOV.U32 R20, RZ, RZ, R8 ;  /* 0x000000ffff147224 */ /* 0x000fe200078e0008 */
[----:B------:R-:W-:Y:S01]  /*14f00*/  ISETP.GE.U32.AND P0, PT, R8, UR6, PT ;  /* 0x0000000608007c0c */ /* 0x000fe2000bf06070 */
[----:B------:R-:W-:Y:S01]  /*14f10*/  IMAD.IADD R21, R9, 0x1, R11 ;  /* 0x0000000109157824 */ /* 0x000fe200078e020b */
[----:B------:R-:W-:Y:S01]  /*14f20*/  PRMT R9, RZ, 0x7610, R9 ;  /* 0x00007610ff097816 */ /* 0x000fe20000000009 */
[----:B------:R-:W-:-:S03]  /*14f30*/  IMAD.MOV.U32 R8, RZ, RZ, -0x1 ;  /* 0xffffffffff087424 */ /* 0x000fc600078e00ff */
[----:B------:R0:W-:Y:S01]  /*14f40*/  STL [R1+0x11c], R21 ;  /* 0x00011c1501007387 */ /* 0x0001e20000100800 */
[----:B------:R-:W-:-:S03]  /*14f50*/  ISETP.GE.U32.AND.EX P0, PT, R21, UR7, PT, P0 ;  /* 0x0000000715007c0c */ /* 0x000fc6000bf06100 */
[----:B------:R0:W-:Y:S04]  /*14f60*/  STL [R1+0x120], R20 ;  /* 0x0001201401007387 */ /* 0x0001e80000100800 */
[----:B------:R0:W-:Y:S06]  /*14f70*/  STL [R1+0x124], R8 ;  /* 0x0001240801007387 */ /* 0x0001ec0000100800 */
[----:B------:R-:W-:Y:S05]  /*14f80*/  @P0 BRA `(.L_x_42) ;  /* 0x0000000400780947 */ /* 0x000fea0003800000 */
[----:B------:R-:W0:Y:S01]  /*14f90*/  S2R R15, SR_CTAID.X ;  /* 0x00000000000f7919 */ /* 0x000e220000002500 */
[----:B------:R-:W-:Y:S01]  /*14fa0*/  ULDC.64 UR18, c[0x0][0x628] ;  /* 0x00018a0000127ab9 */ /* 0x000fe20000000a00 */
[----:B------:R-:W1:Y:S01]  /*14fb0*/  LDC R16, c[0x0][0x144] ;  /* 0x00005100ff107b82 */ /* 0x000e620000000800 */
[----:B------:R-:W-:Y:S01]  /*14fc0*/  ULDC UR6, c[0x0][0x150] ;  /* 0x0000540000067ab9 */ /* 0x000fe20000000800 */
[----:B------:R-:W2:Y:S01]  /*14fd0*/  S2R R19, SR_CTAID.Y ;  /* 0x0000000000137919 */ /* 0x000ea20000002600 */
[----:B------:R-:W-:Y:S01]  /*14fe0*/  ISETP.NE.U32.AND P0, PT, RZ, UR18, PT ;  /* 0x00000012ff007c0c */ /* 0x000fe2000bf05070 */
[----:B------:R-:W-:Y:S01]  /*14ff0*/  ULDC UR23, c[0x0][0x630] ;  /* 0x00018c0000177ab9 */ /* 0x000fe20000000800 */
[----:B------:R-:W-:Y:S02]  /*15000*/  R2UR UR16, R20 ;  /* 0x00000000141072ca */ /* 0x000fe400000e0000 */
[----:B------:R-:W-:Y:S01]  /*15010*/  ISETP.NE.AND.EX P0, PT, RZ, UR19, PT, P0 ;  /* 0x00000013ff007c0c */ /* 0x000fe2000bf05300 */
[----:B-----5:R-:W3:Y:S01]  /*15020*/  LDC.64 R12, c[0x0][0x620] ;  /* 0x00018800ff0c7b82 */ /* 0x020ee20000000a00 */
[----:B------:R-:W-:-:S02]  /*15030*/  R2UR UR17, R21 ;  /* 0x00000000151172ca */ /* 0x000fc400000e0000 */
[----:B0-----:R-:W-:-:S05]  /*15040*/  I2FP.F32.U32 R8, R15 ;  /* 0x0000000f00087245 */ /* 0x001fca0000201000 */
[----:B------:R-:W-:-:S06]  /*15050*/  FMUL R8, R8, UR6 ;  /* 0x0000000608087c20 */ /* 0x000fcc0008400000 */
[----:B------:R-:W0:Y:S01]  /*15060*/  F2I.U32.TRUNC.NTZ R8, R8 ;  /* 0x0000000800087305 */ /* 0x000e22000020f000 */
[----:B--2---:R-:W-:Y:S05]  /*15070*/  @!P0 BRA `(.L_x_43) ;  /* 0x0000000000308947 */ /* 0x004fea0003800000 */
        /* <DEDUP_REMOVED lines=12> */
.L_x_43:
[----:B------:R-:W-:Y:S01]  /*15140*/  USHF.R.U64 UR9, UR16, UR23, UR17 ;  /* 0x0000001710097299 */ /* 0x000fe20008001211 */
[----:B------:R-:W2:Y:S01]  /*15150*/  LDC.64 R26, c[0x0][0x640] ;  /* 0x00019000ff1a7b82 */ /* 0x000ea20000000a00 */
[----:B------:R-:W-:Y:S01]  /*15160*/  USHF.R.U32.HI UR6, URZ, UR23, UR17 ;  /* 0x000000173f067299 */ /* 0x000fe20008011611 */
[----:B0-----:R-:W-:Y:S02]  /*15170*/  IMAD.MOV R17, RZ, RZ, -R8 ;  /* 0x000000ffff117224 */ /* 0x001fe400078e0a08 */
[----:B------:R-:W-:Y:S01]  /*15180*/  IMAD.MOV.U32 R8, RZ, RZ, R20 ;  /* 0x000000ffff087224 */ /* 0x000fe200078e0014 */
[----:B------:R-:W-:Y:S01]  /*15190*/  IADD3 R11, P0, RZ, -UR9, RZ ;  /* 0x80000009ff0b7c10 */ /* 0x000fe2000ff1e0ff */
[----:B-1----:R-:W-:Y:S02]  /*151a0*/  IMAD R22, R16, R17, R15 ;  /* 0x0000001110167224 */ /* 0x002fe400078e020f */
[----:B------:R-:W0:Y:S02]  /*151b0*/  LDC R14, c[0x0][0x618] ;  /* 0x00018600ff0e7b82 */ /* 0x000e240000000800 */
[----:B------:R-:W-:Y:S01]  /*151c0*/  IMAD.X R9, RZ, RZ, ~UR6, P0 ;  /* 0x80000006ff097e24 */ /* 0x000fe200080e06ff */
[----:B------:R-:W-:-:S03]  /*151d0*/  ULDC UR6, c[0x0][0x154] ;  /* 0x0000550000067ab9 */ /* 0x000fc60000000800 */
[-C--:B---3--:R-:W-:Y:S02]  /*151e0*/  IMAD R10, R9, R12.reuse, RZ ;  /* 0x0000000c090a7224 */ /* 0x088fe400078e02ff */
[----:B------:R-:W1:Y:S01]  /*151f0*/  LDC R18, c[0x0][0x608] ;  /* 0x00018200ff127b82 */ /* 0x000e620000000800 */
[----:B------:R-:W-:Y:S02]  /*15200*/  IMAD.MOV.U32 R9, RZ, RZ, R21 ;  /* 0x000000ffff097224 */ /* 0x000fe400078e0015 */
[----:B------:R-:W-:-:S05]  /*15210*/  IMAD.WIDE.U32 R8, R11, R12, R8 ;  /* 0x0000000c0b087225 */ /* 0x000fca00078e0008 */
[----:B------:R-:W3:Y:S01]  /*15220*/  LDC R24, c[0x0][0x658] ;  /* 0x00019600ff187b82 */ /* 0x000ee20000000800 */
[----:B------:R-:W-:Y:S01]  /*15230*/  IMAD R11, R11, R13, R10 ;  /* 0x0000000d0b0b7224 */ /* 0x000fe200078e020a */
[----:B------:R-:W-:Y:S01]  /*15240*/  I2FP.F32.U32 R10, R19 ;  /* 0x00000013000a7245 */ /* 0x000fe20000201000 */
[----:B------:R-:W-:Y:S01]  /*15250*/  IMAD.MOV.U32 R13, RZ, RZ, 0x1 ;  /* 0x00000001ff0d7424 */ /* 0x000fe200078e00ff */
[----:B--2---:R-:W-:Y:S01]  /*15260*/  ISETP.NE.U32.AND P0, PT, R26, RZ, PT ;  /* 0x000000ff1a00720c */ /* 0x004fe20003f05070 */
[----:B------:R-:W-:Y:S02]  /*15270*/  IMAD.IADD R9, R9, 0x1, R11 ;  /* 0x0000000109097824 */ /* 0x000fe400078e020b */
[----:B------:R-:W-:Y:S01]  /*15280*/  FMUL R10, R10, UR6 ;  /* 0x000000060a0a7c20 */ /* 0x000fe20008400000 */
[----:B------:R-:W2:Y:S01]  /*15290*/  LDC R20, c[0x0][0x148] ;  /* 0x00005200ff147b82 */ /* 0x000ea20000000800 */
[----:B------:R-:W-:Y:S01]  /*152a0*/  ISETP.NE.AND.EX P0, PT, R27, RZ, PT, P0 ;  /* 0x000000ff1b00720c */ /* 0x000fe20003f05300 */
[----:B------:R-:W-:Y:S01]  /*152b0*/  IMAD.MOV.U32 R11, RZ, RZ, -0x1 ;  /* 0xffffffffff0b7424 */ /* 0x000fe200078e00ff */
[-CC-:B0-----:R-:W-:Y:S01]  /*152c0*/  SHF.R.U64 R16, R8, R14.reuse, R9.reuse ;  /* 0x0000000e08107219 */ /* 0x181fe20000001209 */
[----:B------:R0:W4:Y:S01]  /*152d0*/  F2I.U32.TRUNC.NTZ R17, R10 ;  /* 0x0000000a00117305 */ /* 0x000122000020f000 */
[----:B------:R-:W-:-:S03]  /*152e0*/  SHF.R.U32.HI R9, RZ, R14, R9 ;  /* 0x0000000eff097219 */ /* 0x000fc60000011609 */
[----:B------:R-:W0:Y:S01]  /*152f0*/  LDC R21, c[0x0][0x600] ;  /* 0x00018000ff157b82 */ /* 0x000e220000000800 */
[-CC-:B-1----:R-:W-:Y:S02]  /*15300*/  SHF.R.U64 R14, R16, R18.reuse, R9.reuse ;  /* 0x00000012100e7219 */ /* 0x182fe40000001209 */
[----:B------:R-:W-:-:S05]  /*15310*/  SHF.R.U32.HI R9, RZ, R18, R9 ;  /* 0x00000012ff097219 */ /* 0x000fca0000011609 */
[----:B------:R-:W1:Y:S01]  /*15320*/  LDC R23, c[0x0][0x648] ;  /* 0x00019200ff177b82 */ /* 0x000e620000000800 */
[-CC-:B---3--:R-:W-:Y:S02]  /*15330*/  SHF.R.U64 R18, R14, R24.reuse, R9.reuse ;  /* 0x000000180e127219 */ /* 0x188fe40000001209 */
[-C--:B------:R-:W-:Y:S02]  /*15340*/  SHF.L.U32 R11, R11, R24.reuse, RZ ;  /* 0x000000180b0b7219 */ /* 0x080fe400000006ff */
[-C--:B------:R-:W-:Y:S01]  /*15350*/  SHF.R.U32.HI R9, RZ, R24.reuse, R9 ;  /* 0x00000018ff097219 */ /* 0x080fe20000011609 */
[----:B------:R-:W-:Y:S01]  /*15360*/  IMAD.MOV.U32 R8, RZ, RZ, R18 ;  /* 0x000000ffff087224 */ /* 0x000fe200078e0012 */
[----:B------:R-:W-:Y:S01]  /*15370*/  SHF.L.U32 R24, R13, R24, RZ ;  /* 0x000000180d187219 */ /* 0x000fe200000006ff */
[----:B------:R-:W3:Y:S01]  /*15380*/  LDC R25, c[0x0][0x638] ;  /* 0x00018e00ff197b82 */ /* 0x000ee20000000800 */
[----:B------:R-:W-:-:S07]  /*15390*/  LOP3.LUT R227, RZ, R11, RZ, 0x33, !PT ;  /* 0x0000000bffe37212 */ /* 0x000fce00078e33ff */
[----:B------:R-:W0:Y:S01]  /*153a0*/  LDC R28, c[0x0][0x610] ;  /* 0x00018400ff1c7b82 */ /* 0x000e220000000800 */
[----:B----4-:R-:W-:Y:S05]  /*153b0*/  @!P0 BRA `(.L_x_44) ;  /* 0x0000000000288947 */ /* 0x010fea0003800000 */
[----:B------:R-:W4:Y:S02]  /*153c0*/  LDC R13, c[0x0][0x64c] ;  /* 0x00019300ff0d7b82 */ /* 0x000f240000000800 */
[----:B----4-:R-:W-:-:S05]  /*153d0*/  IADD3 R13, P0, R18, R13, RZ ;  /* 0x0000000d120d7210 */ /* 0x010fca0007f1e0ff */
[----:B------:R-:W-:-:S04]  /*153e0*/  IMAD.X R15, RZ, RZ, R9, P0 ;  /* 0x000000ffff0f7224 */ /* 0x000fc800000e0609 */
[----:B------:R-:W-:-:S04]  /*153f0*/  IMAD.WIDE.U32 R8, R15, R26, RZ ;  /* 0x0000001a0f087225 */ /* 0x000fc800078e00ff */
[----:B0-----:R-:W-:-:S04]  /*15400*/  IMAD.WIDE.U32 R10, P0, R13, R27, R8 ;  /* 0x0000001b0d0a7225 */ /* 0x001fc80007800008 */
[----:B------:R-:W-:-:S04]  /*15410*/  IMAD.WIDE.U32 R8, R13, R26, RZ ;  /* 0x0000001a0d087225 */ /* 0x000fc800078e00ff */
[----:B------:R-:W-:Y:S01]  /*15420*/  IMAD.X R13, RZ, RZ, RZ, P0 ;  /* 0x000000ffff0d7224 */ /* 0x000fe200000e06ff */
[----:B------:R-:W-:Y:S01]  /*15430*/  IADD3 RZ, P0, R9, R10, RZ ;  /* 0x0000000a09ff7210 */ /* 0x000fe20007f1e0ff */
[----:B------:R-:W-:-:S04]  /*15440*/  IMAD.MOV.U32 R12, RZ, RZ, R11 ;  /* 0x000000ffff0c7224 */ /* 0x000fc800078e000b */
[----:B------:R-:W-:-:S08]  /*15450*/  IMAD.WIDE.U32.X R8, R15, R27, R12, P0 ;  /* 0x0000001b0f087225 */ /* 0x000fd000000e040c */
.L_x_44:
[----:B0-----:R-:W0:Y:S01]  /*15460*/  LDC R10, c[0x0][0x65c] ;  /* 0x00019700ff0a7b82 */ /* 0x001e220000000800 */
[----:B-1----:R-:W-:Y:S01]  /*15470*/  SHF.R.U64 R8, R8, R23, R9 ;  /* 0x0000001708087219 */ /* 0x002fe20000001209 */
[----:B------:R-:W-:Y:S01]  /*15480*/  VIADD R11, R21, 0xffffffff ;  /* 0xffffffff150b7836 */ /* 0x000fe20000000000 */
[----:B------:R-:W-:Y:S01]  /*15490*/  LOP3.LUT R227, R14, R227, RZ, 0xc0, !PT ;  /* 0x000000e30ee37212 */ /* 0x000fe200078ec0ff */
[----:B------:R-:W-:Y:S02]  /*154a0*/  IMAD.MOV R17, RZ, RZ, -R17 ;  /* 0x000000ffff117224 */ /* 0x000fe400078e0a11 */
[----:B------:R-:W-:Y:S01]  /*154b0*/  IMAD.MOV R9, RZ, RZ, -R8 ;  /* 0x000000ffff097224 */ /* 0x000fe200078e0a08 */
[----:B------:R-:W-:Y:S01]  /*154c0*/  LOP3.LUT R11, R16, R11, RZ, 0xc0, !PT ;  /* 0x0000000b100b7212 */ /* 0x000fe200078ec0ff */
[----:B------:R-:W-:Y:S02]  /*154d0*/  IMAD R227, R24, R8, R227 ;  /* 0x0000000818e37224 */ /* 0x000fe400078e02e3 */
[----:B---3--:R-:W-:-:S02]  /*154e0*/  IMAD R8, R9, R25, R18 ;  /* 0x0000001909087224 */ /* 0x008fc400078e0212 */
[----:B------:R-:W-:Y:S02]  /*154f0*/  IMAD.MOV.U32 R9, RZ, RZ, 0x1 ;  /* 0x00000001ff097424 */ /* 0x000fe400078e00ff */
[----:B------:R-:W-:Y:S01]  /*15500*/  IMAD R8, R8, R21, R11 ;  /* 0x0000001508087224 */ /* 0x000fe200078e020b */
[----:B0-----:R-:W-:-:S13]  /*15510*/  ISETP.NE.AND P0, PT, R10, 0x1, PT ;  /* 0x000000010a00780c */ /* 0x001fda0003f05270 */
[----:B--2---:R-:W-:-:S04]  /*15520*/  @P0 IMAD R22, R20, R17, R19 ;  /* 0x0000001114160224 */ /* 0x004fc800078e0213 */
[----:B------:R-:W-:-:S05]  /*15530*/  IMAD R227, R227, R28, R22 ;  /* 0x0000001ce3e37224 */ /* 0x000fca00078e0216 */
[----:B------:R-:W-:Y:S02]  /*15540*/  SEL R10, R8, R227, !P0 ;  /* 0x000000e3080a7207 */ /* 0x000fe40004000000 */
[----:B------:R-:W-:-:S03]  /*15550*/  SEL R227, R227, R8, !P0 ;  /* 0x00000008e3e37207 */ /* 0x000fc60004000000 */
[----:B------:R1:W-:Y:S04]  /*15560*/  STL [R1+0x124], R10 ;  /* 0x0001240a01007387 */ /* 0x0003e80000100800 */
.L_x_42:
[----:B------:R2:W-:Y:S01]  /*15570*/  STL [R1+0x128], R227 ;  /* 0x000128e301007387 */ /* 0x0005e20000100800 */
[----:B------:R-:W-:Y:S01]  /*15580*/  UIMAD.WIDE.U32 UR6, UR5, 0x24924925, URZ ;  /* 0x24924925050678a5 */ /* 0x000fe2000f8e003f */
[----:B------:R-:W-:-:S03]  /*15590*/  LOP3.LUT P0, RZ, R9, 0xff, RZ, 0xc0, !PT ;  /* 0x000000ff09ff7812 */ /* 0x000fc6000780c0ff */
[----:B------:R-:W-:-:S04]  /*155a0*/  UIADD3 UR6, UR5, -UR7, URZ ;  /* 0x8000000705067290 */ /* 0x000fc8000fffe03f */
[----:B------:R-:W-:-:S04]  /*155b0*/  ULEA.HI UR6, UR6, UR7, URZ, 0x1f ;  /* 0x0000000706067291 */ /* 0x000fc8000f8ff83f */
[----:B------:R-:W-:-:S04]  /*155c0*/  USHF.R.U32.HI UR6, URZ, 0x2, UR6 ;  /* 0x000000023f067899 */ /* 0x000fc80008011606 */
[----:B------:R-:W-:Y:S01]  /*155d0*/  UIMAD UR5, UR6, -0x7, UR5 ;  /* 0xfffffff9060578a4 */ /* 0x000fe2000f8e0205 */
[----:B--2---:R-:W-:Y:S11]  /*155e0*/  @P0 BRA `(.L_x_45) ;  /* 0xfffffebc00800947 */ /* 0x004ff6000383ffff */
[----:B------:R-:W-:Y:S05]  /*155f0*/  EXIT ;  /* 0x000000000000794d */ /* 0x000fea0003800000 */
.L_x_7:
[----:B------:R-:W2:Y:S01]  /*15600*/  LDL R16, [R1+0x120] ;  /* 0x0001200001107983 */ /* 0x000ea20000100800 */
[----:B------:R-:W-:-:S03]  /*15610*/  ULDC.64 UR4, c[0x0][0x650] ;  /* 0x0001940000047ab9 */ /* 0x000fc60000000a00 */
[----:B------:R-:W3:Y:S01]  /*15620*/  LDL R20, [R1+0x11c] ;  /* 0x00011c0001147983 */ /* 0x000ee20000100800 */
[----:B------:R-:W-:Y:S01]  /*15630*/  PRMT R0, RZ, 0x7610, R0 ;  /* 0x00007610ff007816 */ /* 0x000fe20000000000 */
[----:B------:R-:W-:Y:S02]  /*15640*/  IMAD.MOV.U32 R4, RZ, RZ, -0x1 ;  /* 0xffffffffff047424 */ /* 0x000fe400078e00ff */
[----:B------:R-:W-:Y:S02]  /*15650*/  IMAD.MOV.U32 R5, RZ, RZ, -0x1 ;  /* 0xffffffffff057424 */ /* 0x000fe400078e00ff */
[----:B------:R-:W-:Y:S01]  /*15660*/  IMAD.MOV.U32 R6, RZ, RZ, -0x1 ;  /* 0xffffffffff067424 */ /* 0x000fe200078e00ff */
[----:B--2---:R-:W-:-:S04]  /*15670*/  ISETP.GE.U32.AND P0, PT, R16, UR4, PT ;  /* 0x0000000410007c0c */ /* 0x004fc8000bf06070 */
[----:B---3--:R-:W-:-:S13]  /*15680*/  ISETP.GE.U32.AND.EX P0, PT, R20, UR5, PT, P0 ;  /* 0x0000000514007c0c */ /* 0x008fda000bf06100 */
[----:B------:R-:W-:Y:S05]  /*15690*/  @P0 BRA `(.L_x_46) ;  /* 0x0000000400380947 */ /* 0x000fea0003800000 */
[----:B------:R-:W1:Y:S01]  /*156a0*/  LDC.64 R14, c[0x0][0x628] ;  /* 0x00018a00ff0e7b82 */ /* 0x000e620000000a00 */
[----:B------:R-:W-:Y:S02]  /*156b0*/  IMAD.MOV.U32 R8, RZ, RZ, R16 ;  /* 0x000000ffff087224 */ /* 0x000fe400078e0010 */
[----:B------:R-:W-:-:S05]  /*156c0*/  IMAD.MOV.U32 R9, RZ, RZ, R20 ;  /* 0x000000ffff097224 */ /* 0x000fca00078e0014 */
[----:B0-----:R-:W0:Y:S08]  /*156d0*/  LDC R10, c[0x0][0x630] ;  /* 0x00018c00ff0a7b82 */ /* 0x001e300000000800 */
[----:B------:R-:W2:Y:S01]  /*156e0*/  LDC.64 R18, c[0x0][0x620] ;  /* 0x00018800ff127b82 */ /* 0x000ea20000000a00 */
[----:B-1----:R-:W-:-:S04]  /*156f0*/  ISETP.NE.U32.AND P0, PT, R14, RZ, PT ;  /* 0x000000ff0e00720c */ /* 0x002fc80003f05070 */
[----:B------:R-:W-:-:S13]  /*15700*/  ISETP.NE.AND.EX P0, PT, R15, RZ, PT, P0 ;  /* 0x000000ff0f00720c */ /* 0x000fda0003f05300 */
[----:B0-2---:R-:W-:Y:S05]  /*15710*/  @!P0 BRA `(.L_x_47) ;  /* 0x0000000000288947 */ /* 0x005fea0003800000 */
[----:B------:R-:W0:Y:S02]  /*15720*/  LDC R0, c[0x0][0x634] ;  /* 0x00018d00ff007b82 */ /* 0x000e240000000800 */
[----:B0-----:R-:W-:-:S05]  /*15730*/  IADD3 R9, P0, R16, R0, RZ ;  /* 0x0000000010097210 */ /* 0x001fca0007f1e0ff */
        /* <DEDUP_REMOVED lines=8> */
.L_x_47:
[----:B------:R-:W0:Y:S01]  /*157c0*/  LDC.64 R22, c[0x0][0x640] ;  /* 0x00019000ff167b82 */ /* 0x000e220000000a00 */
[-CC-:B------:R-:W-:Y:S01]  /*157d0*/  SHF.R.U64 R14, R8, R10.reuse, R9.reuse ;  /* 0x0000000a080e7219 */ /* 0x180fe20000001209 */
[----:B------:R-:W-:Y:S01]  /*157e0*/  IMAD.MOV.U32 R4, RZ, RZ, R16 ;  /* 0x000000ffff047224 */ /* 0x000fe200078e0010 */
[----:B------:R-:W-:Y:S02]  /*157f0*/  SHF.R.U32.HI R0, RZ, R10, R9 ;  /* 0x0000000aff007219 */ /* 0x000fe40000011609 */
[----:B------:R-:W-:-:S03]  /*15800*/  IADD3 R7, P0, RZ, -R14, RZ ;  /* 0x8000000eff077210 */ /* 0x000fc60007f1e0ff */
[----:B------:R-:W1:Y:S02]  /*15810*/  LDC R6, c[0x0][0x618] ;  /* 0x00018600ff067b82 */ /* 0x000e640000000800 */
[----:B------:R-:W-:-:S04]  /*15820*/  IMAD.X R5, RZ, RZ, ~R0, P0 ;  /* 0x000000ffff057224 */ /* 0x000fc800000e0e00 */
[-C--:B------:R-:W-:Y:S02]  /*15830*/  IMAD R0, R5, R18.reuse, RZ ;  /* 0x0000001205007224 */ /* 0x080fe400078e02ff */
[----:B------:R-:W2:Y:S01]  /*15840*/  LDC R8, c[0x0][0x608] ;  /* 0x00018200ff087b82 */ /* 0x000ea20000000800 */
[----:B------:R-:W-:Y:S02]  /*15850*/  IMAD.MOV.U32 R5, RZ, RZ, R20 ;  /* 0x000000ffff057224 */ /* 0x000fe400078e0014 */
[----:B------:R-:W-:-:S05]  /*15860*/  IMAD.WIDE.U32 R4, R7, R18, R4 ;  /* 0x0000001207047225 */ /* 0x000fca00078e0004 */
[----:B------:R-:W3:Y:S01]  /*15870*/  LDC R21, c[0x0][0x658] ;  /* 0x00019600ff157b82 */ /* 0x000ee20000000800 */
[----:B------:R-:W-:Y:S01]  /*15880*/  IMAD R7, R7, R19, R0 ;  /* 0x0000001307077224 */ /* 0x000fe200078e0200 */
[----:B0-----:R-:W-:-:S03]  /*15890*/  ISETP.NE.U32.AND P0, PT, R22, RZ, PT ;  /* 0x000000ff1600720c */ /* 0x001fc60003f05070 */
[----:B------:R-:W-:Y:S01]  /*158a0*/  IMAD.IADD R5, R5, 0x1, R7 ;  /* 0x0000000105057824 */ /* 0x000fe200078e0207 */
[----:B------:R-:W-:Y:S02]  /*158b0*/  ISETP.NE.AND.EX P0, PT, R23, RZ, PT, P0 ;  /* 0x000000ff1700720c */ /* 0x000fe40003f05300 */
[----:B------:R-:W0:Y:S02]  /*158c0*/  LDC R18, c[0x0][0x600] ;  /* 0x00018000ff127b82 */ /* 0x000e240000000800 */
[-CC-:B-1----:R-:W-:Y:S01]  /*158d0*/  SHF.R.U64 R10, R4, R6.reuse, R5.reuse ;  /* 0x00000006040a7219 */ /* 0x182fe20000001205 */
[----:B------:R-:W-:Y:S01]  /*158e0*/  IMAD.MOV.U32 R4, RZ, RZ, -0x1 ;  /* 0xffffffffff047424 */ /* 0x000fe200078e00ff */
[----:B------:R-:W-:-:S04]  /*158f0*/  SHF.R.U32.HI R5, RZ, R6, R5 ;  /* 0x00000006ff057219 */ /* 0x000fc80000011605 */
[----:B------:R-:W1:Y:S01]  /*15900*/  LDC R19, c[0x0][0x648] ;  /* 0x00019200ff137b82 */ /* 0x000e620000000800 */
[-CC-:B--2---:R-:W-:Y:S02]  /*15910*/  SHF.R.U64 R17, R10, R8.reuse, R5.reuse ;  /* 0x000000080a117219 */ /* 0x184fe40000001205 */
[----:B------:R-:W-:-:S05]  /*15920*/  SHF.R.U32.HI R0, RZ, R8, R5 ;  /* 0x00000008ff007219 */ /* 0x000fca0000011605 */
[----:B------:R-:W2:Y:S01]  /*15930*/  LDC R20, c[0x0][0x638] ;  /* 0x00018e00ff147b82 */ /* 0x000ea20000000800 */
[-C--:B---3--:R-:W-:Y:S02]  /*15940*/  SHF.L.U32 R4, R4, R21.reuse, RZ ;  /* 0x0000001504047219 */ /* 0x088fe400000006ff */
[-CC-:B------:R-:W-:Y:S02]  /*15950*/  SHF.R.U64 R16, R17, R21.reuse, R0.reuse ;  /* 0x0000001511107219 */ /* 0x180fe40000001200 */
[----:B------:R-:W-:Y:S01]  /*15960*/  SHF.R.U32.HI R5, RZ, R21, R0 ;  /* 0x00000015ff057219 */ /* 0x000fe20000011600 */
[----:B------:R-:W-:Y:S01]  /*15970*/  IMAD.MOV.U32 R0, RZ, RZ, 0x1 ;  /* 0x00000001ff007424 */ /* 0x000fe200078e00ff */
[----:B------:R-:W-:Y:S01]  /*15980*/  LOP3.LUT R24, RZ, R4, RZ, 0x33, !PT ;  /* 0x00000004ff187212 */ /* 0x000fe200078e33ff */
        /* <DEDUP_REMOVED lines=13> */
.L_x_48:
[----:B------:R-:W4:Y:S01]  /*15a60*/  LDC R6, c[0x0][0x65c] ;  /* 0x00019700ff067b82 */ /* 0x000f220000000800 */
[----:B-1----:R-:W-:Y:S01]  /*15a70*/  SHF.R.U64 R3, R4, R19, R5 ;  /* 0x0000001304037219 */ /* 0x002fe20000001205 */
[----:B0-----:R-:W-:Y:S01]  /*15a80*/  VIADD R7, R18, 0xffffffff ;  /* 0xffffffff12077836 */ /* 0x001fe20000000000 */
[----:B------:R-:W-:Y:S02]  /*15a90*/  SHF.L.U32 R4, R0, R21, RZ ;  /* 0x0000001500047219 */ /* 0x000fe400000006ff */
[----:B------:R-:W-:Y:S01]  /*15aa0*/  LOP3.LUT R0, R17, R24, RZ, 0xc0, !PT ;  /* 0x0000001811007212 */ /* 0x000fe200078ec0ff */
[----:B------:R-:W-:-:S04]  /*15ab0*/  IMAD.MOV R5, RZ, RZ, -R3 ;  /* 0x000000ffff057224 */ /* 0x000fc800078e0a03 */
[----:B------:R-:W-:Y:S01]  /*15ac0*/  IMAD R4, R4, R3, R0 ;  /* 0x0000000304047224 */ /* 0x000fe200078e0200 */
[----:B------:R-:W-:Y:S01]  /*15ad0*/  LOP3.LUT R3, R10, R7, RZ, 0xc0, !PT ;  /* 0x000000070a037212 */ /* 0x000fe200078ec0ff */
[----:B--2---:R-:W-:-:S04]  /*15ae0*/  IMAD R0, R5, R20, R16 ;  /* 0x0000001405007224 */ /* 0x004fc800078e0210 */
[----:B------:R-:W-:Y:S01]  /*15af0*/  IMAD R3, R0, R18, R3 ;  /* 0x0000001200037224 */ /* 0x000fe200078e0203 */
[----:B----4-:R-:W-:Y:S01]  /*15b00*/  ISETP.NE.AND P0, PT, R6, 0x1, PT ;  /* 0x000000010600780c */ /* 0x010fe20003f05270 */
[----:B------:R-:W-:-:S12]  /*15b10*/  IMAD.MOV.U32 R6, RZ, RZ, R14 ;  /* 0x000000ffff067224 */ /* 0x000fd800078e000e */
[----:B------:R-:W-:Y:S02]  /*15b20*/  @P0 IMAD R11, R13, R12, R2 ;  /* 0x0000000c0d0b0224 */ /* 0x000fe400078e0202 */
[----:B------:R-:W-:Y:S02]  /*15b30*/  IMAD.MOV.U32 R2, RZ, RZ, 0x1 ;  /* 0x00000001ff027424 */ /* 0x000fe400078e00ff */
[----:B---3--:R-:W-:-:S03]  /*15b40*/  IMAD R4, R4, R25, R11 ;  /* 0x0000001904047224 */ /* 0x008fc600078e020b */
[----:B------:R-:W-:Y:S02]  /*15b50*/  PRMT R0, R2, 0x7610, R0 ;  /* 0x0000761002007816 */ /* 0x000fe40000000000 */
[----:B------:R-:W-:Y:S02]  /*15b60*/  SEL R5, R3, R4, !P0 ;  /* 0x0000000403057207 */ /* 0x000fe40004000000 */
[----:B------:R-:W-:-:S07]  /*15b70*/  SEL R4, R4, R3, !P0 ;  /* 0x0000000304047207 */ /* 0x000fce0004000000 */
.L_x_46:
[----:B------:R-:W-:-:S08]  /*15b80*/  NOP ;  /* 0x0000000000007918 */ /* 0x000fd00000000000 */
[----:B0-----:R-:W0:-:S00]  /*15b90*/  USETMAXREG.DEALLOC.CTAPOOL 0x28 ;  /* 0x00000028000079c8 */ /* 0x001e0000080e0500 */
[----:B------:R-:W-:-:S13]  /*15ba0*/  ISETP.NE.AND P0, PT, RZ, UR8, PT ;  /* 0x00000008ff007c0c */ /* 0x000fda000bf05270 */
[----:B------:R-:W-:Y:S05]  /*15bb0*/  @P0 EXIT ;  /* 0x000000000000094d */ /* 0x000fea0003800000 */
[----:B0-----:R-:W-:Y:S01]  /*15bc0*/  LOP3.LUT P0, RZ, R0, 0xff, RZ, 0xc0, !PT ;  /* 0x000000ff00ff7812 */ /* 0x001fe2000780c0ff */
[----:B------:R-:W-:Y:S02]  /*15bd0*/  IMAD.MOV.U32 R10, RZ, RZ, 0x1 ;  /* 0x00000001ff0a7424 */ /* 0x000fe400078e00ff */
[----:B------:R-:W-:-:S10]  /*15be0*/  IMAD.MOV.U32 R14, RZ, RZ, RZ ;  /* 0x000000ffff0e7224 */ /* 0x000fd400078e00ff */
[----:B------:R-:W-:Y:S05]  /*15bf0*/  @!P0 BRA `(.L_x_49) ;  /* 0x0000000c00608947 */ /* 0x000fea0003800000 */
[----:B------:R-:W0:Y:S01]  /*15c00*/  LDC R0, c[0x0][0x28c] ;  /* 0x0000a300ff007b82 */ /* 0x000e220000000800 */
[----:B------:R-:W1:Y:S01]  /*15c10*/  S2R R8, SR_CgaCtaId ;  /* 0x0000000000087919 */ /* 0x000e620000008800 */
[----:B------:R-:W-:Y:S01]  /*15c20*/  ULDC UR5, c[0x0][0x658] ;  /* 0x0001960000057ab9 */ /* 0x000fe20000000800 */
[----:B------:R-:W-:Y:S01]  /*15c30*/  UMOV UR7, 0xffffffff ;  /* 0xffffffff00077882 */ /* 0x000fe20000000000 */
[----:B------:R-:W-:Y:S01]  /*15c40*/  ULDC UR6, c[0x0][0xc] ;  /* 0x0000030000067ab9 */ /* 0x000fe20000000800 */
[----:B------:R-:W-:Y:S01]  /*15c50*/  USHF.L.U32 UR9, UR7, UR5, URZ ;  /* 0x0000000507097299 */ /* 0x000fe2000800063f */
[----:B------:R-:W-:Y:S01]  /*15c60*/  BSSY B0, `(.L_x_49) ;  /* 0x00000d1000007945 */ /* 0x000fe20003800000 */
[----:B------:R-:W-:Y:S01]  /*15c70*/  UMOV UR8, 0x1 ;  /* 0x0000000100087882 */ /* 0x000fe20000000000 */
[----:B------:R-:W-:Y:S01]  /*15c80*/  ULDC UR7, c[0x0][0x10] ;  /* 0x0000040000077ab9 */ /* 0x000fe20000000800 */
[----:B------:R-:W-:Y:S01]  /*15c90*/  USHF.L.U32 UR5, UR8, UR5, URZ ;  /* 0x0000000508057299 */ /* 0x000fe2000800063f */
[----:B------:R-:W-:Y:S01]  /*15ca0*/  IMAD.MOV.U32 R12, RZ, RZ, 0x1 ;  /* 0x00000001ff0c7424 */ /* 0x000fe200078e00ff */
[----:B------:R-:W-:Y:S01]  /*15cb0*/  UIMAD.WIDE.U32 UR6, UR6, UR7, URZ ;  /* 0x00000007060672a5 */ /* 0x000fe2000f8e003f */
[----:B------:R-:W-:Y:S01]  /*15cc0*/  IMAD.MOV.U32 R10, RZ, RZ, 0x1 ;  /* 0x00000001ff0a7424 */ /* 0x000fe200078e00ff */
[----:B------:R-:W-:Y:S01]  /*15cd0*/  ULDC UR8, c[0x0][0x14] ;  /* 0x0000050000087ab9 */ /* 0x000fe20000000800 */
[----:B------:R-:W-:Y:S01]  /*15ce0*/  IMAD.MOV.U32 R14, RZ, RZ, RZ ;  /* 0x000000ffff0e7224 */ /* 0x000fe200078e00ff */
[----:B------:R-:W-:-:S02]  /*15cf0*/  UIMAD.WIDE.U32 UR22, UR6, UR8, URZ ;  /* 0x00000008061672a5 */ /* 0x000fc4000f8e003f */
[----:B------:R-:W-:Y:S01]  /*15d00*/  UIMAD UR16, UR7, UR8, URZ ;  /* 0x00000008071072a4 */ /* 0x000fe2000f8e023f */
[----:B------:R-:W-:Y:S01]  /*15d10*/  ULDC UR4, c[0x0][0x600] ;  /* 0x0001800000047ab9 */ /* 0x000fe20000000800 */
[----:B------:R-:W-:Y:S02]  /*15d20*/  ULOP3.LUT UR21, UR13, 0x2, URZ, 0xfc, !UPT ;  /* 0x000000020d157892 */ /* 0x000fe4000f8efc3f */
[----:B------:R-:W-:Y:S01]  /*15d30*/  UIADD3 UR4, UR4, -0x1, URZ ;  /* 0xffffffff04047890 */ /* 0x000fe2000fffe03f */
[----:B0-----:R-:W-:Y:S01]  /*15d40*/  VIADD R0, R0, 0x3f ;  /* 0x0000003f00007836 */ /* 0x001fe20000000000 */
[----:B------:R-:W-:Y:S02]  /*15d50*/  ULOP3.LUT UR19, URZ, UR9, URZ, 0x33, !UPT ;  /* 0x000000093f137292 */ /* 0x000fe4000f8e333f */
[----:B------:R-:W-:Y:S02]  /*15d60*/  UIADD3 UR16, UR23, UR16, URZ ;  /* 0x0000001017107290 */ /* 0x000fe4000fffe03f */
[----:B------:R-:W-:Y:S01]  /*15d70*/  SHF.R.S32.HI R3, RZ, 0x1f, R0 ;  /* 0x0000001fff037819 */ /* 0x000fe20000011400 */
[----:B------:R-:W-:-:S03]  /*15d80*/  ULDC.64 UR24, c[0x0][0x198] ;  /* 0x0000660000187ab9 */ /* 0x000fc60000000a00 */
[----:B------:R-:W-:Y:S02]  /*15d90*/  LEA.HI R3, R3, R0, RZ, 0x6 ;  /* 0x0000000003037211 */ /* 0x000fe400078f30ff */
[----:B-1----:R-:W-:Y:S02]  /*15da0*/  LOP3.LUT R8, R8, 0x1, RZ, 0xc0, !PT ;  /* 0x0000000108087812 */ /* 0x002fe400078ec0ff */
[----:B------:R-:W-:-:S05]  /*15db0*/  SHF.R.S32.HI R9, RZ, 0x6, R3 ;  /* 0x00000006ff097819 */ /* 0x000fca0000011403 */
[----:B------:R-:W-:-:S07]  /*15dc0*/  VIADD R0, R9, 0x1 ;  /* 0x0000000109007836 */ /* 0x000fce0000000000 */
.L_x_60:
[----:B------:R-:W-:-:S03]  /*15dd0*/  UMOV UR6, 0xffffffff ;  /* 0xffffffff00067882 */ /* 0x000fc60000000000 */
[----:B------:R-:W-:Y:S05]  /*15de0*/  BRA.DIV UR6, `(.L_x_50) ;  /* 0x00000012064c7947 */ /* 0x000fea000b800000 */
[----:B------:R-:W-:-:S13]  /*15df0*/  ELECT P0, URZ, PT ;  /* 0x00000000003f782f */ /* 0x000fda0003800000 */
.L_x_74:
[----:B------:R-:W0:Y:S01]  /*15e00*/  LDC R2, c[0x0][0x28c] ;  /* 0x0000a300ff027b82 */ /* 0x000e220000000800 */
[----:B------:R-:W-:Y:S01]  /*15e10*/  BSSY B1, `(.L_x_51) ;  /* 0x000003b000017945 */ /* 0x000fe20003800000 */
[----:B0-----:R-:W-:-:S13]  /*15e20*/  ISETP.LT.OR P0, PT, R2, 0x1, !P0 ;  /* 0x000000010200780c */ /* 0x001fda0004701670 */
[----:B------:R-:W-:Y:S05]  /*15e30*/  @P0 BRA `(.L_x_52) ;  /* 0x0000000000e00947 */ /* 0x000fea0003800000 */
[----:B------:R-:W-:Y:S02]  /*15e40*/  IMAD R7, R5, 0x2, R8 ;  /* 0x0000000205077824 */ /* 0x000fe400078e0208 */
[----:B------:R-:W-:Y:S02]  /*15e50*/  IMAD R13, R4, 0x180, RZ ;  /* 0x00000180040d7824 */ /* 0x000fe400078e02ff */
[----:B------:R-:W-:Y:S02]  /*15e60*/  IMAD.MOV.U32 R17, RZ, RZ, RZ ;  /* 0x000000ffff117224 */ /* 0x000fe400078e00ff */
[----:B------:R-:W-:Y:S02]  /*15e70*/  IMAD.MOV.U32 R2, RZ, RZ, R0 ;  /* 0x000000ffff027224 */ /* 0x000fe400078e0000 */
[----:B------:R-:W-:Y:S02]  /*15e80*/  IMAD.MOV.U32 R3, RZ, RZ, R10 ;  /* 0x000000ffff037224 */ /* 0x000fe400078e000a */
[----:B------:R-:W-:-:S02]  /*15e90*/  IMAD.MOV.U32 R5, RZ, RZ, R14 ;  /* 0x000000ffff057224 */ /* 0x000fc400078e000e */
[----:B------:R-:W-:-:S07]  /*15ea0*/  IMAD R11, R7, 0x30, RZ ;  /* 0x00000030070b7824 */ /* 0x000fce00078e02ff */
.L_x_55:
[----:B------:R-:W0:Y:S01]  /*15eb0*/  S2R R7, SR_CgaCtaId ;  /* 0x0000000000077919 */ /* 0x000e220000008800 */
[----:B------:R-:W-:Y:S01]  /*15ec0*/  MOV R4, 0x400 ;  /* 0x0000040000047802 */ /* 0x000fe20000000f00 */
[----:B------:R-:W1:Y:S03]  /*15ed0*/  S2R R18, SR_TID.X ;  /* 0x0000000000127919 */ /* 0x000e660000002100 */
[----:B0-----:R-:W-:Y:S02]  /*15ee0*/  LEA R16, R7, R4, 0x18 ;  /* 0x0000000407107211 */ /* 0x001fe400078ec0ff */
[----:B------:R-:W-:Y:S02]  /*15ef0*/  SHF.L.U32 R4, R3, 0x1f, RZ ;  /* 0x0000001f03047819 */ /* 0x000fe400000006ff */
[----:B-1----:R-:W-:Y:S01]  /*15f00*/  LOP3.LUT P1, RZ, R18, 0x7f, RZ, 0xc0, !PT ;  /* 0x0000007f12ff7812 */ /* 0x002fe2000782c0ff */
[----:B------:R-:W-:-:S04]  /*15f10*/  IMAD R15, R5, 0x8, R16 ;  /* 0x00000008050f7824 */ /* 0x000fc800078e0210 */
[----:B------:R-:W0:Y:S08]  /*15f20*/  SYNCS.PHASECHK.TRANS64.TRYWAIT P0, [R15+URZ+0x38], R4 ;  /* 0x000038040f0075a7 */ /* 0x000e30000800017f */
[----:B------:R-:W1:Y:S01]  /*15f30*/  @!P1 LDC R7, c[0x0][0x500] ;  /* 0x00014000ff079b82 */ /* 0x000e620000000800 */
[----:B0-----:R-:W-:Y:S05]  /*15f40*/  @!P0 BRA `(.L_x_53) ;  /* 0x0000001000148947 */ /* 0x001fea0003800000 */
.L_x_75:
[----:B------:R-:W-:Y:S01]  /*15f50*/  UPRMT UR6, UR21, 0x9910, URZ ;  /* 0x0000991015067896 */ /* 0x000fe2000800003f */
[----:B-1----:R1:W-:Y:S03]  /*15f60*/  @!P1 SYNCS.ARRIVE.TRANS64 RZ, [R15+URZ], R7 ;  /* 0x000000070fff99a7 */ /* 0x0023e6000800003f */
[----:B------:R-:W-:-:S06]  /*15f70*/  UISETP.NE.AND UP0, UPT, UR6, 0x2, UPT ;  /* 0x000000020600788c */ /* 0x000fcc000bf05270 */
[----:B------:R-:W-:-:S13]  /*15f80*/  PLOP3.LUT P0, PT, PT, PT, UP0, 0x80, 0x0 ;  /* 0x000000000000781c */ /* 0x000fda0003f0f008 */
[----:B-1----:R-:W-:Y:S05]  /*15f90*/  @P0 BRA `(.L_x_54) ;  /* 0x0000000000040947 */ /* 0x002fea0003800000 */
[----:B------:R-:W-:Y:S01]  /*15fa0*/  BPT.TRAP 0x1 ;  /* 0x000000040000795c */ /* 0x000fe20000300000 */
.L_x_54:
[----:B0-----:R-:W-:Y:S01]  /*15fb0*/  IMAD R4, R5, 0x2, R8 ;  /* 0x0000000205047824 */ /* 0x001fe200078e0208 */
[----:B------:R-:W-:Y:S01]  /*15fc0*/  R2UR UR9, R15 ;  /* 0x000000000f0972ca */ /* 0x000fe200000e0000 */
[--C-:B------:R-:W-:Y:S01]  /*15fd0*/  IMAD R7, R5, 0x6000, R16.reuse ;  /* 0x0000600005077824 */ /* 0x100fe200078e0210 */
[----:B------:R-:W-:Y:S01]  /*15fe0*/  UIADD3 UR6, UP0, UR24, 0xf0, URZ ;  /* 0x000000f018067890 */ /* 0x000fe2000ff1e03f */
[----:B------:R-:W-:Y:S01]  /*15ff0*/  IMAD R4, R4, 0xc00, R16 ;  /* 0x00000c0004047824 */ /* 0x000fe200078e0210 */
[----:B------:R-:W-:Y:S01]  /*16000*/  R2UR UR11, R13 ;  /* 0x000000000d0b72ca */ /* 0x000fe200000e0000 */
[----:B------:R-:W-:Y:S01]  /*16010*/  VIADD R2, R2, 0xffffffff ;  /* 0xffffffff02027836 */ /* 0x000fe20000000000 */
[----:B------:R-:W-:Y:S01]  /*16020*/  R2UR UR7, R7 ;  /* 0x00000000070772ca */ /* 0x000fe200000e0000 */
[----:B------:R-:W-:Y:S01]  /*16030*/  UIADD3 UR26, UP1, UR24, 0x1f0, URZ ;  /* 0x000001f0181a7890 */ /* 0x000fe2000ff3e03f */
[----:B------:R-:W-:Y:S01]  /*16040*/  R2UR UR8, R4 ;  /* 0x00000000040872ca */ /* 0x000fe200000e0000 */
[----:B------:R-:W-:Y:S01]  /*16050*/  VIADD R5, R5, 0x1 ;  /* 0x0000000105057836 */ /* 0x000fe20000000000 */
[----:B------:R-:W-:Y:S01]  /*16060*/  R2UR UR10, R17 ;  /* 0x00000000110a72ca */ /* 0x000fe200000e0000 */
[----:B------:R-:W-:Y:S01]  /*16070*/  UIADD3.X UR27, URZ, UR25, URZ, UP1, !UPT ;  /* 0x000000193f1b7290 */ /* 0x000fe20008ffe43f */
[----:B------:R-:W-:Y:S01]  /*16080*/  R2UR UR12, R6 ;  /* 0x00000000060c72ca */ /* 0x000fe200000e0000 */
[----:B------:R-:W-:Y:S01]  /*16090*/  UMOV UR14, 0x0 ;  /* 0x00000000000e7882 */ /* 0x000fe20000000000 */
[----:B------:R-:W-:Y:S01]  /*160a0*/  R2UR UR20, R11 ;  /* 0x000000000b1472ca */ /* 0x000fe200000e0000 */
[----:B------:R-:W-:Y:S01]  /*160b0*/  UMOV UR15, 0x10000000 ;  /* 0x10000000000f7882 */ /* 0x000fe20000000000 */
[----:B------:R-:W-:Y:S01]  /*160c0*/  ISETP.GT.AND P1, PT, R2, 0x1, PT ;  /* 0x000000010200780c */ /* 0x000fe20003f24270 */
[----:B------:R-:W-:Y:S01]  /*160d0*/  UMOV UR28, 0x30000 ;  /* 0x00030000001c7882 */ /* 0x000fe20000000000 */
[----:B------:R-:W-:Y:S01]  /*160e0*/  ISETP.NE.AND P0, PT, R5, 0x7, PT ;  /* 0x000000070500780c */ /* 0x000fe20003f05270 */
[----:B------:R-:W-:Y:S01]  /*160f0*/  UIADD3 UR17, UR7, 0x180, URZ ;  /* 0x0000018007117890 */ /* 0x000fe2000fffe03f */
[----:B------:R-:W-:Y:S01]  /*16100*/  VIADD R17, R17, 0x40 ;  /* 0x0000004011117836 */ /* 0x000fe20000000000 */
[----:B------:R-:W-:Y:S01]  /*16110*/  UIADD3.X UR7, URZ, UR25, URZ, UP0, !UPT ;  /* 0x000000193f077290 */ /* 0x000fe200087fe43f */
[----:B------:R-:W-:Y:S01]  /*16120*/  SEL R4, RZ, 0x1, P0 ;  /* 0x00000001ff047807 */ /* 0x000fe20000000000 */
[----:B------:R-:W-:Y:S01]  /*16130*/  UIADD3 UR18, UR8, 0x2a180, URZ ;  /* 0x0002a18008127890 */ /* 0x000fe2000fffe03f */
[----:B------:R-:W-:-:S02]  /*16140*/  SEL R5, R5, RZ, P0 ;  /* 0x000000ff05057207 */ /* 0x000fc40000000000 */
[----:B------:R-:W-:Y:S01]  /*16150*/  UMOV UR8, UR17 ;  /* 0x0000001100087c82 */ /* 0x000fe20008000000 */
[----:B------:R-:W-:-:S03]  /*16160*/  LOP3.LUT R3, R3, R4, RZ, 0x3c, !PT ;  /* 0x0000000403037212 */ /* 0x000fc600078e3cff */
[----:B------:R0:W-:Y:S02]  /*16170*/  UTMALDG.3D [UR8], [UR6], desc[UR14] ;  /* 0x00000e08060075b4 */ /* 0x0001e40008011000 */
[----:B0-----:R-:W-:Y:S01]  /*16180*/  UMOV UR8, UR18 ;  /* 0x0000001200087c82 */ /* 0x001fe20008000000 */
[----:B------:R-:W-:Y:S02]  /*16190*/  UMOV UR11, UR20 ;  /* 0x00000014000b7c82 */ /* 0x000fe40008000000 */
[----:B------:R0:W-:Y:S02]  /*161a0*/  UTMALDG.3D.MULTICAST [UR8], [UR26], UR28, desc[UR14] ;  /* 0x00000e081a0073b4 */ /* 0x0001e4000801181c */
[----:B0-----:R-:W-:Y:S05]  /*161b0*/  @P1 BRA `(.L_x_55) ;  /* 0xfffffffc003c1947 */ /* 0x001fea000383ffff */
.L_x_52:
[----:B------:R-:W-:Y:S05]  /*161c0*/  BSYNC B1 ;  /* 0x0000000000017941 */ /* 0x000fea0003800000 */
.L_x_51:
[----:B------:R-:W2:Y:S01]  /*161d0*/  LDL.LU R18, [R1+0x11c] ;  /* 0x00011c0001127983 */ /* 0x000ea20000300800 */
[----:B------:R-:W-:Y:S01]  /*161e0*/  LOP3.LUT P1, RZ, R12, 0xff, RZ, 0xc0, !PT ;  /* 0x000000ff0cff7812 */ /* 0x000fe2000782c0ff */
[C---:B------:R-:W-:Y:S01]  /*161f0*/  IMAD.IADD R14, R9.reuse, 0x1, R14 ;  /* 0x00000001090e7824 */ /* 0x040fe200078e020e */
[----:B------:R-:W-:Y:S01]  /*16200*/  ULDC.64 UR6, c[0x0][0x650] ;  /* 0x0001940000067ab9 */ /* 0x000fe20000000a00 */
[----:B------:R-:W3:Y:S01]  /*16210*/  LDL.LU R16, [R1+0x120] ;  /* 0x0001200001107983 */ /* 0x000ee20000300800 */
[C---:B------:R-:W-:Y:S01]  /*16220*/  ISETP.GE.U32.AND P2, PT, R9.reuse, 0x7, PT ;  /* 0x000000070900780c */ /* 0x040fe20003f46070 */
[C---:B------:R-:W-:Y:S01]  /*16230*/  IMAD.WIDE.U32 R2, R14.reuse, 0x24924925, RZ ;  /* 0x249249250e027825 */ /* 0x040fe200078e00ff */
[C---:B------:R-:W-:Y:S01]  /*16240*/  ISETP.GT.U32.AND P0, PT, R14.reuse, 0x6, PT ;  /* 0x000000060e00780c */ /* 0x040fe20003f04070 */
[----:B------:R-:W-:Y:S01]  /*16250*/  BSSY B1, `(.L_x_56) ;  /* 0x000006f000017945 */ /* 0x000fe20003800000 */
[----:B------:R-:W-:Y:S01]  /*16260*/  PRMT R12, RZ, 0x7610, R12 ;  /* 0x00007610ff0c7816 */ /* 0x000fe2000000000c */
[----:B------:R-:W-:Y:S01]  /*16270*/  IMAD.IADD R2, R14, 0x1, -R3 ;  /* 0x000000010e027824 */ /* 0x000fe200078e0a03 */
[----:B------:R-:W-:Y:S01]  /*16280*/  ISETP.LT.U32.AND P0, PT, R9, 0x7, P0 ;  /* 0x000000070900780c */ /* 0x000fe20000701070 */
[----:B------:R-:W-:-:S02]  /*16290*/  IMAD.MOV.U32 R6, RZ, RZ, -0x1 ;  /* 0xffffffffff067424 */ /* 0x000fc400078e00ff */
[----:B------:R-:W0:Y:S01]  /*162a0*/  @P1 S2R R5, SR_CgaCtaId ;  /* 0x0000000000051919 */ /* 0x000e220000008800 */
[----:B------:R-:W-:Y:S02]  /*162b0*/  @P1 MOV R4, 0x400 ;  /* 0x0000040000041802 */ /* 0x000fe40000000f00 */
[----:B------:R-:W-:-:S04]  /*162c0*/  LEA.HI R2, R2, R3, RZ, 0x1f ;  /* 0x0000000302027211 */ /* 0x000fc800078ff8ff */
[--C-:B------:R-:W-:Y:S02]  /*162d0*/  SHF.R.U32.HI R3, RZ, 0x2, R2.reuse ;  /* 0x00000002ff037819 */ /* 0x100fe40000011602 */
[----:B------:R-:W-:-:S03]  /*162e0*/  PRMT R2, RZ, 0x7610, R2 ;  /* 0x00007610ff027816 */ /* 0x000fc60000000002 */
[----:B------:R-:W-:Y:S01]  /*162f0*/  IMAD R14, R3, -0x7, R14 ;  /* 0xfffffff9030e7824 */ /* 0x000fe200078e020e */
[----:B0-----:R-:W-:Y:S02]  /*16300*/  @P1 LEA R4, R5, R4, 0x18 ;  /* 0x0000000405041211 */ /* 0x001fe400078ec0ff */
[----:B------:R-:W-:Y:S02]  /*16310*/  SEL R5, RZ, 0x1, !P0 ;  /* 0x00000001ff057807 */ /* 0x000fe40004000000 */
[----:B------:R0:W-:Y:S02]  /*16320*/  @P1 SYNCS.ARRIVE.TRANS64.A1T0 RZ, [R4+URZ+0x88], RZ ;  /* 0x000088ff04ff19a7 */ /* 0x0001e4000810003f */
[----:B------:R-:W-:Y:S01]  /*16330*/  LOP3.LUT R10, R10, R5, RZ, 0x3c, !PT ;  /* 0x000000050a0a7212 */ /* 0x000fe200078e3cff */
[----:B------:R-:W-:-:S03]  /*16340*/  IMAD.MOV.U32 R5, RZ, RZ, -0x1 ;  /* 0xffffffffff057424 */ /* 0x000fc600078e00ff */
[----:B------:R-:W-:Y:S01]  /*16350*/  @P2 LOP3.LUT R10, R10, 0x1, R3, 0x78, !PT ;  /* 0x000000010a0a2812 */ /* 0x000fe200078e7803 */
[----:B0-----:R-:W-:Y:S01]  /*16360*/  IMAD.MOV.U32 R4, RZ, RZ, -0x1 ;  /* 0xffffffffff047424 */ /* 0x001fe200078e00ff */
[----:B---3--:R-:W-:-:S04]  /*16370*/  IADD3 R16, P0, R16, UR22, RZ ;  /* 0x0000001610107c10 */ /* 0x008fc8000ff1e0ff */
[----:B--2---:R-:W-:Y:S01]  /*16380*/  IADD3.X R18, R18, UR16, RZ, P0, !PT ;  /* 0x0000001012127c10 */ /* 0x004fe200087fe4ff */
[----:B------:R0:W-:Y:S01]  /*16390*/  STL [R1+0x120], R16 ;  /* 0x0001201001007387 */ /* 0x0001e20000100800 */
[----:B------:R-:W-:-:S03]  /*163a0*/  ISETP.GE.U32.AND P0, PT, R16, UR6, PT ;  /* 0x0000000610007c0c */ /* 0x000fc6000bf06070 */
[----:B------:R0:W-:Y:S01]  /*163b0*/  STL [R1+0x11c], R18 ;  /* 0x00011c1201007387 */ /* 0x0001e20000100800 */
[----:B------:R-:W-:-:S13]  /*163c0*/  ISETP.GE.U32.AND.EX P0, PT, R18, UR7, PT, P0 ;  /* 0x0000000712007c0c */ /* 0x000fda000bf06100 */
[----:B0-----:R-:W-:Y:S05]  /*163d0*/  @P0 BRA `(.L_x_57) ;  /* 0x0000000400580947 */ /* 0x001fea0003800000 */
[----:B------:R-:W-:Y:S01]  /*163e0*/  ULDC.64 UR6, c[0x0][0x628] ;  /* 0x00018a0000067ab9 */ /* 0x000fe20000000a00 */
[----:B------:R-:W0:Y:S01]  /*163f0*/  S2R R13, SR_CTAID.X ;  /* 0x00000000000d7919 */ /* 0x000e220000002500 */
[----:B------:R-:W-:Y:S01]  /*16400*/  ISETP.NE.U32.AND P0, PT, RZ, UR6, PT ;  /* 0x00000006ff007c0c */ /* 0x000fe2000bf05070 */
[----:B------:R-:W-:Y:S01]  /*16410*/  ULDC UR9, c[0x0][0x630] ;  /* 0x00018c0000097ab9 */ /* 0x000fe20000000800 */
[----:B------:R-:W-:Y:S01]  /*16420*/  IMAD.MOV.U32 R2, RZ, RZ, R16 ;  /* 0x000000ffff027224 */ /* 0x000fe200078e0010 */
[----:B------:R-:W1:Y:S01]  /*16430*/  S2R R11, SR_CTAID.Y ;  /* 0x00000000000b7919 */ /* 0x000e620000002600 */
[----:B------:R-:W-:Y:S01]  /*16440*/  ISETP.NE.AND.EX P0, PT, RZ, UR7, PT, P0 ;  /* 0x00000007ff007c0c */ /* 0x000fe2000bf05300 */
[----:B------:R-:W-:-:S12]  /*16450*/  IMAD.MOV.U32 R3, RZ, RZ, R18 ;  /* 0x000000ffff037224 */ /* 0x000fd800078e0012 */
[----:B------:R-:W-:Y:S05]  /*16460*/  @!P0 BRA `(.L_x_58) ;  /* 0x0000000000288947 */ /* 0x000fea0003800000 */
[----:B------:R-:W-:Y:S02]  /*16470*/  ULDC UR8, c[0x0][0x634] ;  /* 0x00018d0000087ab9 */ /* 0x000fe40000000800 */
[----:B------:R-:W-:-:S05]  /*16480*/  IADD3 R7, P0, R16, UR8, RZ ;  /* 0x0000000810077c10 */ /* 0x000fca000ff1e0ff */
[----:B------:R-:W-:-:S04]  /*16490*/  IMAD.X R15, RZ, RZ, R18, P0 ;  /* 0x000000ffff0f7224 */ /* 0x000fc800000e0612 */
[----:B------:R-:W-:-:S04]  /*164a0*/  IMAD.WIDE.U32 R4, R15, UR6, RZ ;  /* 0x000000060f047c25 */ /* 0x000fc8000f8e00ff */
[----:B------:R-:W-:-:S04]  /*164b0*/  IMAD.WIDE.U32 R4, P0, R7, UR7, R4 ;  /* 0x0000000707047c25 */ /* 0x000fc8000f800004 */
[----:B------:R-:W-:-:S04]  /*164c0*/  IMAD.WIDE.U32 R6, R7, UR6, RZ ;  /* 0x0000000607067c25 */ /* 0x000fc8000f8e00ff */
[----:B------:R-:W-:Y:S01]  /*164d0*/  IMAD.X R3, RZ, RZ, RZ, P0 ;  /* 0x000000ffff037224 */ /* 0x000fe200000e06ff */
[----:B------:R-:W-:Y:S01]  /*164e0*/  IADD3 RZ, P0, R7, R4, RZ ;  /* 0x0000000407ff7210 */ /* 0x000fe20007f1e0ff */
[----:B------:R-:W-:-:S04]  /*164f0*/  IMAD.MOV.U32 R2, RZ, RZ, R5 ;  /* 0x000000ffff027224 */ /* 0x000fc800078e0005 */
[----:B------:R-:W-:-:S08]  /*16500*/  IMAD.WIDE.U32.X R2, R15, UR7, R2, P0 ;  /* 0x000000070f027c25 */ /* 0x000fd000080e0402 */
.L_x_58:
[--C-:B------:R-:W-:Y:S01]  /*16510*/  SHF.R.U64 R6, R2, UR9, R3.reuse ;  /* 0x0000000902067c19 */ /* 0x100fe20008001203 */
[----:B------:R-:W-:Y:S01]  /*16520*/  ULDC.64 UR6, c[0x0][0x620] ;  /* 0x0001880000067ab9 */ /* 0x000fe20000000a00 */
[----:B------:R-:W-:Y:S01]  /*16530*/  SHF.R.U32.HI R2, RZ, UR9, R3 ;  /* 0x00000009ff027c19 */ /* 0x000fe20008011603 */
[----:B------:R-:W-:Y:S01]  /*16540*/  IMAD.MOV.U32 R3, RZ, RZ, R18 ;  /* 0x000000ffff037224 */ /* 0x000fe200078e0012 */
[----:B------:R-:W-:Y:S01]  /*16550*/  IADD3 R5, P0, RZ, -R6, RZ ;  /* 0x80000006ff057210 */ /* 0x000fe20007f1e0ff */
[----:B------:R-:W2:Y:S01]  /*16560*/  LDC R20, c[0x0][0x144] ;  /* 0x00005100ff147b82 */ /* 0x000ea20000000800 */
[----:B0-----:R-:W-:Y:S01]  /*16570*/  I2FP.F32.U32 R7, R13 ;  /* 0x0000000d00077245 */ /* 0x001fe20000201000 */
[----:B------:R-:W-:Y:S01]  /*16580*/  ULDC.64 UR10, c[0x0][0x640] ;  /* 0x00019000000a7ab9 */ /* 0x000fe20000000a00 */
[----:B------:R-:W-:Y:S01]  /*16590*/  ULDC UR8, c[0x0][0x608] ;  /* 0x0001820000087ab9 */ /* 0x000fe20000000800 */
[----:B------:R-:W-:Y:S01]  /*165a0*/  IMAD.X R2, RZ, RZ, ~R2, P0 ;  /* 0x000000ffff027224 */ /* 0x000fe200000e0e02 */
[----:B------:R-:W-:-:S03]  /*165b0*/  ISETP.NE.U32.AND P0, PT, RZ, UR10, PT ;  /* 0x0000000aff007c0c */ /* 0x000fc6000bf05070 */
[----:B------:R-:W-:Y:S01]  /*165c0*/  IMAD R4, R2, UR6, RZ ;  /* 0x0000000602047c24 */ /* 0x000fe2000f8e02ff */
[----:B------:R-:W-:Y:S01]  /*165d0*/  ISETP.NE.AND.EX P0, PT, RZ, UR11, PT, P0 ;  /* 0x0000000bff007c0c */ /* 0x000fe2000bf05300 */
[----:B------:R-:W-:Y:S02]  /*165e0*/  IMAD.MOV.U32 R2, RZ, RZ, R16 ;  /* 0x000000ffff027224 */ /* 0x000fe400078e0010 */
[----:B------:R-:W0:Y:S02]  /*165f0*/  LDC R16, c[0x0][0x148] ;  /* 0x00005200ff107b82 */ /* 0x000e240000000800 */
[----:B------:R-:W-:Y:S01]  /*16600*/  IMAD.WIDE.U32 R2, R5, UR6, R2 ;  /* 0x0000000605027c25 */ /* 0x000fe2000f8e0002 */
[----:B------:R-:W-:-:S03]  /*16610*/  ULDC UR6, c[0x0][0x150] ;  /* 0x0000540000067ab9 */ /* 0x000fc60000000800 */
[----:B------:R-:W-:Y:S02]  /*16620*/  IMAD R5, R5, UR7, R4 ;  /* 0x0000000705057c24 */ /* 0x000fe4000f8e0204 */
[----:B------:R-:W-:Y:S01]  /*16630*/  FMUL R4, R7, UR6 ;  /* 0x0000000607047c20 */ /* 0x000fe20008400000 */
[----:B------:R-:W-:Y:S01]  /*16640*/  ULDC UR6, c[0x0][0x618] ;  /* 0x0001860000067ab9 */ /* 0x000fe20000000800 */
[----:B------:R-:W-:Y:S01]  /*16650*/  ULDC UR7, c[0x0][0x154] ;  /* 0x0000550000077ab9 */ /* 0x000fe20000000800 */
[----:B------:R-:W-:-:S03]  /*16660*/  IMAD.IADD R3, R3, 0x1, R5 ;  /* 0x0000000103037824 */ /* 0x000fc600078e0205 */
[----:B------:R-:W3:Y:S02]  /*16670*/  F2I.U32.TRUNC.NTZ R4, R4 ;  /* 0x0000000400047305 */ /* 0x000ee4000020f000 */
[----:B------:R-:W-:Y:S02]  /*16680*/  SHF.R.U64 R7, R2, UR6, R3 ;  /* 0x0000000602077c19 */ /* 0x000fe40008001203 */
[----:B-1----:R-:W-:-:S05]  /*16690*/  I2FP.F32.U32 R2, R11 ;  /* 0x0000000b00027245 */ /* 0x002fca0000201000 */
[----:B------:R-:W-:Y:S01]  /*166a0*/  FMUL R18, R2, UR7 ;  /* 0x0000000702127c20 */ /* 0x000fe20008400000 */
[----:B------:R-:W-:Y:S01]  /*166b0*/  SHF.R.U32.HI R2, RZ, UR6, R3 ;  /* 0x00000006ff027c19 */ /* 0x000fe20008011603 */
[----:B------:R-:W-:-:S03]  /*166c0*/  ULDC UR6, c[0x0][0x658] ;  /* 0x0001960000067ab9 */ /* 0x000fc60000000800 */
[--C-:B------:R-:W-:Y:S01]  /*166d0*/  SHF.R.U64 R17, R7, UR8, R2.reuse ;  /* 0x0000000807117c19 */ /* 0x100fe20008001202 */
[----:B------:R-:W1:Y:S01]  /*166e0*/  F2I.U32.TRUNC.NTZ R18, R18 ;  /* 0x0000001200127305 */ /* 0x000e62000020f000 */
[----:B------:R-:W-:Y:S01]  /*166f0*/  SHF.R.U32.HI R2, RZ, UR8, R2 ;  /* 0x00000008ff027c19 */ /* 0x000fe20008011602 */
[----:B---3--:R-:W-:-:S03]  /*16700*/  IMAD.MOV R4, RZ, RZ, -R4 ;  /* 0x000000ffff047224 */ /* 0x008fc600078e0a04 */
[--C-:B------:R-:W-:Y:S01]  /*16710*/  SHF.R.U64 R15, R17, UR6, R2.reuse ;  /* 0x00000006110f7c19 */ /* 0x100fe20008001202 */
[----:B--2---:R-:W-:Y:S01]  /*16720*/  IMAD R13, R20, R4, R13 ;  /* 0x00000004140d7224 */ /* 0x004fe200078e020d */
[----:B------:R-:W-:-:S03]  /*16730*/  SHF.R.U32.HI R19, RZ, UR6, R2 ;  /* 0x00000006ff137c19 */ /* 0x000fc60008011602 */
[----:B------:R-:W-:Y:S02]  /*16740*/  IMAD.MOV.U32 R2, RZ, RZ, R15 ;  /* 0x000000ffff027224 */ /* 0x000fe400078e000f */
[----:B------:R-:W-:Y:S01]  /*16750*/  IMAD.MOV.U32 R3, RZ, RZ, R19 ;  /* 0x000000ffff037224 */ /* 0x000fe200078e0013 */
[----:B------:R-:W-:Y:S06]  /*16760*/  @!P0 BRA `(.L_x_59) ;  /* 0x0000000000288947 */ /* 0x000fec0003800000 */
[----:B------:R-:W-:Y:S02]  /*16770*/  ULDC UR6, c[0x0][0x64c] ;  /* 0x0001930000067ab9 */ /* 0x000fe40000000800 */
[----:B------:R-:W-:-:S05]  /*16780*/  IADD3 R3, P0, R15, UR6, RZ ;  /* 0x000000060f037c10 */ /* 0x000fca000ff1e0ff */
[----:B------:R-:W-:-:S04]  /*16790*/  IMAD.X R19, RZ, RZ, R19, P0 ;  /* 0x000000ffff137224 */ /* 0x000fc800000e0613 */
[----:B------:R-:W-:-:S04]  /*167a0*/  IMAD.WIDE.U32 R4, R19, UR10, RZ ;  /* 0x0000000a13047c25 */ /* 0x000fc8000f8e00ff */
[----:B------:R-:W-:-:S04]  /*167b0*/  IMAD.WIDE.U32 R4, P0, R3, UR11, R4 ;  /* 0x0000000b03047c25 */ /* 0x000fc8000f800004 */
[----:B------:R-:W-:-:S04]  /*167c0*/  IMAD.WIDE.U32 R2, R3, UR10, RZ ;  /* 0x0000000a03027c25 */ /* 0x000fc8000f8e00ff */
[----:B------:R-:W-:Y:S01]  /*167d0*/  IMAD.MOV.U32 R2, RZ, RZ, R5 ;  /* 0x000000ffff027224 */ /* 0x000fe200078e0005 */
[----:B------:R-:W-:Y:S01]  /*167e0*/  IADD3 RZ, P1, R3, R4, RZ ;  /* 0x0000000403ff7210 */ /* 0x000fe20007f3e0ff */
[----:B------:R-:W-:-:S04]  /*167f0*/  IMAD.X R3, RZ, RZ, RZ, P0 ;  /* 0x000000ffff037224 */ /* 0x000fc800000e06ff */
[----:B------:R-:W-:-:S08]  /*16800*/  IMAD.WIDE.U32.X R2, R19, UR11, R2, P1 ;  /* 0x0000000b13027c25 */ /* 0x000fd000088e0402 */
.L_x_59:
[----:B------:R-:W2:Y:S01]  /*16810*/  LDC R4, c[0x0][0x65c] ;  /* 0x00019700ff047b82 */ /* 0x000ea20000000800 */
[----:B------:R-:W-:Y:S01]  /*16820*/  ULDC UR6, c[0x0][0x648] ;  /* 0x0001920000067ab9 */ /* 0x000fe20000000800 */
[----:B-1----:R-:W-:Y:S01]  /*16830*/  IMAD.MOV R18, RZ, RZ, -R18 ;  /* 0x000000ffff127224 */ /* 0x002fe200078e0a12 */
[----:B------:R-:W-:Y:S01]  /*16840*/  SHF.R.U64 R2, R2, UR6, R3 ;  /* 0x0000000602027c19 */ /* 0x000fe20008001203 */
[----:B------:R-:W-:Y:S01]  /*16850*/  ULDC UR6, c[0x0][0x638] ;  /* 0x00018e0000067ab9 */ /* 0x000fe20000000800 */
[----:B------:R-:W-:Y:S01]  /*16860*/  LOP3.LUT R17, R17, UR19, RZ, 0xc0, !PT ;  /* 0x0000001311117c12 */ /* 0x000fe2000f8ec0ff */
[----:B------:R-:W-:Y:S01]  /*16870*/  ULDC UR7, c[0x0][0x610] ;  /* 0x0001840000077ab9 */ /* 0x000fe20000000800 */
[----:B--2---:R-:W-:Y:S01]  /*16880*/  ISETP.NE.AND P0, PT, R4, 0x1, PT ;  /* 0x000000010400780c */ /* 0x004fe20003f05270 */
[----:B------:R-:W-:Y:S02]  /*16890*/  IMAD.MOV R4, RZ, RZ, -R2 ;  /* 0x000000ffff047224 */ /* 0x000fe400078e0a02 */
[----:B------:R-:W-:-:S02]  /*168a0*/  IMAD R2, R2, UR5, R17 ;  /* 0x0000000502027c24 */ /* 0x000fc4000f8e0211 */
[----:B------:R-:W-:Y:S01]  /*168b0*/  IMAD R15, R4, UR6, R15 ;  /* 0x00000006040f7c24 */ /* 0x000fe2000f8e020f */
[----:B------:R-:W-:-:S07]  /*168c0*/  ULDC UR6, c[0x0][0x600] ;  /* 0x0001800000067ab9 */ /* 0x000fce0000000800 */
[----:B0-----:R-:W-:Y:S01]  /*168d0*/  @P0 IMAD R13, R16, R18, R11 ;  /* 0x00000012100d0224 */ /* 0x001fe200078e020b */
[----:B------:R-:W-:-:S03]  /*168e0*/  LOP3.LUT R16, R7, UR4, RZ, 0xc0, !PT ;  /* 0x0000000407107c12 */ /* 0x000fc6000f8ec0ff */
[----:B------:R-:W-:Y:S02]  /*168f0*/  IMAD R13, R2, UR7, R13 ;  /* 0x00000007020d7c24 */ /* 0x000fe4000f8e020d */
[----:B------:R-:W-:Y:S02]  /*16900*/  IMAD R4, R15, UR6, R16 ;  /* 0x000000060f047c24 */ /* 0x000fe4000f8e0210 */
[----:B------:R-:W-:-:S03]  /*16910*/  IMAD.MOV.U32 R2, RZ, RZ, 0x1 ;  /* 0x00000001ff027424 */ /* 0x000fc600078e00ff */
[----:B------:R-:W-:Y:S02]  /*16920*/  SEL R5, R4, R13, !P0 ;  /* 0x0000000d04057207 */ /* 0x000fe40004000000 */
[----:B------:R-:W-:-:S07]  /*16930*/  SEL R4, R13, R4, !P0 ;  /* 0x000000040d047207 */ /* 0x000fce0004000000 */
.L_x_57:
[----:B------:R-:W-:Y:S05]  /*16940*/  BSYNC B1 ;  /* 0x0000000000017941 */ /* 0x000fea0003800000 */
.L_x_56:
[----:B------:R-:W-:-:S13]  /*16950*/  LOP3.LUT P0, RZ, R2, 0xff, RZ, 0xc0, !PT ;  /* 0x000000ff02ff7812 */ /* 0x000fda000780c0ff */
[----:B------:R-:W-:Y:S05]  /*16960*/  @P0 BRA `(.L_x_60) ;  /* 0xfffffff400180947 */ /* 0x000fea000383ffff */
[----:B------:R-:W-:Y:S05]  /*16970*/  BSYNC B0 ;  /* 0x0000000000007941 */ /* 0x000fea0003800000 */
.L_x_49:
[----:B------:R-:W-:-:S03]  /*16980*/  UMOV UR6, 0xffffffff ;  /* 0xffffffff00067882 */ /* 0x000fc60000000000 */
[----:B------:R-:W-:Y:S05]  /*16990*/  BRA.DIV UR6, `(.L_x_61) ;  /* 0x0000000606947947 */ /* 0x000fea000b800000 */
[----:B------:R-:W-:-:S13]  /*169a0*/  ELECT P0, URZ, PT ;  /* 0x00000000003f782f */ /* 0x000fda0003800000 */
.L_x_78:
[----:B------:R-:W-:Y:S04]  /*169b0*/  BSSY B0, `(.L_x_62) ;  /* 0x0000047000007945 */ /* 0x000fe80003800000 */
[----:B------:R-:W-:Y:S05]  /*169c0*/  @!P0 BRA `(.L_x_63) ;  /* 0x0000000400148947 */ /* 0x000fea0003800000 */
[----:B------:R-:W-:-:S04]  /*169d0*/  ULOP3.LUT UR6, UR13, 0x2, URZ, 0xfc, !UPT ;  /* 0x000000020d067892 */ /* 0x000fc8000f8efc3f */
[----:B------:R-:W-:-:S06]  /*169e0*/  UISETP.NE.AND UP0, UPT, UR6, 0x3, UPT ;  /* 0x000000030600788c */ /* 0x000fcc000bf05270 */
[----:B------:R-:W-:-:S13]  /*169f0*/  PLOP3.LUT P0, PT, PT, PT, UP0, 0x80, 0x0 ;  /* 0x000000000000781c */ /* 0x000fda0003f0f008 */
[----:B------:R-:W-:Y:S05]  /*16a00*/  @!P0 BRA `(.L_x_64) ;  /* 0x0000000000048947 */ /* 0x000fea0003800000 */
[----:B------:R-:W-:Y:S01]  /*16a10*/  BPT.TRAP 0x1 ;  /* 0x000000040000795c */ /* 0x000fe20000300000 */
.L_x_64:
[----:B------:R-:W0:Y:S01]  /*16a20*/  S2R R3, SR_CgaCtaId ;  /* 0x0000000000037919 */ /* 0x000e220000008800 */
[----:B------:R-:W-:-:S04]  /*16a30*/  MOV R0, 0x400 ;  /* 0x0000040000007802 */ /* 0x000fc80000000f00 */
[----:B0-----:R-:W-:Y:S02]  /*16a40*/  LEA R3, R3, R0, 0x18 ;  /* 0x0000000003037211 */ /* 0x001fe400078ec0ff */
[----:B------:R-:W-:-:S03]  /*16a50*/  SHF.L.U32 R0, R10, 0x1f, RZ ;  /* 0x0000001f0a007819 */ /* 0x000fc600000006ff */
[----:B------:R-:W-:-:S04]  /*16a60*/  VIADD R3, R3, 0x38 ;  /* 0x0000003803037836 */ /* 0x000fc80000000000 */
[C---:B------:R-:W-:Y:S02]  /*16a70*/  IMAD R7, R14.reuse, 0x8, R3 ;  /* 0x000000080e077824 */ /* 0x040fe400078e0203 */
[----:B------:R-:W-:Y:S02]  /*16a80*/  VIADD R14, R14, 0x1 ;  /* 0x000000010e0e7836 */ /* 0x000fe40000000000 */
[----:B------:R-:W0:Y:S03]  /*16a90*/  SYNCS.PHASECHK.TRANS64.TRYWAIT P0, [R7+URZ], R0 ;  /* 0x00000000070075a7 */ /* 0x000e26000800017f */
[----:B------:R-:W-:-:S04]  /*16aa0*/  ISETP.NE.AND P1, PT, R14, 0x7, PT ;  /* 0x000000070e00780c */ /* 0x000fc80003f25270 */
[----:B------:R-:W-:Y:S02]  /*16ab0*/  SEL R5, RZ, 0x1, P1 ;  /* 0x00000001ff057807 */ /* 0x000fe40000800000 */
[----:B------:R-:W-:Y:S02]  /*16ac0*/  SEL R14, R14, RZ, P1 ;  /* 0x000000ff0e0e7207 */ /* 0x000fe40000800000 */
[----:B------:R-:W-:-:S03]  /*16ad0*/  LOP3.LUT R5, R10, R5, RZ, 0x3c, !PT ;  /* 0x000000050a057212 */ /* 0x000fc600078e3cff */
[----:B------:R-:W-:Y:S01]  /*16ae0*/  IMAD R9, R14, 0x8, R3 ;  /* 0x000000080e097824 */ /* 0x000fe200078e0203 */
[----:B------:R-:W-:Y:S01]  /*16af0*/  SHF.L.U32 R4, R5, 0x1f, RZ ;  /* 0x0000001f05047819 */ /* 0x000fe200000006ff */
[----:B0-----:R-:W-:Y:S06]  /*16b00*/  @!P0 BRA `(.L_x_65) ;  /* 0x0000000400588947 */ /* 0x001fec0003800000 */
.L_x_79:
[----:B------:R-:W1:Y:S01]  /*16b10*/  SYNCS.PHASECHK.TRANS64.TRYWAIT P0, [R9+URZ], R4 ;  /* 0x00000004090075a7 */ /* 0x000e62000800017f */
[----:B0-----:R-:W-:-:S05]  /*16b20*/  VIADD R0, R14, 0x1 ;  /* 0x000000010e007836 */ /* 0x001fca0000000000 */
[----:B------:R-:W-:-:S04]  /*16b30*/  ISETP.NE.AND P1, PT, R0, 0x7, PT ;  /* 0x000000070000780c */ /* 0x000fc80003f25270 */
[----:B------:R-:W-:Y:S02]  /*16b40*/  SEL R2, RZ, 0x1, P1 ;  /* 0x00000001ff027807 */ /* 0x000fe40000800000 */
[----:B------:R-:W-:Y:S02]  /*16b50*/  SEL R0, R0, RZ, P1 ;  /* 0x000000ff00007207 */ /* 0x000fe40000800000 */
[----:B------:R-:W-:-:S03]  /*16b60*/  LOP3.LUT R7, R5, R2, RZ, 0x3c, !PT ;  /* 0x0000000205077212 */ /* 0x000fc600078e3cff */
[----:B------:R-:W-:Y:S01]  /*16b70*/  IMAD R6, R0, 0x8, R3 ;  /* 0x0000000800067824 */ /* 0x000fe200078e0203 */
[----:B------:R-:W-:Y:S01]  /*16b80*/  SHF.L.U32 R5, R7, 0x1f, RZ ;  /* 0x0000001f07057819 */ /* 0x000fe200000006ff */
[----:B-1----:R-:W-:Y:S06]  /*16b90*/  @!P0 BRA `(.L_x_66) ;  /* 0x0000000400488947 */ /* 0x002fec0003800000 */
.L_x_80:
[----:B------:R-:W1:Y:S01]  /*16ba0*/  SYNCS.PHASECHK.TRANS64.TRYWAIT P0, [R6+URZ], R5 ;  /* 0x00000005060075a7 */ /* 0x000e62000800017f */
[----:B------:R-:W-:-:S05]  /*16bb0*/  VIADD R0, R0, 0x1 ;  /* 0x0000000100007836 */ /* 0x000fca0000000000 */
[----:B------:R-:W-:-:S04]  /*16bc0*/  ISETP.NE.AND P1, PT, R0, 0x7, PT ;  /* 0x000000070000780c */ /* 0x000fc80003f25270 */
[----:B------:R-:W-:Y:S02]  /*16bd0*/  SEL R2, RZ, 0x1, P1 ;  /* 0x00000001ff027807 */ /* 0x000fe40000800000 */
[----:B------:R-:W-:Y:S02]  /*16be0*/  SEL R0, R0, RZ, P1 ;  /* 0x000000ff00007207 */ /* 0x000fe40000800000 */
[----:B------:R-:W-:-:S03]  /*16bf0*/  LOP3.LUT R7, R7, R2, RZ, 0x3c, !PT ;  /* 0x0000000207077212 */ /* 0x000fc600078e3cff */
[----:B0-----:R-:W-:Y:S01]  /*16c00*/  IMAD R9, R0, 0x8, R3 ;  /* 0x0000000800097824 */ /* 0x001fe200078e0203 */
[----:B------:R-:W-:Y:S01]  /*16c10*/  SHF.L.U32 R4, R7, 0x1f, RZ ;  /* 0x0000001f07047819 */ /* 0x000fe200000006ff */
[----:B-1----:R-:W-:Y:S06]  /*16c20*/  @!P0 BRA `(.L_x_67) ;  /* 0x0000000400388947 */ /* 0x002fec0003800000 */
.L_x_81:
        /* <DEDUP_REMOVED lines=9> */
.L_x_82:
        /* <DEDUP_REMOVED lines=9> */
.L_x_83:
[----:B------:R-:W1:Y:S01]  /*16d50*/  SYNCS.PHASECHK.TRANS64.TRYWAIT P0, [R9+URZ], R4 ;  /* 0x00000004090075a7 */ /* 0x000e62000800017f */
[----:B------:R-:W-:-:S05]  /*16d60*/  VIADD R0, R0, 0x1 ;  /* 0x0000000100007836 */ /* 0x000fca0000000000 */
[----:B------:R-:W-:-:S04]  /*16d70*/  ISETP.NE.AND P1, PT, R0, 0x7, PT ;  /* 0x000000070000780c */ /* 0x000fc80003f25270 */
[----:B------:R-:W-:Y:S02]  /*16d80*/  SEL R2, RZ, 0x1, P1 ;  /* 0x00000001ff027807 */ /* 0x000fe40000800000 */
[----:B------:R-:W-:Y:S02]  /*16d90*/  SEL R0, R0, RZ, P1 ;  /* 0x000000ff00007207 */ /* 0x000fe40000800000 */
[----:B------:R-:W-:Y:S01]  /*16da0*/  LOP3.LUT R2, R7, R2, RZ, 0x3c, !PT ;  /* 0x0000000207027212 */ /* 0x000fe200078e3cff */
[----:B-1----:R-:W-:Y:S06]  /*16db0*/  @!P0 BRA `(.L_x_70) ;  /* 0x0000000400108947 */ /* 0x002fec0003800000 */
.L_x_84:
[----:B------:R-:W-:Y:S01]  /*16dc0*/  IMAD R3, R0, 0x8, R3 ;  /* 0x0000000800037824 */ /* 0x000fe200078e0203 */
[----:B------:R-:W-:-:S07]  /*16dd0*/  SHF.L.U32 R0, R2, 0x1f, RZ ;  /* 0x0000001f02007819 */ /* 0x000fce00000006ff */
.L_x_71:
[----:B--2---:R2:W3:Y:S02]  /*16de0*/  SYNCS.PHASECHK.TRANS64.TRYWAIT P0, [R3+URZ], R0 ;  /* 0x00000000030075a7 */ /* 0x0044e4000800017f */
[----:B---3--:R-:W-:Y:S05]  /*16df0*/  @!P0 NANOSLEEP.SYNCS 0x989680 ;  /* 0x009896800000895d */ /* 0x008fea0003900000 */
[----:B------:R-:W3:Y:S02]  /*16e00*/  @!P0 SYNCS.PHASECHK.TRANS64 P0, [R3+URZ], R0 ;  /* 0x00000000030085a7 */ /* 0x000ee4000800007f */
[----:B---3--:R-:W-:Y:S05]  /*16e10*/  @!P0 BRA `(.L_x_71) ;  /* 0xfffffffc00f08947 */ /* 0x008fea000383ffff */
.L_x_63:
[----:B------:R-:W-:Y:S05]  /*16e20*/  BSYNC B0 ;  /* 0x0000000000007941 */ /* 0x000fea0003800000 */
.L_x_62:
[----:B------:R-:W-:Y:S05]  /*16e30*/  EXIT ;  /* 0x000000000000794d */ /* 0x000fea0003800000 */
.L_x_21:
[----:B--2---:R-:W-:-:S04]  /*16e40*/  IMAD.U32 R9, RZ, RZ, UR6 ;  /* 0x00000006ff097e24 */ /* 0x004fc8000f8e00ff */
[----:B------:R2:W3:Y:S03]  /*16e50*/  SYNCS.PHASECHK.TRANS64.TRYWAIT P0, [R9+URZ], R8 ;  /* 0x00000008090075a7 */ /* 0x0004e6000800017f */
[----:B---3--:R-:W-:Y:S05]  /*16e60*/  @!P0 NANOSLEEP.SYNCS 0x989680 ;  /* 0x009896800000895d */ /* 0x008fea0003900000 */
[----:B------:R-:W3:Y:S02]  /*16e70*/  @!P0 SYNCS.PHASECHK.TRANS64 P0, [R9+URZ], R8 ;  /* 0x00000008090085a7 */ /* 0x000ee4000800007f */
[----:B---3--:R-:W-:Y:S05]  /*16e80*/  @!P0 BRA `(.L_x_21) ;  /* 0xfffffffc00ec8947 */ /* 0x008fea000383ffff */
[----:B------:R-:W-:Y:S05]  /*16e90*/  BRA `(.L_x_20) ;  /* 0xfffffeb000b07947 */ /* 0x000fea000383ffff */
.L_x_27:
[----:B-----5:R2:W-:Y:S02]  /*16ea0*/  STL [R1+0x12c], R0 ;  /* 0x00012c0001007387 */ /* 0x0205e40000100800 */
[----:B--2---:R-:W-:-:S04]  /*16eb0*/  IMAD.U32 R0, RZ, RZ, UR16 ;  /* 0x00000010ff007e24 */ /* 0x004fc8000f8e00ff */
[----:B------:R2:W4:Y:S03]  /*16ec0*/  SYNCS.PHASECHK.TRANS64.TRYWAIT P0, [R0+URZ], R229 ;  /* 0x000000e5000075a7 */ /* 0x000526000800017f */
[----:B----4-:R-:W-:Y:S05]  /*16ed0*/  @!P0 NANOSLEEP.SYNCS 0x989680 ;  /* 0x009896800000895d */ /* 0x010fea0003900000 */
[----:B------:R2:W4:Y:S02]  /*16ee0*/  @!P0 SYNCS.PHASECHK.TRANS64 P0, [R0+URZ], R229 ;  /* 0x000000e5000085a7 */ /* 0x000524000800007f */
[----:B--2---:R2:W5:Y:S02]  /*16ef0*/  LDL.LU R0, [R1+0x12c] ;  /* 0x00012c0001007983 */ /* 0x0045640000300800 */
[----:B--2-4-:R-:W-:Y:S05]  /*16f00*/  @!P0 BRA `(.L_x_27) ;  /* 0xfffffffc00e48947 */ /* 0x014fea000383ffff */
[----:B------:R-:W-:Y:S05]  /*16f10*/  BRA `(.L_x_26) ;  /* 0xfffffec800a47947 */ /* 0x000fea000383ffff */
.L_x_50:
[----:B------:R-:W-:Y:S01]  /*16f20*/  BSSY B1, `(.L_x_72) ;  /* 0x0000006000017945 */ /* 0x000fe20003800000 */
[----:B------:R-:W-:-:S07]  /*16f30*/  IMAD.MOV.U32 R2, RZ, RZ, -0x1 ;  /* 0xffffffffff027424 */ /* 0x000fce00078e00ff */
[----:B------:R-:W-:Y:S05]  /*16f40*/  WARPSYNC.COLLECTIVE R2, `(.L_x_73) ;  /* 0x00000000020c7348 */ /* 0x000fea0003c00000 */
[----:B------:R-:W-:Y:S02]  /*16f50*/  ELECT P0, UR62, PT ;  /* 0x00000000003e782f */ /* 0x000fe40003800000 */
[----:B------:R-:W-:Y:S01]  /*16f60*/  MOV R2, UR62 ;  /* 0x0000003e00027c02 */ /* 0x000fe20008000f00 */
[----:B------:R-:W-:Y:S10]  /*16f70*/  ENDCOLLECTIVE ;  /* 0x000000000000791b */ /* 0x000ff40003800000 */
.L_x_73:
[----:B------:R-:W-:Y:S05]  /*16f80*/  BSYNC B1 ;  /* 0x0000000000017941 */ /* 0x000fea0003800000 */
.L_x_72:
[----:B------:R-:W-:Y:S05]  /*16f90*/  BRA `(.L_x_74) ;  /* 0xffffffec00987947 */ /* 0x000fea000383ffff */
.L_x_53:
[----:B0-----:R0:W2:Y:S02]  /*16fa0*/  SYNCS.PHASECHK.TRANS64.TRYWAIT P0, [R15+URZ+0x38], R4 ;  /* 0x000038040f0075a7 */ /* 0x0010a4000800017f */
[----:B--2---:R-:W-:Y:S05]  /*16fb0*/  @!P0 NANOSLEEP.SYNCS 0x989680 ;  /* 0x009896800000895d */ /* 0x004fea0003900000 */
[----:B------:R-:W2:Y:S02]  /*16fc0*/  @!P0 SYNCS.PHASECHK.TRANS64 P0, [R15+URZ+0x38], R4 ;  /* 0x000038040f0085a7 */ /* 0x000ea4000800007f */
[----:B--2---:R-:W-:Y:S05]  /*16fd0*/  @!P0 BRA `(.L_x_53) ;  /* 0xfffffffc00f08947 */ /* 0x004fea000383ffff */
[----:B------:R-:W-:Y:S05]  /*16fe0*/  BRA `(.L_x_75) ;  /* 0xffffffec00d87947 */ /* 0x000fea000383ffff */
.L_x_61:
[----:B------:R-:W-:Y:S01]  /*16ff0*/  BSSY B0, `(.L_x_76) ;  /* 0x0000006000007945 */ /* 0x000fe20003800000 */
[----:B------:R-:W-:-:S07]  /*17000*/  IMAD.MOV.U32 R2, RZ, RZ, -0x1 ;  /* 0xffffffffff027424 */ /* 0x000fce00078e00ff */
[----:B------:R-:W-:Y:S05]  /*17010*/  WARPSYNC.COLLECTIVE R2, `(.L_x_77) ;  /* 0x00000000020c7348 */ /* 0x000fea0003c00000 */
[----:B------:R-:W-:Y:S02]  /*17020*/  ELECT P0, UR62, PT ;  /* 0x00000000003e782f */ /* 0x000fe40003800000 */
[----:B------:R-:W-:Y:S01]  /*17030*/  MOV R2, UR62 ;  /* 0x0000003e00027c02 */ /* 0x000fe20008000f00 */
[----:B------:R-:W-:Y:S10]  /*17040*/  ENDCOLLECTIVE ;  /* 0x000000000000791b */ /* 0x000ff40003800000 */
.L_x_77:
[----:B------:R-:W-:Y:S05]  /*17050*/  BSYNC B0 ;  /* 0x0000000000007941 */ /* 0x000fea0003800000 */
.L_x_76:
[----:B------:R-:W-:Y:S05]  /*17060*/  BRA `(.L_x_78) ;  /* 0xfffffff800507947 */ /* 0x000fea000383ffff */
.L_x_65:
[----:B0-----:R0:W1:Y:S02]  /*17070*/  SYNCS.PHASECHK.TRANS64.TRYWAIT P0, [R7+URZ], R0 ;  /* 0x00000000070075a7 */ /* 0x001064000800017f */
[----:B-1----:R-:W-:Y:S05]  /*17080*/  @!P0 NANOSLEEP.SYNCS 0x989680 ;  /* 0x009896800000895d */ /* 0x002fea0003900000 */
[----:B------:R-:W1:Y:S02]  /*17090*/  @!P0 SYNCS.PHASECHK.TRANS64 P0, [R7+URZ], R0 ;  /* 0x00000000070085a7 */ /* 0x000e64000800007f */
[----:B-1----:R-:W-:Y:S05]  /*170a0*/  @!P0 BRA `(.L_x_65) ;  /* 0xfffffffc00f08947 */ /* 0x002fea000383ffff */
[----:B------:R-:W-:Y:S05]  /*170b0*/  BRA `(.L_x_79) ;  /* 0xfffffff800947947 */ /* 0x000fea000383ffff */
.L_x_66:
[----:B0-----:R0:W1:Y:S02]  /*170c0*/  SYNCS.PHASECHK.TRANS64.TRYWAIT P0, [R9+URZ], R4 ;  /* 0x00000004090075a7 */ /* 0x001064000800017f */
[----:B-1----:R-:W-:Y:S05]  /*170d0*/  @!P0 NANOSLEEP.SYNCS 0x989680 ;  /* 0x009896800000895d */ /* 0x002fea0003900000 */
[----:B------:R-:W1:Y:S02]  /*170e0*/  @!P0 SYNCS.PHASECHK.TRANS64 P0, [R9+URZ], R4 ;  /* 0x00000004090085a7 */ /* 0x000e64000800007f */
[----:B-1----:R-:W-:Y:S05]  /*170f0*/  @!P0 BRA `(.L_x_66) ;  /* 0xfffffffc00f08947 */ /* 0x002fea000383ffff */
[----:B------:R-:W-:Y:S05]  /*17100*/  BRA `(.L_x_80) ;  /* 0xfffffff800a47947 */ /* 0x000fea000383ffff */
.L_x_67:
[----:B0-----:R0:W1:Y:S02]  /*17110*/  SYNCS.PHASECHK.TRANS64.TRYWAIT P0, [R6+URZ], R5 ;  /* 0x00000005060075a7 */ /* 0x001064000800017f */
[----:B-1----:R-:W-:Y:S05]  /*17120*/  @!P0 NANOSLEEP.SYNCS 0x989680 ;  /* 0x009896800000895d */ /* 0x002fea0003900000 */
[----:B------:R-:W1:Y:S02]  /*17130*/  @!P0 SYNCS.PHASECHK.TRANS64 P0, [R6+URZ], R5 ;  /* 0x00000005060085a7 */ /* 0x000e64000800007f */
[----:B-1----:R-:W-:Y:S05]  /*17140*/  @!P0 BRA `(.L_x_67) ;  /* 0xfffffffc00f08947 */ /* 0x002fea000383ffff */
[----:B------:R-:W-:Y:S05]  /*17150*/  BRA `(.L_x_81) ;  /* 0xfffffff800b47947 */ /* 0x000fea000383ffff */
.L_x_68:
[----:B0-----:R0:W1:Y:S02]  /*17160*/  SYNCS.PHASECHK.TRANS64.TRYWAIT P0, [R9+URZ], R4 ;  /* 0x00000004090075a7 */ /* 0x001064000800017f */
[----:B-1----:R-:W-:Y:S05]  /*17170*/  @!P0 NANOSLEEP.SYNCS 0x989680 ;  /* 0x009896800000895d */ /* 0x002fea0003900000 */
[----:B------:R-:W1:Y:S02]  /*17180*/  @!P0 SYNCS.PHASECHK.TRANS64 P0, [R9+URZ], R4 ;  /* 0x00000004090085a7 */ /* 0x000e64000800007f */
[----:B-1----:R-:W-:Y:S05]  /*17190*/  @!P0 BRA `(.L_x_68) ;  /* 0xfffffffc00f08947 */ /* 0x002fea000383ffff */
[----:B------:R-:W-:Y:S05]  /*171a0*/  BRA `(.L_x_82) ;  /* 0xfffffff800c47947 */ /* 0x000fea000383ffff */
.L_x_69:
[----:B0-----:R0:W1:Y:S02]  /*171b0*/  SYNCS.PHASECHK.TRANS64.TRYWAIT P0, [R6+URZ], R5 ;  /* 0x00000005060075a7 */ /* 0x001064000800017f */
[----:B-1----:R-:W-:Y:S05]  /*171c0*/  @!P0 NANOSLEEP.SYNCS 0x989680 ;  /* 0x009896800000895d */ /* 0x002fea0003900000 */
[----:B------:R-:W1:Y:S02]  /*171d0*/  @!P0 SYNCS.PHASECHK.TRANS64 P0, [R6+URZ], R5 ;  /* 0x00000005060085a7 */ /* 0x000e64000800007f */
[----:B-1----:R-:W-:Y:S05]  /*171e0*/  @!P0 BRA `(.L_x_69) ;  /* 0xfffffffc00f08947 */ /* 0x002fea000383ffff */
[----:B------:R-:W-:Y:S05]  /*171f0*/  BRA `(.L_x_83) ;  /* 0xfffffff800d47947 */ /* 0x000fea000383ffff */
.L_x_70:
[----:B-1----:R1:W2:Y:S02]  /*17200*/  SYNCS.PHASECHK.TRANS64.TRYWAIT P0, [R9+URZ], R4 ;  /* 0x00000004090075a7 */ /* 0x0022a4000800017f */
[----:B--2---:R-:W-:Y:S05]  /*17210*/  @!P0 NANOSLEEP.SYNCS 0x989680 ;  /* 0x009896800000895d */ /* 0x004fea0003900000 */
[----:B------:R-:W2:Y:S02]  /*17220*/  @!P0 SYNCS.PHASECHK.TRANS64 P0, [R9+URZ], R4 ;  /* 0x00000004090085a7 */ /* 0x000ea4000800007f */
[----:B--2---:R-:W-:Y:S05]  /*17230*/  @!P0 BRA `(.L_x_70) ;  /* 0xfffffffc00f08947 */ /* 0x004fea000383ffff */
[----:B------:R-:W-:Y:S05]  /*17240*/  BRA `(.L_x_84) ;  /* 0xfffffff800dc7947 */ /* 0x000fea000383ffff */
.L_x_85:
[----:B------:R-:W-:-:S00]  /*17250*/  BRA `(.L_x_85) ;  /* 0xfffffffc00fc7947 */ /* 0x000fc0000383ffff */
[----:B------:R-:W-:-:S00]  /*17260*/  NOP ;  /* 0x0000000000007918 */ /* 0x000fc00000000000 */
        /* <DEDUP_REMOVED lines=9> */
.L_x_86:


//--------------------- .nv.shared._ZN7cutlass13device_kernelINS_4gemm6kernel13GemmUniversalIN4cute5tupleIJiiiiEEENS1_10collective13CollectiveMmaINS1_37MainloopSm90TmaGmmaWarpSpecializedFP8ILi7ENS5_IJNS4_1CILi2EEENSA_ILi1EEESC_EEENS1_35KernelTmaWarpSpecializedCooperativeEEENS5_IJNSA_ILi384EEENSA_ILi96EEENSA_ILi64EEEEEENS_12float_e4m3_tENS5_IJlSC_lEEESK_SL_NS4_8TiledMMAINS4_8MMA_AtomIJNS4_4SM904GMMA30MMA_64x96x32_F32E4M3E4M3_SS_TNILNSP_7ScaleInE1ELSR_1EEEEEENS4_6LayoutISD_NS5_IJSC_NSA_ILi0EEESV_EEEEENS5_IJNS4_10UnderscoreESY_SY_EEEEENS4_13SM90_TMA_LOADENS4_14ComposedLayoutINS4_7SwizzleILi2ELi4ELi3EEENS4_18smem_ptr_flag_bitsILi8EEENSU_INS5_IJNSA_ILi8EEESI_EEENS5_IJSI_SC_EEEEEEEvNS4_8identityENS4_23SM90_TMA_LOAD_MULTICASTES1B_vS1C_EENS_8epilogue10collective6detail29Sm90TmaWarpSpecializedAdapterINS1G_15DefaultEpilogueISK_SL_SL_NS1F_6thread17LinearCombinationISK_Li1EffLNS1K_9ScaleType4KindE0ELNS_15FloatRoundStyleE2ESK_EENS1_15EpilogueDefaultEEEEEvvEEEEvNT_6ParamsE --------------------------
	.section	.nv.shared._ZN7cutlass13device_kernelINS_4gemm6kernel13GemmUniversalIN4cute5tupleIJiiiiEEENS1_10collective13CollectiveMmaINS1_37MainloopSm90TmaGmmaWarpSpecializedFP8ILi7ENS5_IJNS4_1CILi2EEENSA_ILi1EEESC_EEENS1_35KernelTmaWarpSpecializedCooperativeEEENS5_IJNSA_ILi384EEENSA_ILi96EEENSA_ILi64EEEEEENS_12float_e4m3_tENS5_IJlSC_lEEESK_SL_NS4_8TiledMMAINS4_8MMA_AtomIJNS4_4SM904GMMA30MMA_64x96x32_F32E4M3E4M3_SS_TNILNSP_7ScaleInE1ELSR_1EEEEEENS4_6LayoutISD_NS5_IJSC_NSA_ILi0EEESV_EEEEENS5_IJNS4_10UnderscoreESY_SY_EEEEENS4_13SM90_TMA_LOADENS4_14ComposedLayoutINS4_7SwizzleILi2ELi4ELi3EEENS4_18smem_ptr_flag_bitsILi8EEENSU_INS5_IJNSA_ILi8EEESI_EEENS5_IJSI_SC_EEEEEEEvNS4_8identityENS4_23SM90_TMA_LOAD_MULTICASTES1B_vS1C_EENS_8epilogue10collective6detail29Sm90TmaWarpSpecializedAdapterINS1G_15DefaultEpilogueISK_SL_SL_NS1F_6thread17LinearCombinationISK_Li1EffLNS1K_9ScaleType4KindE0ELNS_15FloatRoundStyleE2ESK_EENS1_15EpilogueDefaultEEEEEvvEEEEvNT_6ParamsE,"aw",@nobits
	.sectionflags	@""
	.align	16
	.zero		1024


//--------------------- .nv.shared.reserved.0     --------------------------
	.section	.nv.shared.reserved.0,"aw",@nobits
	.weak		__nv_reservedSMEM_offset_0_alias
	.size		__nv_reservedSMEM_offset_0_alias, 0, 0
	.other		__nv_reservedSMEM_offset_0_alias,@"STO_CUDA_RESERVED_SHARED STV_DEFAULT"
__nv_reservedSMEM_offset_0_alias:
	.zero		0


//--------------------- .nv.global                --------------------------
	.section	.nv.global,"aw",@nobits
.nv.global:
	.type		_ZN40_INTERNAL_0fc87c58_4_k_cu_72cc33e8_125164cute1_E,@object
	.size		_ZN40_INTERNAL_0fc87c58_4_k_cu_72cc33e8_125164cute1_E,(_ZN40_INTERNAL_0fc87c58_4_k_cu_72cc33e8_125164cuda3std3__45__cpo6cbeginE - _ZN40_INTERNAL_0fc87c58_4_k_cu_72cc33e8_125164cute1_E)
_ZN40_INTERNAL_0fc87c58_4_k_cu_72cc33e8_125164cute1_E:
	.zero		1
	.type		_ZN40_INTERNAL_0fc87c58_4_k_cu_72cc33e8_125164cuda3std3__45__cpo6cbeginE,@object
	.size		_ZN40_INTERNAL_0fc87c58_4_k_cu_72cc33e8_125164cuda3std3__45__cpo6cbeginE,(_ZN40_INTERNAL_0fc87c58_4_k_cu_72cc33e8_125164cuda3std3__48in_placeE - _ZN40_INTERNAL_0fc87c58_4_k_cu_72cc33e8_125164cuda3std3__45__cpo6cbeginE)
_ZN40_INTERNAL_0fc87c58_4_k_cu_72cc33e8_125164cuda3std3__45__cpo6cbeginE:
	.zero		1
	.type		_ZN40_INTERNAL_0fc87c58_4_k_cu_72cc33e8_125164cuda3std3__48in_placeE,@object
	.size		_ZN40_INTERNAL_0fc87c58_4_k_cu_72cc33e8_125164cuda3std3__48in_placeE,(_ZN40_INTERNAL_0fc87c58_4_k_cu_72cc33e8_125164cuda3std6ranges3__45__cpo9iter_moveE - _ZN40_INTERNAL_0fc87c58_4_k_cu_72cc33e8_125164cuda3std3__48in_placeE)
_ZN40_INTERNAL_0fc87c58_4_k_cu_72cc33e8_125164cuda3std3__48in_placeE:
	.zero		1
	.type		_ZN40_INTERNAL_0fc87c58_4_k_cu_72cc33e8_125164cuda3std6ranges3__45__cpo9iter_moveE,@object
	.size		_ZN40_INTERNAL_0fc87c58_4_k_cu_72cc33e8_125164cuda3std6ranges3__45__cpo9iter_moveE,(_ZN40_INTERNAL_0fc87c58_4_k_cu_72cc33e8_125164cuda3std3__45__cpo5beginE - _ZN40_INTERNAL_0fc87c58_4_k_cu_72cc33e8_125164cuda3std6ranges3__45__cpo9iter_moveE)
_ZN40_INTERNAL_0fc87c58_4_k_cu_72cc33e8_125164cuda3std6ranges3__45__cpo9iter_moveE:
	.zero		1
	.type		_ZN40_INTERNAL_0fc87c58_4_k_cu_72cc33e8_125164cuda3std3__45__cpo5beginE,@object
	.size		_ZN40_INTERNAL_0fc87c58_4_k_cu_72cc33e8_125164cuda3std3__45__cpo5beginE,(_ZN40_INTERNAL_0fc87c58_4_k_cu_72cc33e8_125164cuda3std3__442_GLOBAL__N__0fc87c58_4_k_cu_72cc33e8_125166ignoreE - _ZN40_INTERNAL_0fc87c58_4_k_cu_72cc33e8_125164cuda3std3__45__cpo5beginE)
_ZN40_INTERNAL_0fc87c58_4_k_cu_72cc33e8_125164cuda3std3__45__cpo5beginE:
	.zero		1
	.type		_ZN40_INTERNAL_0fc87c58_4_k_cu_72cc33e8_125164cuda3std3__442_GLOBAL__N__0fc87c58_4_k_cu_72cc33e8_125166ignoreE,@object
	.size		_ZN40_INTERNAL_0fc87c58_4_k_cu_72cc33e8_125164cuda3std3__442_GLOBAL__N__0fc87c58_4_k_cu_72cc33e8_125166ignoreE,(_ZN40_INTERNAL_0fc87c58_4_k_cu_72cc33e8_125164cute7productE - _ZN40_INTERNAL_0fc87c58_4_k_cu_72cc33e8_125164cuda3std3__442_GLOBAL__N__0fc87c58_4_k_cu_72cc33e8_125166ignoreE)
_ZN40_INTERNAL_0fc87c58_4_k_cu_72cc33e8_125164cuda3std3__442_GLOBAL__N__0fc87c58_4_k_cu_72cc33e8_125166ignoreE:
	.zero		1
	.type		_ZN40_INTERNAL_0fc87c58_4_k_cu_72cc33e8_125164cute7productE,@object
	.size		_ZN40_INTERNAL_0fc87c58_4_k_cu_72cc33e8_125164cute7productE,(_ZN40_INTERNAL_0fc87c58_4_k_cu_72cc33e8_125164cuda3std3__45__cpo3endE - _ZN40_INTERNAL_0fc87c58_4_k_cu_72cc33e8_125164cute7productE)
_ZN40_INTERNAL_0fc87c58_4_k_cu_72cc33e8_125164cute7productE:
	.zero		1
	.type		_ZN40_INTERNAL_0fc87c58_4_k_cu_72cc33e8_125164cuda3std3__45__cpo3endE,@object
	.size		_ZN40_INTERNAL_0fc87c58_4_k_cu_72cc33e8_125164cuda3std3__45__cpo3endE,(_ZN40_INTERNAL_0fc87c58_4_k_cu_72cc33e8_125164cuda3std3__419piecewise_constructE - _ZN40_INTERNAL_0fc87c58_4_k_cu_72cc33e8_125164cuda3std3__45__cpo3endE)
_ZN40_INTERNAL_0fc87c58_4_k_cu_72cc33e8_125164cuda3std3__45__cpo3endE:
	.zero		1
	.type		_ZN40_INTERNAL_0fc87c58_4_k_cu_72cc33e8_125164cuda3std3__419piecewise_constructE,@object
	.size		_ZN40_INTERNAL_0fc87c58_4_k_cu_72cc33e8_125164cuda3std3__419piecewise_constructE,(_ZN40_INTERNAL_0fc87c58_4_k_cu_72cc33e8_125164cuda3std3__45__cpo4cendE - _ZN40_INTERNAL_0fc87c58_4_k_cu_72cc33e8_125164cuda3std3__419piecewise_constructE)
_ZN40_INTERNAL_0fc87c58_4_k_cu_72cc33e8_125164cuda3std3__419piecewise_constructE:
	.zero		1
	.type		_ZN40_INTERNAL_0fc87c58_4_k_cu_72cc33e8_125164cuda3std3__45__cpo4cendE,@object
	.size		_ZN40_INTERNAL_0fc87c58_4_k_cu_72cc33e8_125164cuda3std3__45__cpo4cendE,(_ZN40_INTERNAL_0fc87c58_4_k_cu_72cc33e8_125164cuda3std6ranges3__45__cpo4swapE - _ZN40_INTERNAL_0fc87c58_4_k_cu_72cc33e8_125164cuda3std3__45__cpo4cendE)
_ZN40_INTERNAL_0fc87c58_4_k_cu_72cc33e8_125164cuda3std3__45__cpo4cendE:
	.zero		1
	.type		_ZN40_INTERNAL_0fc87c58_4_k_cu_72cc33e8_125164cuda3std6ranges3__45__cpo4swapE,@object
	.size		_ZN40_INTERNAL_0fc87c58_4_k_cu_72cc33e8_125164cuda3std6ranges3__45__cpo4swapE,(.L_7 - _ZN40_INTERNAL_0fc87c58_4_k_cu_72cc33e8_125164cuda3std6ranges3__45__cpo4swapE)
_ZN40_INTERNAL_0fc87c58_4_k_cu_72cc33e8_125164cuda3std6ranges3__45__cpo4swapE:
	.zero		1
.L_7:


//--------------------- .nv.constant0._ZN7cutlass13device_kernelINS_4gemm6kernel13GemmUniversalIN4cute5tupleIJiiiiEEENS1_10collective13CollectiveMmaINS1_37MainloopSm90TmaGmmaWarpSpecializedFP8ILi7ENS5_IJNS4_1CILi2EEENSA_ILi1EEESC_EEENS1_35KernelTmaWarpSpecializedCooperativeEEENS5_IJNSA_ILi384EEENSA_ILi96EEENSA_ILi64EEEEEENS_12float_e4m3_tENS5_IJlSC_lEEESK_SL_NS4_8TiledMMAINS4_8MMA_AtomIJNS4_4SM904GMMA30MMA_64x96x32_F32E4M3E4M3_SS_TNILNSP_7ScaleInE1ELSR_1EEEEEENS4_6LayoutISD_NS5_IJSC_NSA_ILi0EEESV_EEEEENS5_IJNS4_10UnderscoreESY_SY_EEEEENS4_13SM90_TMA_LOADENS4_14ComposedLayoutINS4_7SwizzleILi2ELi4ELi3EEENS4_18smem_ptr_flag_bitsILi8EEENSU_INS5_IJNSA_ILi8EEESI_EEENS5_IJSI_SC_EEEEEEEvNS4_8identityENS4_23SM90_TMA_LOAD_MULTICASTES1B_vS1C_EENS_8epilogue10collective6detail29Sm90TmaWarpSpecializedAdapterINS1G_15DefaultEpilogueISK_SL_SL_NS1F_6thread17LinearCombinationISK_Li1EffLNS1K_9ScaleType4KindE0ELNS_15FloatRoundStyleE2ESK_EENS1_15EpilogueDefaultEEEEEvvEEEEvNT_6ParamsE --------------------------
	.section	.nv.constant0._ZN7cutlass13device_kernelINS_4gemm6kernel13GemmUniversalIN4cute5tupleIJiiiiEEENS1_10collective13CollectiveMmaINS1_37MainloopSm90TmaGmmaWarpSpecializedFP8ILi7ENS5_IJNS4_1CILi2EEENSA_ILi1EEESC_EEENS1_35KernelTmaWarpSpecializedCooperativeEEENS5_IJNSA_ILi384EEENSA_ILi96EEENSA_ILi64EEEEEENS_12float_e4m3_tENS5_IJlSC_lEEESK_SL_NS4_8TiledMMAINS4_8MMA_AtomIJNS4_4SM904GMMA30MMA_64x96x32_F32E4M3E4M3_SS_TNILNSP_7ScaleInE1ELSR_1EEEEEENS4_6LayoutISD_NS5_IJSC_NSA_ILi0EEESV_EEEEENS5_IJNS4_10UnderscoreESY_SY_EEEEENS4_13SM90_TMA_LOADENS4_14ComposedLayoutINS4_7SwizzleILi2ELi4ELi3EEENS4_18smem_ptr_flag_bitsILi8EEENSU_INS5_IJNSA_ILi8EEESI_EEENS5_IJSI_SC_EEEEEEEvNS4_8identityENS4_23SM90_TMA_LOAD_MULTICASTES1B_vS1C_EENS_8epilogue10collective6detail29Sm90TmaWarpSpecializedAdapterINS1G_15DefaultEpilogueISK_SL_SL_NS1F_6thread17LinearCombinationISK_Li1EffLNS1K_9ScaleType4KindE0ELNS_15FloatRoundStyleE2ESK_EENS1_15EpilogueDefaultEEEEEvvEEEEvNT_6ParamsE,"a",@progbits
	.sectionflags	@""
	.align	4
.nv.constant0._ZN7cutlass13device_kernelINS_4gemm6kernel13GemmUniversalIN4cute5tupleIJiiiiEEENS1_10collective13CollectiveMmaINS1_37MainloopSm90TmaGmmaWarpSpecializedFP8ILi7ENS5_IJNS4_1CILi2EEENSA_ILi1EEESC_EEENS1_35KernelTmaWarpSpecializedCooperativeEEENS5_IJNSA_ILi384EEENSA_ILi96EEENSA_ILi64EEEEEENS_12float_e4m3_tENS5_IJlSC_lEEESK_SL_NS4_8TiledMMAINS4_8MMA_AtomIJNS4_4SM904GMMA30MMA_64x96x32_F32E4M3E4M3_SS_TNILNSP_7ScaleInE1ELSR_1EEEEEENS4_6LayoutISD_NS5_IJSC_NSA_ILi0EEESV_EEEEENS5_IJNS4_10UnderscoreESY_SY_EEEEENS4_13SM90_TMA_LOADENS4_14ComposedLayoutINS4_7SwizzleILi2ELi4ELi3EEENS4_18smem_ptr_flag_bitsILi8EEENSU_INS5_IJNSA_ILi8EEESI_EEENS5_IJSI_SC_EEEEEEEvNS4_8identityENS4_23SM90_TMA_LOAD_MULTICASTES1B_vS1C_EENS_8epilogue10collective6detail29Sm90TmaWarpSpecializedAdapterINS1G_15DefaultEpilogueISK_SL_SL_NS1F_6thread17LinearCombinationISK_Li1EffLNS1K_9ScaleType4KindE0ELNS_15FloatRoundStyleE2ESK_EENS1_15EpilogueDefaultEEEEEvvEEEEvNT_6ParamsE:
	.zero		1664


//--------------------- SYMBOLS --------------------------

	.type		.nv.reservedSmem.offset0,@object
	.size		.nv.reservedSmem.offset0,0x4
